//
// Generated by NVIDIA NVVM Compiler
//
// Compiler Build ID: CL-36424714
// Cuda compilation tools, release 13.0, V13.0.88
// Based on NVVM 20.0.0
//

.version 9.0
.target sm_100
.address_size 64

	// .globl	_Z11solveLinearPKmS0_PlS1_S1_
.extern .func  (.param .b32 func_retval0) vprintf
(
	.param .b64 vprintf_param_0,
	.param .b64 vprintf_param_1
)
;
.const .align 8 .b8 const_KeccakRoundConstants[192] = {1, 0, 0, 0, 0, 0, 0, 0, 130, 128, 0, 0, 0, 0, 0, 0, 138, 128, 0, 0, 0, 0, 0, 128, 0, 128, 0, 128, 0, 0, 0, 128, 139, 128, 0, 0, 0, 0, 0, 0, 1, 0, 0, 128, 0, 0, 0, 0, 129, 128, 0, 128, 0, 0, 0, 128, 9, 128, 0, 0, 0, 0, 0, 128, 138, 0, 0, 0, 0, 0, 0, 0, 136, 0, 0, 0, 0, 0, 0, 0, 9, 128, 0, 128, 0, 0, 0, 0, 10, 0, 0, 128, 0, 0, 0, 0, 139, 128, 0, 128, 0, 0, 0, 0, 139, 0, 0, 0, 0, 0, 0, 128, 137, 128, 0, 0, 0, 0, 0, 128, 3, 128, 0, 0, 0, 0, 0, 128, 2, 128, 0, 0, 0, 0, 0, 128, 128, 0, 0, 0, 0, 0, 0, 128, 10, 128, 0, 0, 0, 0, 0, 0, 10, 0, 0, 128, 0, 0, 0, 128, 129, 128, 0, 128, 0, 0, 0, 128, 128, 128, 0, 0, 0, 0, 0, 128, 1, 0, 0, 128, 0, 0, 0, 0, 8, 128, 0, 128, 0, 0, 0, 128};
.const .align 4 .b8 const_KeccakRhoOffsets[100] = {0, 0, 0, 0, 1, 0, 0, 0, 62, 0, 0, 0, 28, 0, 0, 0, 27, 0, 0, 0, 36, 0, 0, 0, 44, 0, 0, 0, 6, 0, 0, 0, 55, 0, 0, 0, 20, 0, 0, 0, 3, 0, 0, 0, 10, 0, 0, 0, 43, 0, 0, 0, 25, 0, 0, 0, 39, 0, 0, 0, 41, 0, 0, 0, 45, 0, 0, 0, 15, 0, 0, 0, 21, 0, 0, 0, 8, 0, 0, 0, 18, 0, 0, 0, 2, 0, 0, 0, 61, 0, 0, 0, 56, 0, 0, 0, 14};
.const .align 8 .b8 const_state[200];
.const .align 8 .b8 const_hashvalue[32];
.global .align 8 .b8 d_linear_mat[73344];
.global .align 8 .b8 d_square_mat[24448];
.global .align 8 .b8 d_var_all[20480];
.global .align 1 .b8 $str$4[30] = {70, 105, 110, 100, 32, 80, 114, 101, 105, 109, 97, 103, 101, 33, 33, 33, 32, 118, 97, 108, 32, 105, 115, 32, 37, 108, 117, 46, 10};
.global .align 1 .b8 $str$5[21] = {84, 104, 101, 32, 109, 101, 115, 115, 97, 103, 101, 100, 32, 115, 116, 97, 116, 101, 32, 58};
.global .align 1 .b8 $str$6[6] = {37, 108, 108, 120, 32};
.global .align 1 .b8 $str$7[2] = {10};

.visible .entry _Z11solveLinearPKmS0_PlS1_S1_(
	.param .u64 .ptr .align 1 _Z11solveLinearPKmS0_PlS1_S1__param_0,
	.param .u64 .ptr .align 1 _Z11solveLinearPKmS0_PlS1_S1__param_1,
	.param .u64 .ptr .align 1 _Z11solveLinearPKmS0_PlS1_S1__param_2,
	.param .u64 .ptr .align 1 _Z11solveLinearPKmS0_PlS1_S1__param_3,
	.param .u64 .ptr .align 1 _Z11solveLinearPKmS0_PlS1_S1__param_4
)
{
	.local .align 16 .b8 	__local_depot0[16672];
	.reg .b64 	%SP;
	.reg .b64 	%SPL;
	.reg .pred 	%p<164>;
	.reg .b16 	%rs<18>;
	.reg .b32 	%r<450>;
	.reg .b64 	%rd<1621>;

	mov.u64 	%SPL, __local_depot0;
	cvta.local.u64 	%SP, %SPL;
	ld.param.u64 	%rd142, [_Z11solveLinearPKmS0_PlS1_S1__param_0];
	ld.param.u64 	%rd143, [_Z11solveLinearPKmS0_PlS1_S1__param_1];
	ld.param.u64 	%rd144, [_Z11solveLinearPKmS0_PlS1_S1__param_2];
	ld.param.u64 	%rd145, [_Z11solveLinearPKmS0_PlS1_S1__param_3];
	cvta.to.global.u64 	%rd1, %rd143;
	cvta.to.global.u64 	%rd2, %rd142;
	cvta.to.global.u64 	%rd146, %rd145;
	cvta.to.global.u64 	%rd147, %rd144;
	add.u64 	%rd3, %SPL, 0;
	add.u64 	%rd4, %SPL, 764;
	add.u64 	%rd5, %SPL, 960;
	add.u64 	%rd6, %SPL, 5544;
	add.u64 	%rd7, %SPL, 10128;
	add.u64 	%rd8, %SPL, 11664;
	add.u64 	%rd9, %SPL, 16464;
	mov.u32 	%r69, %ntid.x;
	mov.u32 	%r70, %ctaid.x;
	mov.u32 	%r71, %tid.x;
	mad.lo.s32 	%r72, %r69, %r70, %r71;
	mul.wide.s32 	%rd155, %r72, 8;
	add.s64 	%rd156, %rd147, %rd155;
	ld.global.u64 	%rd1606, [%rd156];
	add.s64 	%rd11, %rd146, %rd155;
	mov.b64 	%rd157, 0;
	st.global.u64 	[%rd11], %rd157;
	mul.lo.s32 	%r1, %r72, 573;
	mul.lo.s32 	%r2, %r72, 191;
	mov.b32 	%r426, 0;
$L__BB0_1:
	mad.lo.s32 	%r73, %r426, 3, %r1;
	mul.wide.s32 	%rd158, %r73, 8;
	add.s64 	%rd12, %rd2, %rd158;
	ld.global.u64 	%rd159, [%rd12];
	mul.wide.u32 	%rd160, %r426, 24;
	add.s64 	%rd13, %rd6, %rd160;
	st.local.u64 	[%rd13], %rd159;
	ld.global.u64 	%rd161, [%rd12+8];
	st.local.u64 	[%rd13+8], %rd161;
	ld.global.u64 	%rd162, [%rd12+16];
	st.local.u64 	[%rd13+16], %rd162;
	add.s32 	%r74, %r426, %r2;
	mul.wide.s32 	%rd163, %r74, 8;
	add.s64 	%rd14, %rd1, %rd163;
	ld.global.u64 	%rd164, [%rd14];
	mul.wide.u32 	%rd165, %r426, 8;
	add.s64 	%rd15, %rd7, %rd165;
	st.local.u64 	[%rd15], %rd164;
	ld.global.u64 	%rd166, [%rd12+24];
	st.local.u64 	[%rd13+24], %rd166;
	ld.global.u64 	%rd167, [%rd12+32];
	st.local.u64 	[%rd13+32], %rd167;
	ld.global.u64 	%rd168, [%rd12+40];
	st.local.u64 	[%rd13+40], %rd168;
	ld.global.u64 	%rd169, [%rd14+8];
	st.local.u64 	[%rd15+8], %rd169;
	ld.global.u64 	%rd170, [%rd12+48];
	st.local.u64 	[%rd13+48], %rd170;
	ld.global.u64 	%rd171, [%rd12+56];
	st.local.u64 	[%rd13+56], %rd171;
	ld.global.u64 	%rd172, [%rd12+64];
	st.local.u64 	[%rd13+64], %rd172;
	ld.global.u64 	%rd173, [%rd14+16];
	st.local.u64 	[%rd15+16], %rd173;
	setp.eq.s32 	%p1, %r426, 188;
	@%p1 bra 	$L__BB0_3;
	ld.global.u64 	%rd174, [%rd12+72];
	st.local.u64 	[%rd13+72], %rd174;
	ld.global.u64 	%rd175, [%rd12+80];
	st.local.u64 	[%rd13+80], %rd175;
	ld.global.u64 	%rd176, [%rd12+88];
	st.local.u64 	[%rd13+88], %rd176;
	ld.global.u64 	%rd177, [%rd14+24];
	st.local.u64 	[%rd15+24], %rd177;
	add.s32 	%r426, %r426, 4;
	bra.uni 	$L__BB0_1;
$L__BB0_3:
	ld.const.u32 	%r75, [const_KeccakRhoOffsets+20];
	sub.s32 	%r76, 64, %r75;
	cvt.u64.u32 	%rd16, %r76;
	ld.const.u32 	%r77, [const_KeccakRhoOffsets+40];
	sub.s32 	%r78, 64, %r77;
	cvt.u64.u32 	%rd17, %r78;
	ld.const.u32 	%r79, [const_KeccakRhoOffsets+60];
	sub.s32 	%r80, 64, %r79;
	cvt.u64.u32 	%rd18, %r80;
	ld.const.u32 	%r81, [const_KeccakRhoOffsets+80];
	sub.s32 	%r82, 64, %r81;
	cvt.u64.u32 	%rd19, %r82;
	ld.const.u32 	%r83, [const_KeccakRhoOffsets+4];
	sub.s32 	%r84, 64, %r83;
	cvt.u64.u32 	%rd20, %r84;
	ld.const.u32 	%r85, [const_KeccakRhoOffsets+24];
	sub.s32 	%r86, 64, %r85;
	cvt.u64.u32 	%rd21, %r86;
	ld.const.u32 	%r87, [const_KeccakRhoOffsets+44];
	sub.s32 	%r88, 64, %r87;
	cvt.u64.u32 	%rd22, %r88;
	ld.const.u32 	%r89, [const_KeccakRhoOffsets+64];
	sub.s32 	%r90, 64, %r89;
	cvt.u64.u32 	%rd23, %r90;
	ld.const.u32 	%r91, [const_KeccakRhoOffsets+84];
	sub.s32 	%r92, 64, %r91;
	cvt.u64.u32 	%rd24, %r92;
	ld.const.u32 	%r93, [const_KeccakRhoOffsets+8];
	sub.s32 	%r94, 64, %r93;
	cvt.u64.u32 	%rd25, %r94;
	ld.const.u32 	%r95, [const_KeccakRhoOffsets+28];
	sub.s32 	%r96, 64, %r95;
	cvt.u64.u32 	%rd26, %r96;
	ld.const.u32 	%r97, [const_KeccakRhoOffsets+48];
	sub.s32 	%r98, 64, %r97;
	cvt.u64.u32 	%rd27, %r98;
	ld.const.u32 	%r99, [const_KeccakRhoOffsets+68];
	sub.s32 	%r100, 64, %r99;
	cvt.u64.u32 	%rd28, %r100;
	ld.const.u32 	%r101, [const_KeccakRhoOffsets+88];
	sub.s32 	%r102, 64, %r101;
	cvt.u64.u32 	%rd29, %r102;
	ld.const.u32 	%r103, [const_KeccakRhoOffsets+12];
	sub.s32 	%r104, 64, %r103;
	cvt.u64.u32 	%rd30, %r104;
	ld.const.u32 	%r105, [const_KeccakRhoOffsets+32];
	sub.s32 	%r106, 64, %r105;
	cvt.u64.u32 	%rd31, %r106;
	ld.const.u32 	%r107, [const_KeccakRhoOffsets+52];
	cvt.u64.u32 	%rd32, %r107;
	sub.s32 	%r108, 64, %r107;
	cvt.u64.u32 	%rd33, %r108;
	ld.const.u32 	%r109, [const_KeccakRhoOffsets+72];
	cvt.u64.u32 	%rd34, %r109;
	sub.s32 	%r110, 64, %r109;
	cvt.u64.u32 	%rd35, %r110;
	ld.const.u32 	%r111, [const_KeccakRhoOffsets+92];
	cvt.u64.u32 	%rd36, %r111;
	sub.s32 	%r112, 64, %r111;
	cvt.u64.u32 	%rd37, %r112;
	ld.const.u32 	%r113, [const_KeccakRhoOffsets+16];
	sub.s32 	%r114, 64, %r113;
	cvt.u64.u32 	%rd38, %r114;
	ld.const.u32 	%r115, [const_KeccakRhoOffsets+36];
	sub.s32 	%r116, 64, %r115;
	cvt.u64.u32 	%rd39, %r116;
	ld.const.u32 	%r117, [const_KeccakRhoOffsets+56];
	sub.s32 	%r118, 64, %r117;
	cvt.u64.u32 	%rd40, %r118;
	ld.const.u32 	%r119, [const_KeccakRhoOffsets+76];
	sub.s32 	%r120, 64, %r119;
	cvt.u64.u32 	%rd41, %r120;
	ld.const.u32 	%r121, [const_KeccakRhoOffsets+96];
	sub.s32 	%r122, 64, %r121;
	cvt.u64.u32 	%rd42, %r122;
	add.s64 	%rd43, %rd6, 48;
	add.s64 	%rd44, %rd7, 16;
	mov.b64 	%rd1607, 1;
$L__BB0_4:
	add.s64 	%rd1608, %rd5, 48;
	add.s64 	%rd179, %rd1607, -1;
	xor.b64  	%rd180, %rd179, %rd1607;
	brev.b64 	%rd181, %rd180;
	neg.s64 	%rd182, %rd181;
	and.b64  	%rd183, %rd181, %rd182;
	clz.b64 	%r124, %rd183;
	mov.b64 	%rd184, 1;
	shl.b64 	%rd185, %rd184, %r124;
	xor.b64  	%rd1606, %rd185, %rd1606;
	mul.wide.u32 	%rd186, %r124, 4584;
	mov.u64 	%rd187, d_linear_mat;
	add.s64 	%rd188, %rd187, %rd186;
	add.s64 	%rd1612, %rd188, 48;
	mul.wide.u32 	%rd189, %r124, 1528;
	mov.u64 	%rd190, d_square_mat;
	add.s64 	%rd191, %rd190, %rd189;
	add.s64 	%rd1609, %rd191, 16;
	mov.b32 	%r427, 0;
	mov.u64 	%rd1610, %rd44;
	mov.u64 	%rd1611, %rd43;
$L__BB0_5:
	ld.global.u64 	%rd192, [%rd1612+-48];
	ld.local.u64 	%rd193, [%rd1611+-48];
	xor.b64  	%rd194, %rd193, %rd192;
	st.local.u64 	[%rd1611+-48], %rd194;
	ld.global.u64 	%rd195, [%rd1612+-40];
	ld.local.u64 	%rd196, [%rd1611+-40];
	xor.b64  	%rd197, %rd196, %rd195;
	st.local.u64 	[%rd1611+-40], %rd197;
	ld.global.u64 	%rd198, [%rd1612+-32];
	ld.local.u64 	%rd199, [%rd1611+-32];
	xor.b64  	%rd200, %rd199, %rd198;
	st.local.u64 	[%rd1611+-32], %rd200;
	ld.global.u64 	%rd201, [%rd1609+-16];
	ld.local.u64 	%rd202, [%rd1610+-16];
	xor.b64  	%rd203, %rd202, %rd201;
	st.local.u64 	[%rd1610+-16], %rd203;
	st.local.u64 	[%rd1608+-40], %rd197;
	st.local.u64 	[%rd1608+-32], %rd200;
	and.b64  	%rd204, %rd203, %rd1606;
	shr.u64 	%rd205, %rd204, 32;
	xor.b64  	%rd206, %rd204, %rd205;
	shr.u64 	%rd207, %rd206, 16;
	xor.b64  	%rd208, %rd206, %rd207;
	shr.u64 	%rd209, %rd208, 8;
	xor.b64  	%rd210, %rd208, %rd209;
	shr.u64 	%rd211, %rd210, 4;
	xor.b64  	%rd212, %rd210, %rd211;
	shr.u64 	%rd213, %rd212, 2;
	xor.b64  	%rd214, %rd212, %rd213;
	shr.u64 	%rd215, %rd214, 1;
	xor.b64  	%rd216, %rd214, %rd215;
	and.b64  	%rd217, %rd216, 1;
	xor.b64  	%rd218, %rd217, %rd194;
	st.local.u64 	[%rd1608+-48], %rd218;
	ld.global.u64 	%rd219, [%rd1612+-24];
	ld.local.u64 	%rd220, [%rd1611+-24];
	xor.b64  	%rd221, %rd220, %rd219;
	st.local.u64 	[%rd1611+-24], %rd221;
	ld.global.u64 	%rd222, [%rd1612+-16];
	ld.local.u64 	%rd223, [%rd1611+-16];
	xor.b64  	%rd224, %rd223, %rd222;
	st.local.u64 	[%rd1611+-16], %rd224;
	ld.global.u64 	%rd225, [%rd1612+-8];
	ld.local.u64 	%rd226, [%rd1611+-8];
	xor.b64  	%rd227, %rd226, %rd225;
	st.local.u64 	[%rd1611+-8], %rd227;
	ld.global.u64 	%rd228, [%rd1609+-8];
	ld.local.u64 	%rd229, [%rd1610+-8];
	xor.b64  	%rd230, %rd229, %rd228;
	st.local.u64 	[%rd1610+-8], %rd230;
	st.local.u64 	[%rd1608+-16], %rd224;
	st.local.u64 	[%rd1608+-8], %rd227;
	and.b64  	%rd231, %rd230, %rd1606;
	shr.u64 	%rd232, %rd231, 32;
	xor.b64  	%rd233, %rd231, %rd232;
	shr.u64 	%rd234, %rd233, 16;
	xor.b64  	%rd235, %rd233, %rd234;
	shr.u64 	%rd236, %rd235, 8;
	xor.b64  	%rd237, %rd235, %rd236;
	shr.u64 	%rd238, %rd237, 4;
	xor.b64  	%rd239, %rd237, %rd238;
	shr.u64 	%rd240, %rd239, 2;
	xor.b64  	%rd241, %rd239, %rd240;
	shr.u64 	%rd242, %rd241, 1;
	xor.b64  	%rd243, %rd241, %rd242;
	and.b64  	%rd244, %rd243, 1;
	xor.b64  	%rd245, %rd244, %rd221;
	st.local.u64 	[%rd1608+-24], %rd245;
	ld.global.u64 	%rd246, [%rd1612];
	ld.local.u64 	%rd247, [%rd1611];
	xor.b64  	%rd248, %rd247, %rd246;
	st.local.u64 	[%rd1611], %rd248;
	ld.global.u64 	%rd249, [%rd1612+8];
	ld.local.u64 	%rd250, [%rd1611+8];
	xor.b64  	%rd251, %rd250, %rd249;
	st.local.u64 	[%rd1611+8], %rd251;
	ld.global.u64 	%rd252, [%rd1612+16];
	ld.local.u64 	%rd253, [%rd1611+16];
	xor.b64  	%rd254, %rd253, %rd252;
	st.local.u64 	[%rd1611+16], %rd254;
	ld.global.u64 	%rd255, [%rd1609];
	ld.local.u64 	%rd256, [%rd1610];
	xor.b64  	%rd257, %rd256, %rd255;
	st.local.u64 	[%rd1610], %rd257;
	st.local.u64 	[%rd1608+8], %rd251;
	st.local.u64 	[%rd1608+16], %rd254;
	and.b64  	%rd258, %rd257, %rd1606;
	shr.u64 	%rd259, %rd258, 32;
	xor.b64  	%rd260, %rd258, %rd259;
	shr.u64 	%rd261, %rd260, 16;
	xor.b64  	%rd262, %rd260, %rd261;
	shr.u64 	%rd263, %rd262, 8;
	xor.b64  	%rd264, %rd262, %rd263;
	shr.u64 	%rd265, %rd264, 4;
	xor.b64  	%rd266, %rd264, %rd265;
	shr.u64 	%rd267, %rd266, 2;
	xor.b64  	%rd268, %rd266, %rd267;
	shr.u64 	%rd269, %rd268, 1;
	xor.b64  	%rd270, %rd268, %rd269;
	and.b64  	%rd271, %rd270, 1;
	xor.b64  	%rd272, %rd271, %rd248;
	st.local.u64 	[%rd1608], %rd272;
	setp.eq.s32 	%p2, %r427, 188;
	@%p2 bra 	$L__BB0_7;
	ld.global.u64 	%rd273, [%rd1612+24];
	ld.local.u64 	%rd274, [%rd1611+24];
	xor.b64  	%rd275, %rd274, %rd273;
	st.local.u64 	[%rd1611+24], %rd275;
	ld.global.u64 	%rd276, [%rd1612+32];
	ld.local.u64 	%rd277, [%rd1611+32];
	xor.b64  	%rd278, %rd277, %rd276;
	st.local.u64 	[%rd1611+32], %rd278;
	ld.global.u64 	%rd279, [%rd1612+40];
	ld.local.u64 	%rd280, [%rd1611+40];
	xor.b64  	%rd281, %rd280, %rd279;
	st.local.u64 	[%rd1611+40], %rd281;
	ld.global.u64 	%rd282, [%rd1609+8];
	ld.local.u64 	%rd283, [%rd1610+8];
	xor.b64  	%rd284, %rd283, %rd282;
	st.local.u64 	[%rd1610+8], %rd284;
	st.local.u64 	[%rd1608+32], %rd278;
	st.local.u64 	[%rd1608+40], %rd281;
	and.b64  	%rd285, %rd284, %rd1606;
	shr.u64 	%rd286, %rd285, 32;
	xor.b64  	%rd287, %rd285, %rd286;
	shr.u64 	%rd288, %rd287, 16;
	xor.b64  	%rd289, %rd287, %rd288;
	shr.u64 	%rd290, %rd289, 8;
	xor.b64  	%rd291, %rd289, %rd290;
	shr.u64 	%rd292, %rd291, 4;
	xor.b64  	%rd293, %rd291, %rd292;
	shr.u64 	%rd294, %rd293, 2;
	xor.b64  	%rd295, %rd293, %rd294;
	shr.u64 	%rd296, %rd295, 1;
	xor.b64  	%rd297, %rd295, %rd296;
	and.b64  	%rd298, %rd297, 1;
	xor.b64  	%rd299, %rd298, %rd275;
	st.local.u64 	[%rd1608+24], %rd299;
	add.s32 	%r427, %r427, 4;
	add.s64 	%rd1612, %rd1612, 96;
	add.s64 	%rd1611, %rd1611, 96;
	add.s64 	%rd1610, %rd1610, 32;
	add.s64 	%rd1609, %rd1609, 32;
	add.s64 	%rd1608, %rd1608, 96;
	bra.uni 	$L__BB0_5;
$L__BB0_7:
	mov.b32 	%r441, 0;
	mov.b16 	%rs16, 0;
	mov.u16 	%rs17, %rs16;
	mov.u32 	%r429, %r441;
$L__BB0_8:
	sub.s32 	%r9, 190, %r429;
	mul.wide.u32 	%rd300, %r429, 24;
	add.s64 	%rd61, %rd5, %rd300;
	ld.local.u64 	%rd62, [%rd61];
	setp.eq.s64 	%p3, %rd62, 0;
	@%p3 bra 	$L__BB0_10;
	ld.local.u64 	%rd1613, [%rd61+8];
	bra.uni 	$L__BB0_12;
$L__BB0_10:
	ld.local.u64 	%rd1613, [%rd61+8];
	setp.ne.s64 	%p4, %rd1613, 0;
	@%p4 bra 	$L__BB0_12;
	ld.local.u64 	%rd302, [%rd61+16];
	setp.eq.s64 	%p5, %rd302, 0;
	mov.b64 	%rd1613, 0;
	@%p5 bra 	$L__BB0_70;
$L__BB0_12:
	ld.local.u64 	%rd66, [%rd61+16];
	mov.b32 	%r430, 61;
$L__BB0_13:
	add.s32 	%r431, %r430, -1;
	shr.u64 	%rd303, %rd66, %r431;
	and.b64  	%rd304, %rd303, 1;
	setp.eq.b64 	%p6, %rd304, 1;
	@%p6 bra 	$L__BB0_16;
	setp.eq.s32 	%p7, %r431, 0;
	mov.b32 	%r431, -1;
	@%p7 bra 	$L__BB0_16;
	add.s32 	%r430, %r430, -2;
	shr.u64 	%rd305, %rd66, %r430;
	and.b64  	%rd306, %rd305, 1;
	setp.eq.b64 	%p8, %rd306, 1;
	not.pred 	%p9, %p8;
	mov.u32 	%r431, %r430;
	@%p9 bra 	$L__BB0_13;
$L__BB0_16:
	setp.gt.s32 	%p10, %r431, -1;
	@%p10 bra 	$L__BB0_170;
	mov.b32 	%r432, 64;
$L__BB0_18:
	setp.eq.s32 	%p11, %r432, 0;
	mov.b32 	%r433, -1;
	@%p11 bra 	$L__BB0_23;
	add.s32 	%r433, %r432, -1;
	shr.u64 	%rd307, %rd1613, %r433;
	and.b64  	%rd308, %rd307, 1;
	setp.eq.b64 	%p12, %rd308, 1;
	@%p12 bra 	$L__BB0_23;
	add.s32 	%r433, %r432, -2;
	shr.u64 	%rd309, %rd1613, %r433;
	and.b64  	%rd310, %rd309, 1;
	setp.eq.b64 	%p13, %rd310, 1;
	@%p13 bra 	$L__BB0_23;
	add.s32 	%r433, %r432, -3;
	shr.u64 	%rd311, %rd1613, %r433;
	and.b64  	%rd312, %rd311, 1;
	setp.eq.b64 	%p14, %rd312, 1;
	@%p14 bra 	$L__BB0_23;
	add.s32 	%r432, %r432, -4;
	shr.u64 	%rd313, %rd1613, %r432;
	and.b64  	%rd314, %rd313, 1;
	setp.eq.b64 	%p15, %rd314, 1;
	not.pred 	%p16, %p15;
	mov.u32 	%r433, %r432;
	@%p16 bra 	$L__BB0_18;
$L__BB0_23:
	setp.gt.s32 	%p17, %r433, -1;
	@%p17 bra 	$L__BB0_171;
	mov.b32 	%r434, 64;
$L__BB0_25:
	setp.eq.s32 	%p18, %r434, 0;
	mov.b32 	%r435, -1;
	@%p18 bra 	$L__BB0_30;
	add.s32 	%r435, %r434, -1;
	shr.u64 	%rd315, %rd62, %r435;
	and.b64  	%rd316, %rd315, 1;
	setp.eq.b64 	%p19, %rd316, 1;
	@%p19 bra 	$L__BB0_30;
	add.s32 	%r435, %r434, -2;
	shr.u64 	%rd317, %rd62, %r435;
	and.b64  	%rd318, %rd317, 1;
	setp.eq.b64 	%p20, %rd318, 1;
	@%p20 bra 	$L__BB0_30;
	add.s32 	%r435, %r434, -3;
	shr.u64 	%rd319, %rd62, %r435;
	and.b64  	%rd320, %rd319, 1;
	setp.eq.b64 	%p21, %rd320, 1;
	@%p21 bra 	$L__BB0_30;
	add.s32 	%r434, %r434, -4;
	shr.u64 	%rd321, %rd62, %r434;
	and.b64  	%rd322, %rd321, 1;
	setp.eq.b64 	%p22, %rd322, 1;
	not.pred 	%p23, %p22;
	mov.u32 	%r435, %r434;
	@%p23 bra 	$L__BB0_25;
$L__BB0_30:
	mul.wide.u32 	%rd324, %r429, 4;
	add.s64 	%rd325, %rd3, %rd324;
	st.local.u32 	[%rd325], %r435;
	setp.eq.s32 	%p24, %r435, 0;
	mov.b64 	%rd1619, 0;
	@%p24 bra 	$L__BB0_152;
	add.s32 	%r441, %r441, 1;
	setp.gt.u32 	%p25, %r429, 189;
	@%p25 bra 	$L__BB0_70;
	shr.s32 	%r132, %r435, 31;
	shr.u32 	%r133, %r132, 26;
	add.s32 	%r134, %r435, %r133;
	shr.s32 	%r29, %r134, 6;
	and.b32  	%r135, %r134, -64;
	sub.s32 	%r136, %r435, %r135;
	mov.b64 	%rd326, 1;
	shl.b64 	%rd67, %rd326, %r136;
	add.s32 	%r137, %r429, -183;
	setp.lt.u32 	%p26, %r137, 7;
	mov.u32 	%r438, %r429;
	@%p26 bra 	$L__BB0_51;
	and.b32  	%r30, %r9, -8;
	mov.b32 	%r437, 0;
	mov.u32 	%r438, %r429;
$L__BB0_34:
	.pragma "nounroll";
	mul.wide.u32 	%rd327, %r438, 24;
	add.s64 	%rd68, %rd5, %rd327;
	mul.wide.s32 	%rd328, %r29, 8;
	add.s64 	%rd69, %rd68, %rd328;
	ld.local.u64 	%rd329, [%rd69+24];
	and.b64  	%rd330, %rd67, %rd329;
	setp.eq.s64 	%p27, %rd330, 0;
	@%p27 bra 	$L__BB0_36;
	ld.local.u64 	%rd331, [%rd61];
	ld.local.u64 	%rd332, [%rd68+24];
	xor.b64  	%rd333, %rd332, %rd331;
	st.local.u64 	[%rd68+24], %rd333;
	ld.local.u64 	%rd334, [%rd61+8];
	ld.local.u64 	%rd335, [%rd68+32];
	xor.b64  	%rd336, %rd335, %rd334;
	st.local.u64 	[%rd68+32], %rd336;
	ld.local.u64 	%rd337, [%rd61+16];
	ld.local.u64 	%rd338, [%rd68+40];
	xor.b64  	%rd339, %rd338, %rd337;
	st.local.u64 	[%rd68+40], %rd339;
$L__BB0_36:
	ld.local.u64 	%rd340, [%rd69+48];
	and.b64  	%rd341, %rd67, %rd340;
	setp.eq.s64 	%p28, %rd341, 0;
	@%p28 bra 	$L__BB0_38;
	ld.local.u64 	%rd342, [%rd61];
	ld.local.u64 	%rd343, [%rd68+48];
	xor.b64  	%rd344, %rd343, %rd342;
	st.local.u64 	[%rd68+48], %rd344;
	ld.local.u64 	%rd345, [%rd61+8];
	ld.local.u64 	%rd346, [%rd68+56];
	xor.b64  	%rd347, %rd346, %rd345;
	st.local.u64 	[%rd68+56], %rd347;
	ld.local.u64 	%rd348, [%rd61+16];
	ld.local.u64 	%rd349, [%rd68+64];
	xor.b64  	%rd350, %rd349, %rd348;
	st.local.u64 	[%rd68+64], %rd350;
$L__BB0_38:
	ld.local.u64 	%rd351, [%rd69+72];
	and.b64  	%rd352, %rd67, %rd351;
	setp.eq.s64 	%p29, %rd352, 0;
	@%p29 bra 	$L__BB0_40;
	ld.local.u64 	%rd353, [%rd61];
	ld.local.u64 	%rd354, [%rd68+72];
	xor.b64  	%rd355, %rd354, %rd353;
	st.local.u64 	[%rd68+72], %rd355;
	ld.local.u64 	%rd356, [%rd61+8];
	ld.local.u64 	%rd357, [%rd68+80];
	xor.b64  	%rd358, %rd357, %rd356;
	st.local.u64 	[%rd68+80], %rd358;
	ld.local.u64 	%rd359, [%rd61+16];
	ld.local.u64 	%rd360, [%rd68+88];
	xor.b64  	%rd361, %rd360, %rd359;
	st.local.u64 	[%rd68+88], %rd361;
$L__BB0_40:
	ld.local.u64 	%rd362, [%rd69+96];
	and.b64  	%rd363, %rd67, %rd362;
	setp.eq.s64 	%p30, %rd363, 0;
	@%p30 bra 	$L__BB0_42;
	ld.local.u64 	%rd364, [%rd61];
	ld.local.u64 	%rd365, [%rd68+96];
	xor.b64  	%rd366, %rd365, %rd364;
	st.local.u64 	[%rd68+96], %rd366;
	ld.local.u64 	%rd367, [%rd61+8];
	ld.local.u64 	%rd368, [%rd68+104];
	xor.b64  	%rd369, %rd368, %rd367;
	st.local.u64 	[%rd68+104], %rd369;
	ld.local.u64 	%rd370, [%rd61+16];
	ld.local.u64 	%rd371, [%rd68+112];
	xor.b64  	%rd372, %rd371, %rd370;
	st.local.u64 	[%rd68+112], %rd372;
$L__BB0_42:
	ld.local.u64 	%rd373, [%rd69+120];
	and.b64  	%rd374, %rd67, %rd373;
	setp.eq.s64 	%p31, %rd374, 0;
	@%p31 bra 	$L__BB0_44;
	ld.local.u64 	%rd375, [%rd61];
	ld.local.u64 	%rd376, [%rd68+120];
	xor.b64  	%rd377, %rd376, %rd375;
	st.local.u64 	[%rd68+120], %rd377;
	ld.local.u64 	%rd378, [%rd61+8];
	ld.local.u64 	%rd379, [%rd68+128];
	xor.b64  	%rd380, %rd379, %rd378;
	st.local.u64 	[%rd68+128], %rd380;
	ld.local.u64 	%rd381, [%rd61+16];
	ld.local.u64 	%rd382, [%rd68+136];
	xor.b64  	%rd383, %rd382, %rd381;
	st.local.u64 	[%rd68+136], %rd383;
$L__BB0_44:
	ld.local.u64 	%rd384, [%rd69+144];
	and.b64  	%rd385, %rd67, %rd384;
	setp.eq.s64 	%p32, %rd385, 0;
	@%p32 bra 	$L__BB0_46;
	ld.local.u64 	%rd386, [%rd61];
	ld.local.u64 	%rd387, [%rd68+144];
	xor.b64  	%rd388, %rd387, %rd386;
	st.local.u64 	[%rd68+144], %rd388;
	ld.local.u64 	%rd389, [%rd61+8];
	ld.local.u64 	%rd390, [%rd68+152];
	xor.b64  	%rd391, %rd390, %rd389;
	st.local.u64 	[%rd68+152], %rd391;
	ld.local.u64 	%rd392, [%rd61+16];
	ld.local.u64 	%rd393, [%rd68+160];
	xor.b64  	%rd394, %rd393, %rd392;
	st.local.u64 	[%rd68+160], %rd394;
$L__BB0_46:
	ld.local.u64 	%rd395, [%rd69+168];
	and.b64  	%rd396, %rd67, %rd395;
	setp.eq.s64 	%p33, %rd396, 0;
	@%p33 bra 	$L__BB0_48;
	ld.local.u64 	%rd397, [%rd61];
	ld.local.u64 	%rd398, [%rd68+168];
	xor.b64  	%rd399, %rd398, %rd397;
	st.local.u64 	[%rd68+168], %rd399;
	ld.local.u64 	%rd400, [%rd61+8];
	ld.local.u64 	%rd401, [%rd68+176];
	xor.b64  	%rd402, %rd401, %rd400;
	st.local.u64 	[%rd68+176], %rd402;
	ld.local.u64 	%rd403, [%rd61+16];
	ld.local.u64 	%rd404, [%rd68+184];
	xor.b64  	%rd405, %rd404, %rd403;
	st.local.u64 	[%rd68+184], %rd405;
$L__BB0_48:
	add.s32 	%r438, %r438, 8;
	ld.local.u64 	%rd406, [%rd69+192];
	and.b64  	%rd407, %rd67, %rd406;
	setp.eq.s64 	%p34, %rd407, 0;
	@%p34 bra 	$L__BB0_50;
	ld.local.u64 	%rd408, [%rd61];
	ld.local.u64 	%rd409, [%rd68+192];
	xor.b64  	%rd410, %rd409, %rd408;
	st.local.u64 	[%rd68+192], %rd410;
	ld.local.u64 	%rd411, [%rd61+8];
	ld.local.u64 	%rd412, [%rd68+200];
	xor.b64  	%rd413, %rd412, %rd411;
	st.local.u64 	[%rd68+200], %rd413;
	ld.local.u64 	%rd414, [%rd61+16];
	ld.local.u64 	%rd415, [%rd68+208];
	xor.b64  	%rd416, %rd415, %rd414;
	st.local.u64 	[%rd68+208], %rd416;
$L__BB0_50:
	add.s32 	%r437, %r437, 8;
	setp.ne.s32 	%p35, %r437, %r30;
	@%p35 bra 	$L__BB0_34;
$L__BB0_51:
	and.b32  	%r139, %r9, 7;
	setp.eq.s32 	%p36, %r139, 0;
	@%p36 bra 	$L__BB0_70;
	sub.s16 	%rs7, 6, %rs17;
	cvt.u32.u16 	%r140, %rs7;
	and.b32  	%r36, %r140, 7;
	add.s32 	%r141, %r36, -1;
	setp.lt.u32 	%p37, %r141, 3;
	@%p37 bra 	$L__BB0_61;
	mul.wide.u32 	%rd417, %r438, 24;
	add.s64 	%rd70, %rd5, %rd417;
	mul.wide.s32 	%rd418, %r29, 8;
	add.s64 	%rd71, %rd70, %rd418;
	ld.local.u64 	%rd419, [%rd71+24];
	and.b64  	%rd420, %rd67, %rd419;
	setp.eq.s64 	%p38, %rd420, 0;
	@%p38 bra 	$L__BB0_55;
	ld.local.u64 	%rd421, [%rd61];
	ld.local.u64 	%rd422, [%rd70+24];
	xor.b64  	%rd423, %rd422, %rd421;
	st.local.u64 	[%rd70+24], %rd423;
	ld.local.u64 	%rd424, [%rd61+8];
	ld.local.u64 	%rd425, [%rd70+32];
	xor.b64  	%rd426, %rd425, %rd424;
	st.local.u64 	[%rd70+32], %rd426;
	ld.local.u64 	%rd427, [%rd61+16];
	ld.local.u64 	%rd428, [%rd70+40];
	xor.b64  	%rd429, %rd428, %rd427;
	st.local.u64 	[%rd70+40], %rd429;
$L__BB0_55:
	ld.local.u64 	%rd430, [%rd71+48];
	and.b64  	%rd431, %rd67, %rd430;
	setp.eq.s64 	%p39, %rd431, 0;
	@%p39 bra 	$L__BB0_57;
	ld.local.u64 	%rd432, [%rd61];
	ld.local.u64 	%rd433, [%rd70+48];
	xor.b64  	%rd434, %rd433, %rd432;
	st.local.u64 	[%rd70+48], %rd434;
	ld.local.u64 	%rd435, [%rd61+8];
	ld.local.u64 	%rd436, [%rd70+56];
	xor.b64  	%rd437, %rd436, %rd435;
	st.local.u64 	[%rd70+56], %rd437;
	ld.local.u64 	%rd438, [%rd61+16];
	ld.local.u64 	%rd439, [%rd70+64];
	xor.b64  	%rd440, %rd439, %rd438;
	st.local.u64 	[%rd70+64], %rd440;
$L__BB0_57:
	ld.local.u64 	%rd441, [%rd71+72];
	and.b64  	%rd442, %rd67, %rd441;
	setp.eq.s64 	%p40, %rd442, 0;
	@%p40 bra 	$L__BB0_59;
	ld.local.u64 	%rd443, [%rd61];
	ld.local.u64 	%rd444, [%rd70+72];
	xor.b64  	%rd445, %rd444, %rd443;
	st.local.u64 	[%rd70+72], %rd445;
	ld.local.u64 	%rd446, [%rd61+8];
	ld.local.u64 	%rd447, [%rd70+80];
	xor.b64  	%rd448, %rd447, %rd446;
	st.local.u64 	[%rd70+80], %rd448;
	ld.local.u64 	%rd449, [%rd61+16];
	ld.local.u64 	%rd450, [%rd70+88];
	xor.b64  	%rd451, %rd450, %rd449;
	st.local.u64 	[%rd70+88], %rd451;
$L__BB0_59:
	add.s32 	%r438, %r438, 4;
	ld.local.u64 	%rd452, [%rd71+96];
	and.b64  	%rd453, %rd67, %rd452;
	setp.eq.s64 	%p41, %rd453, 0;
	@%p41 bra 	$L__BB0_61;
	ld.local.u64 	%rd454, [%rd61];
	ld.local.u64 	%rd455, [%rd70+96];
	xor.b64  	%rd456, %rd455, %rd454;
	st.local.u64 	[%rd70+96], %rd456;
	ld.local.u64 	%rd457, [%rd61+8];
	ld.local.u64 	%rd458, [%rd70+104];
	xor.b64  	%rd459, %rd458, %rd457;
	st.local.u64 	[%rd70+104], %rd459;
	ld.local.u64 	%rd460, [%rd61+16];
	ld.local.u64 	%rd461, [%rd70+112];
	xor.b64  	%rd462, %rd461, %rd460;
	st.local.u64 	[%rd70+112], %rd462;
$L__BB0_61:
	and.b32  	%r142, %r36, 3;
	setp.eq.s32 	%p42, %r142, 0;
	@%p42 bra 	$L__BB0_70;
	and.b16  	%rs8, %rs16, 3;
	setp.eq.s16 	%p43, %rs8, 1;
	@%p43 bra 	$L__BB0_67;
	mul.wide.u32 	%rd463, %r438, 24;
	add.s64 	%rd72, %rd5, %rd463;
	mul.wide.s32 	%rd464, %r29, 8;
	add.s64 	%rd73, %rd72, %rd464;
	ld.local.u64 	%rd465, [%rd73+24];
	and.b64  	%rd466, %rd67, %rd465;
	setp.eq.s64 	%p44, %rd466, 0;
	@%p44 bra 	$L__BB0_65;
	ld.local.u64 	%rd467, [%rd61];
	ld.local.u64 	%rd468, [%rd72+24];
	xor.b64  	%rd469, %rd468, %rd467;
	st.local.u64 	[%rd72+24], %rd469;
	ld.local.u64 	%rd470, [%rd61+8];
	ld.local.u64 	%rd471, [%rd72+32];
	xor.b64  	%rd472, %rd471, %rd470;
	st.local.u64 	[%rd72+32], %rd472;
	ld.local.u64 	%rd473, [%rd61+16];
	ld.local.u64 	%rd474, [%rd72+40];
	xor.b64  	%rd475, %rd474, %rd473;
	st.local.u64 	[%rd72+40], %rd475;
$L__BB0_65:
	add.s32 	%r438, %r438, 2;
	ld.local.u64 	%rd476, [%rd73+48];
	and.b64  	%rd477, %rd67, %rd476;
	setp.eq.s64 	%p45, %rd477, 0;
	@%p45 bra 	$L__BB0_67;
	ld.local.u64 	%rd478, [%rd61];
	ld.local.u64 	%rd479, [%rd72+48];
	xor.b64  	%rd480, %rd479, %rd478;
	st.local.u64 	[%rd72+48], %rd480;
	ld.local.u64 	%rd481, [%rd61+8];
	ld.local.u64 	%rd482, [%rd72+56];
	xor.b64  	%rd483, %rd482, %rd481;
	st.local.u64 	[%rd72+56], %rd483;
	ld.local.u64 	%rd484, [%rd61+16];
	ld.local.u64 	%rd485, [%rd72+64];
	xor.b64  	%rd486, %rd485, %rd484;
	st.local.u64 	[%rd72+64], %rd486;
$L__BB0_67:
	and.b16  	%rs9, %rs16, 1;
	setp.eq.b16 	%p46, %rs9, 1;
	not.pred 	%p47, %p46;
	@%p47 bra 	$L__BB0_70;
	mul.wide.u32 	%rd487, %r438, 24;
	add.s64 	%rd74, %rd5, %rd487;
	mul.wide.s32 	%rd488, %r29, 8;
	add.s64 	%rd489, %rd74, %rd488;
	ld.local.u64 	%rd490, [%rd489+24];
	and.b64  	%rd491, %rd67, %rd490;
	setp.eq.s64 	%p48, %rd491, 0;
	@%p48 bra 	$L__BB0_70;
	ld.local.u64 	%rd492, [%rd61];
	ld.local.u64 	%rd493, [%rd74+24];
	xor.b64  	%rd494, %rd493, %rd492;
	st.local.u64 	[%rd74+24], %rd494;
	ld.local.u64 	%rd495, [%rd61+8];
	ld.local.u64 	%rd496, [%rd74+32];
	xor.b64  	%rd497, %rd496, %rd495;
	st.local.u64 	[%rd74+32], %rd497;
	ld.local.u64 	%rd498, [%rd61+16];
	ld.local.u64 	%rd499, [%rd74+40];
	xor.b64  	%rd500, %rd499, %rd498;
	st.local.u64 	[%rd74+40], %rd500;
$L__BB0_70:
	add.s32 	%r429, %r429, 1;
	setp.ne.s32 	%p49, %r429, 191;
	add.s16 	%rs17, %rs17, 1;
	add.s16 	%rs16, %rs16, 1;
	@%p49 bra 	$L__BB0_8;
	mov.b32 	%r442, 0;
$L__BB0_72:
	max.u32 	%r44, %r442, 1;
	mul.wide.u32 	%rd501, %r442, 24;
	add.s64 	%rd75, %rd5, %rd501;
	ld.local.u64 	%rd502, [%rd75];
	setp.ne.s64 	%p50, %rd502, 0;
	@%p50 bra 	$L__BB0_75;
	ld.local.u64 	%rd503, [%rd75+8];
	setp.ne.s64 	%p51, %rd503, 0;
	@%p51 bra 	$L__BB0_75;
	ld.local.u64 	%rd504, [%rd75+16];
	setp.eq.s64 	%p53, %rd504, 0;
	setp.eq.s32 	%p54, %r442, 0;
	or.pred  	%p55, %p53, %p54;
	@%p55 bra 	$L__BB0_96;
	bra.uni 	$L__BB0_76;
$L__BB0_75:
	setp.eq.s32 	%p52, %r442, 0;
	@%p52 bra 	$L__BB0_96;
$L__BB0_76:
	mul.wide.u32 	%rd505, %r442, 4;
	add.s64 	%rd506, %rd3, %rd505;
	ld.local.u32 	%r145, [%rd506];
	shr.s32 	%r146, %r145, 31;
	shr.u32 	%r147, %r146, 26;
	add.s32 	%r148, %r145, %r147;
	shr.s32 	%r45, %r148, 6;
	and.b32  	%r149, %r148, -64;
	sub.s32 	%r150, %r145, %r149;
	mov.b64 	%rd507, 1;
	shl.b64 	%rd76, %rd507, %r150;
	and.b32  	%r46, %r44, 3;
	setp.lt.u32 	%p56, %r442, 4;
	mov.b32 	%r444, 0;
	@%p56 bra 	$L__BB0_87;
	and.b32  	%r444, %r44, 2147483644;
	mov.b32 	%r443, 0;
$L__BB0_78:
	mul.wide.u32 	%rd508, %r443, 24;
	add.s64 	%rd77, %rd5, %rd508;
	mul.wide.s32 	%rd509, %r45, 8;
	add.s64 	%rd78, %rd77, %rd509;
	ld.local.u64 	%rd510, [%rd78];
	and.b64  	%rd511, %rd76, %rd510;
	setp.eq.s64 	%p57, %rd511, 0;
	@%p57 bra 	$L__BB0_80;
	ld.local.u64 	%rd512, [%rd75];
	ld.local.u64 	%rd513, [%rd77];
	xor.b64  	%rd514, %rd513, %rd512;
	st.local.u64 	[%rd77], %rd514;
	ld.local.u64 	%rd515, [%rd75+8];
	ld.local.u64 	%rd516, [%rd77+8];
	xor.b64  	%rd517, %rd516, %rd515;
	st.local.u64 	[%rd77+8], %rd517;
	ld.local.u64 	%rd518, [%rd75+16];
	ld.local.u64 	%rd519, [%rd77+16];
	xor.b64  	%rd520, %rd519, %rd518;
	st.local.u64 	[%rd77+16], %rd520;
$L__BB0_80:
	ld.local.u64 	%rd521, [%rd78+24];
	and.b64  	%rd522, %rd76, %rd521;
	setp.eq.s64 	%p58, %rd522, 0;
	@%p58 bra 	$L__BB0_82;
	ld.local.u64 	%rd523, [%rd75];
	ld.local.u64 	%rd524, [%rd77+24];
	xor.b64  	%rd525, %rd524, %rd523;
	st.local.u64 	[%rd77+24], %rd525;
	ld.local.u64 	%rd526, [%rd75+8];
	ld.local.u64 	%rd527, [%rd77+32];
	xor.b64  	%rd528, %rd527, %rd526;
	st.local.u64 	[%rd77+32], %rd528;
	ld.local.u64 	%rd529, [%rd75+16];
	ld.local.u64 	%rd530, [%rd77+40];
	xor.b64  	%rd531, %rd530, %rd529;
	st.local.u64 	[%rd77+40], %rd531;
$L__BB0_82:
	ld.local.u64 	%rd532, [%rd78+48];
	and.b64  	%rd533, %rd76, %rd532;
	setp.eq.s64 	%p59, %rd533, 0;
	@%p59 bra 	$L__BB0_84;
	ld.local.u64 	%rd534, [%rd75];
	ld.local.u64 	%rd535, [%rd77+48];
	xor.b64  	%rd536, %rd535, %rd534;
	st.local.u64 	[%rd77+48], %rd536;
	ld.local.u64 	%rd537, [%rd75+8];
	ld.local.u64 	%rd538, [%rd77+56];
	xor.b64  	%rd539, %rd538, %rd537;
	st.local.u64 	[%rd77+56], %rd539;
	ld.local.u64 	%rd540, [%rd75+16];
	ld.local.u64 	%rd541, [%rd77+64];
	xor.b64  	%rd542, %rd541, %rd540;
	st.local.u64 	[%rd77+64], %rd542;
$L__BB0_84:
	ld.local.u64 	%rd543, [%rd78+72];
	and.b64  	%rd544, %rd76, %rd543;
	setp.eq.s64 	%p60, %rd544, 0;
	@%p60 bra 	$L__BB0_86;
	ld.local.u64 	%rd545, [%rd75];
	ld.local.u64 	%rd546, [%rd77+72];
	xor.b64  	%rd547, %rd546, %rd545;
	st.local.u64 	[%rd77+72], %rd547;
	ld.local.u64 	%rd548, [%rd75+8];
	ld.local.u64 	%rd549, [%rd77+80];
	xor.b64  	%rd550, %rd549, %rd548;
	st.local.u64 	[%rd77+80], %rd550;
	ld.local.u64 	%rd551, [%rd75+16];
	ld.local.u64 	%rd552, [%rd77+88];
	xor.b64  	%rd553, %rd552, %rd551;
	st.local.u64 	[%rd77+88], %rd553;
$L__BB0_86:
	add.s32 	%r443, %r443, 4;
	setp.ne.s32 	%p61, %r443, %r444;
	@%p61 bra 	$L__BB0_78;
$L__BB0_87:
	setp.eq.s32 	%p62, %r46, 0;
	@%p62 bra 	$L__BB0_96;
	mul.wide.u32 	%rd554, %r444, 24;
	add.s64 	%rd79, %rd5, %rd554;
	mul.wide.s32 	%rd555, %r45, 8;
	add.s64 	%rd80, %rd79, %rd555;
	ld.local.u64 	%rd556, [%rd80];
	and.b64  	%rd557, %rd76, %rd556;
	setp.eq.s64 	%p63, %rd557, 0;
	@%p63 bra 	$L__BB0_90;
	ld.local.u64 	%rd558, [%rd75];
	ld.local.u64 	%rd559, [%rd79];
	xor.b64  	%rd560, %rd559, %rd558;
	st.local.u64 	[%rd79], %rd560;
	ld.local.u64 	%rd561, [%rd75+8];
	ld.local.u64 	%rd562, [%rd79+8];
	xor.b64  	%rd563, %rd562, %rd561;
	st.local.u64 	[%rd79+8], %rd563;
	ld.local.u64 	%rd564, [%rd75+16];
	ld.local.u64 	%rd565, [%rd79+16];
	xor.b64  	%rd566, %rd565, %rd564;
	st.local.u64 	[%rd79+16], %rd566;
$L__BB0_90:
	setp.eq.s32 	%p64, %r46, 1;
	@%p64 bra 	$L__BB0_96;
	ld.local.u64 	%rd567, [%rd80+24];
	and.b64  	%rd568, %rd76, %rd567;
	setp.eq.s64 	%p65, %rd568, 0;
	@%p65 bra 	$L__BB0_93;
	ld.local.u64 	%rd569, [%rd75];
	ld.local.u64 	%rd570, [%rd79+24];
	xor.b64  	%rd571, %rd570, %rd569;
	st.local.u64 	[%rd79+24], %rd571;
	ld.local.u64 	%rd572, [%rd75+8];
	ld.local.u64 	%rd573, [%rd79+32];
	xor.b64  	%rd574, %rd573, %rd572;
	st.local.u64 	[%rd79+32], %rd574;
	ld.local.u64 	%rd575, [%rd75+16];
	ld.local.u64 	%rd576, [%rd79+40];
	xor.b64  	%rd577, %rd576, %rd575;
	st.local.u64 	[%rd79+40], %rd577;
$L__BB0_93:
	setp.eq.s32 	%p66, %r46, 2;
	@%p66 bra 	$L__BB0_96;
	ld.local.u64 	%rd578, [%rd80+48];
	and.b64  	%rd579, %rd76, %rd578;
	setp.eq.s64 	%p67, %rd579, 0;
	@%p67 bra 	$L__BB0_96;
	ld.local.u64 	%rd580, [%rd75];
	ld.local.u64 	%rd581, [%rd79+48];
	xor.b64  	%rd582, %rd581, %rd580;
	st.local.u64 	[%rd79+48], %rd582;
	ld.local.u64 	%rd583, [%rd75+8];
	ld.local.u64 	%rd584, [%rd79+56];
	xor.b64  	%rd585, %rd584, %rd583;
	st.local.u64 	[%rd79+56], %rd585;
	ld.local.u64 	%rd586, [%rd75+16];
	ld.local.u64 	%rd587, [%rd79+64];
	xor.b64  	%rd588, %rd587, %rd586;
	st.local.u64 	[%rd79+64], %rd588;
$L__BB0_96:
	add.s32 	%r442, %r442, 1;
	setp.ne.s32 	%p68, %r442, 191;
	@%p68 bra 	$L__BB0_72;
	setp.ne.s32 	%p69, %r441, 188;
	@%p69 bra 	$L__BB0_109;
	mov.b64 	%rd712, 0;
	st.local.v2.u64 	[%rd8], {%rd712, %rd712};
	st.local.u64 	[%rd8+16], %rd712;
	mov.b32 	%r445, 0;
$L__BB0_99:
	mul.wide.u32 	%rd713, %r445, 24;
	add.s64 	%rd81, %rd5, %rd713;
	ld.local.u64 	%rd714, [%rd81];
	and.b64  	%rd715, %rd714, 1;
	setp.eq.b64 	%p108, %rd715, 1;
	not.pred 	%p109, %p108;
	mul.wide.u32 	%rd716, %r445, 4;
	add.s64 	%rd82, %rd3, %rd716;
	@%p109 bra 	$L__BB0_101;
	ld.local.u32 	%r196, [%rd82];
	add.s32 	%r197, %r196, -1;
	shr.s32 	%r198, %r197, 31;
	shr.u32 	%r199, %r198, 26;
	add.s32 	%r200, %r197, %r199;
	and.b32  	%r201, %r200, -64;
	sub.s32 	%r202, %r197, %r201;
	mov.b64 	%rd717, 1;
	shl.b64 	%rd718, %rd717, %r202;
	shr.s32 	%r203, %r200, 6;
	mul.wide.s32 	%rd719, %r203, 8;
	add.s64 	%rd720, %rd8, %rd719;
	ld.local.u64 	%rd721, [%rd720];
	xor.b64  	%rd722, %rd718, %rd721;
	st.local.u64 	[%rd720], %rd722;
$L__BB0_101:
	ld.local.u64 	%rd723, [%rd81+24];
	and.b64  	%rd724, %rd723, 1;
	setp.eq.b64 	%p110, %rd724, 1;
	not.pred 	%p111, %p110;
	@%p111 bra 	$L__BB0_103;
	ld.local.u32 	%r204, [%rd82+4];
	add.s32 	%r205, %r204, -1;
	shr.s32 	%r206, %r205, 31;
	shr.u32 	%r207, %r206, 26;
	add.s32 	%r208, %r205, %r207;
	and.b32  	%r209, %r208, -64;
	sub.s32 	%r210, %r205, %r209;
	mov.b64 	%rd725, 1;
	shl.b64 	%rd726, %rd725, %r210;
	shr.s32 	%r211, %r208, 6;
	mul.wide.s32 	%rd727, %r211, 8;
	add.s64 	%rd728, %rd8, %rd727;
	ld.local.u64 	%rd729, [%rd728];
	xor.b64  	%rd730, %rd726, %rd729;
	st.local.u64 	[%rd728], %rd730;
$L__BB0_103:
	ld.local.u64 	%rd731, [%rd81+48];
	and.b64  	%rd732, %rd731, 1;
	setp.eq.b64 	%p112, %rd732, 1;
	not.pred 	%p113, %p112;
	@%p113 bra 	$L__BB0_105;
	ld.local.u32 	%r212, [%rd82+8];
	add.s32 	%r213, %r212, -1;
	shr.s32 	%r214, %r213, 31;
	shr.u32 	%r215, %r214, 26;
	add.s32 	%r216, %r213, %r215;
	and.b32  	%r217, %r216, -64;
	sub.s32 	%r218, %r213, %r217;
	mov.b64 	%rd733, 1;
	shl.b64 	%rd734, %rd733, %r218;
	shr.s32 	%r219, %r216, 6;
	mul.wide.s32 	%rd735, %r219, 8;
	add.s64 	%rd736, %rd8, %rd735;
	ld.local.u64 	%rd737, [%rd736];
	xor.b64  	%rd738, %rd734, %rd737;
	st.local.u64 	[%rd736], %rd738;
$L__BB0_105:
	setp.eq.s32 	%p114, %r445, 188;
	mov.b64 	%rd1619, 1;
	@%p114 bra 	$L__BB0_152;
	ld.local.u64 	%rd740, [%rd81+72];
	and.b64  	%rd741, %rd740, 1;
	setp.eq.b64 	%p115, %rd741, 1;
	not.pred 	%p116, %p115;
	@%p116 bra 	$L__BB0_108;
	ld.local.u32 	%r220, [%rd82+12];
	add.s32 	%r221, %r220, -1;
	shr.s32 	%r222, %r221, 31;
	shr.u32 	%r223, %r222, 26;
	add.s32 	%r224, %r221, %r223;
	and.b32  	%r225, %r224, -64;
	sub.s32 	%r226, %r221, %r225;
	mov.b64 	%rd742, 1;
	shl.b64 	%rd743, %rd742, %r226;
	shr.s32 	%r227, %r224, 6;
	mul.wide.s32 	%rd744, %r227, 8;
	add.s64 	%rd745, %rd8, %rd744;
	ld.local.u64 	%rd746, [%rd745];
	xor.b64  	%rd747, %rd743, %rd746;
	st.local.u64 	[%rd745], %rd747;
$L__BB0_108:
	add.s32 	%r445, %r445, 4;
	bra.uni 	$L__BB0_99;
$L__BB0_109:
	mov.b64 	%rd589, 0;
	st.local.v2.u64 	[%rd8], {%rd589, %rd589};
	st.local.u64 	[%rd8+16], %rd589;
	mov.b16 	%rs10, 0;
	st.local.u8 	[%rd4], %rs10;
	st.local.u8 	[%rd4+1], %rs10;
	st.local.u8 	[%rd4+2], %rs10;
	st.local.u8 	[%rd4+3], %rs10;
	st.local.u8 	[%rd4+4], %rs10;
	st.local.u8 	[%rd4+5], %rs10;
	st.local.u8 	[%rd4+6], %rs10;
	st.local.u8 	[%rd4+7], %rs10;
	st.local.u8 	[%rd4+8], %rs10;
	st.local.u8 	[%rd4+9], %rs10;
	st.local.u8 	[%rd4+10], %rs10;
	st.local.u8 	[%rd4+11], %rs10;
	st.local.u8 	[%rd4+12], %rs10;
	st.local.u8 	[%rd4+13], %rs10;
	st.local.u8 	[%rd4+14], %rs10;
	st.local.u8 	[%rd4+15], %rs10;
	st.local.u8 	[%rd4+16], %rs10;
	st.local.u8 	[%rd4+17], %rs10;
	st.local.u8 	[%rd4+18], %rs10;
	st.local.u8 	[%rd4+19], %rs10;
	st.local.u8 	[%rd4+20], %rs10;
	st.local.u8 	[%rd4+21], %rs10;
	st.local.u8 	[%rd4+22], %rs10;
	st.local.u8 	[%rd4+23], %rs10;
	st.local.u8 	[%rd4+24], %rs10;
	st.local.u8 	[%rd4+25], %rs10;
	st.local.u8 	[%rd4+26], %rs10;
	st.local.u8 	[%rd4+27], %rs10;
	st.local.u8 	[%rd4+28], %rs10;
	st.local.u8 	[%rd4+29], %rs10;
	st.local.u8 	[%rd4+30], %rs10;
	st.local.u8 	[%rd4+31], %rs10;
	st.local.u8 	[%rd4+32], %rs10;
	st.local.u8 	[%rd4+33], %rs10;
	st.local.u8 	[%rd4+34], %rs10;
	st.local.u8 	[%rd4+35], %rs10;
	st.local.u8 	[%rd4+36], %rs10;
	st.local.u8 	[%rd4+37], %rs10;
	st.local.u8 	[%rd4+38], %rs10;
	st.local.u8 	[%rd4+39], %rs10;
	st.local.u8 	[%rd4+40], %rs10;
	st.local.u8 	[%rd4+41], %rs10;
	st.local.u8 	[%rd4+42], %rs10;
	st.local.u8 	[%rd4+43], %rs10;
	st.local.u8 	[%rd4+44], %rs10;
	st.local.u8 	[%rd4+45], %rs10;
	st.local.u8 	[%rd4+46], %rs10;
	st.local.u8 	[%rd4+47], %rs10;
	st.local.u8 	[%rd4+48], %rs10;
	st.local.u8 	[%rd4+49], %rs10;
	st.local.u8 	[%rd4+50], %rs10;
	st.local.u8 	[%rd4+51], %rs10;
	st.local.u8 	[%rd4+52], %rs10;
	st.local.u8 	[%rd4+53], %rs10;
	st.local.u8 	[%rd4+54], %rs10;
	st.local.u8 	[%rd4+55], %rs10;
	st.local.u8 	[%rd4+56], %rs10;
	st.local.u8 	[%rd4+57], %rs10;
	st.local.u8 	[%rd4+58], %rs10;
	st.local.u8 	[%rd4+59], %rs10;
	st.local.u8 	[%rd4+60], %rs10;
	st.local.u8 	[%rd4+61], %rs10;
	st.local.u8 	[%rd4+62], %rs10;
	st.local.u8 	[%rd4+63], %rs10;
	st.local.u8 	[%rd4+64], %rs10;
	st.local.u8 	[%rd4+65], %rs10;
	st.local.u8 	[%rd4+66], %rs10;
	st.local.u8 	[%rd4+67], %rs10;
	st.local.u8 	[%rd4+68], %rs10;
	st.local.u8 	[%rd4+69], %rs10;
	st.local.u8 	[%rd4+70], %rs10;
	st.local.u8 	[%rd4+71], %rs10;
	st.local.u8 	[%rd4+72], %rs10;
	st.local.u8 	[%rd4+73], %rs10;
	st.local.u8 	[%rd4+74], %rs10;
	st.local.u8 	[%rd4+75], %rs10;
	st.local.u8 	[%rd4+76], %rs10;
	st.local.u8 	[%rd4+77], %rs10;
	st.local.u8 	[%rd4+78], %rs10;
	st.local.u8 	[%rd4+79], %rs10;
	st.local.u8 	[%rd4+80], %rs10;
	st.local.u8 	[%rd4+81], %rs10;
	st.local.u8 	[%rd4+82], %rs10;
	st.local.u8 	[%rd4+83], %rs10;
	st.local.u8 	[%rd4+84], %rs10;
	st.local.u8 	[%rd4+85], %rs10;
	st.local.u8 	[%rd4+86], %rs10;
	st.local.u8 	[%rd4+87], %rs10;
	st.local.u8 	[%rd4+88], %rs10;
	st.local.u8 	[%rd4+89], %rs10;
	st.local.u8 	[%rd4+90], %rs10;
	st.local.u8 	[%rd4+91], %rs10;
	st.local.u8 	[%rd4+92], %rs10;
	st.local.u8 	[%rd4+93], %rs10;
	st.local.u8 	[%rd4+94], %rs10;
	st.local.u8 	[%rd4+95], %rs10;
	st.local.u8 	[%rd4+96], %rs10;
	st.local.u8 	[%rd4+97], %rs10;
	st.local.u8 	[%rd4+98], %rs10;
	st.local.u8 	[%rd4+99], %rs10;
	st.local.u8 	[%rd4+100], %rs10;
	st.local.u8 	[%rd4+101], %rs10;
	st.local.u8 	[%rd4+102], %rs10;
	st.local.u8 	[%rd4+103], %rs10;
	st.local.u8 	[%rd4+104], %rs10;
	st.local.u8 	[%rd4+105], %rs10;
	st.local.u8 	[%rd4+106], %rs10;
	st.local.u8 	[%rd4+107], %rs10;
	st.local.u8 	[%rd4+108], %rs10;
	st.local.u8 	[%rd4+109], %rs10;
	st.local.u8 	[%rd4+110], %rs10;
	st.local.u8 	[%rd4+111], %rs10;
	st.local.u8 	[%rd4+112], %rs10;
	st.local.u8 	[%rd4+113], %rs10;
	st.local.u8 	[%rd4+114], %rs10;
	st.local.u8 	[%rd4+115], %rs10;
	st.local.u8 	[%rd4+116], %rs10;
	st.local.u8 	[%rd4+117], %rs10;
	st.local.u8 	[%rd4+118], %rs10;
	st.local.u8 	[%rd4+119], %rs10;
	st.local.u8 	[%rd4+120], %rs10;
	st.local.u8 	[%rd4+121], %rs10;
	st.local.u8 	[%rd4+122], %rs10;
	st.local.u8 	[%rd4+123], %rs10;
	st.local.u8 	[%rd4+124], %rs10;
	st.local.u8 	[%rd4+125], %rs10;
	st.local.u8 	[%rd4+126], %rs10;
	st.local.u8 	[%rd4+127], %rs10;
	st.local.u8 	[%rd4+128], %rs10;
	st.local.u8 	[%rd4+129], %rs10;
	st.local.u8 	[%rd4+130], %rs10;
	st.local.u8 	[%rd4+131], %rs10;
	st.local.u8 	[%rd4+132], %rs10;
	st.local.u8 	[%rd4+133], %rs10;
	st.local.u8 	[%rd4+134], %rs10;
	st.local.u8 	[%rd4+135], %rs10;
	st.local.u8 	[%rd4+136], %rs10;
	st.local.u8 	[%rd4+137], %rs10;
	st.local.u8 	[%rd4+138], %rs10;
	st.local.u8 	[%rd4+139], %rs10;
	st.local.u8 	[%rd4+140], %rs10;
	st.local.u8 	[%rd4+141], %rs10;
	st.local.u8 	[%rd4+142], %rs10;
	st.local.u8 	[%rd4+143], %rs10;
	st.local.u8 	[%rd4+144], %rs10;
	st.local.u8 	[%rd4+145], %rs10;
	st.local.u8 	[%rd4+146], %rs10;
	st.local.u8 	[%rd4+147], %rs10;
	st.local.u8 	[%rd4+148], %rs10;
	st.local.u8 	[%rd4+149], %rs10;
	st.local.u8 	[%rd4+150], %rs10;
	st.local.u8 	[%rd4+151], %rs10;
	st.local.u8 	[%rd4+152], %rs10;
	st.local.u8 	[%rd4+153], %rs10;
	st.local.u8 	[%rd4+154], %rs10;
	st.local.u8 	[%rd4+155], %rs10;
	st.local.u8 	[%rd4+156], %rs10;
	st.local.u8 	[%rd4+157], %rs10;
	st.local.u8 	[%rd4+158], %rs10;
	st.local.u8 	[%rd4+159], %rs10;
	st.local.u8 	[%rd4+160], %rs10;
	st.local.u8 	[%rd4+161], %rs10;
	st.local.u8 	[%rd4+162], %rs10;
	st.local.u8 	[%rd4+163], %rs10;
	st.local.u8 	[%rd4+164], %rs10;
	st.local.u8 	[%rd4+165], %rs10;
	st.local.u8 	[%rd4+166], %rs10;
	st.local.u8 	[%rd4+167], %rs10;
	st.local.u8 	[%rd4+168], %rs10;
	st.local.u8 	[%rd4+169], %rs10;
	st.local.u8 	[%rd4+170], %rs10;
	st.local.u8 	[%rd4+171], %rs10;
	st.local.u8 	[%rd4+172], %rs10;
	st.local.u8 	[%rd4+173], %rs10;
	st.local.u8 	[%rd4+174], %rs10;
	st.local.u8 	[%rd4+175], %rs10;
	st.local.u8 	[%rd4+176], %rs10;
	st.local.u8 	[%rd4+177], %rs10;
	st.local.u8 	[%rd4+178], %rs10;
	st.local.u8 	[%rd4+179], %rs10;
	st.local.u8 	[%rd4+180], %rs10;
	st.local.u8 	[%rd4+181], %rs10;
	st.local.u8 	[%rd4+182], %rs10;
	st.local.u8 	[%rd4+183], %rs10;
	st.local.u8 	[%rd4+184], %rs10;
	st.local.u8 	[%rd4+185], %rs10;
	st.local.u8 	[%rd4+186], %rs10;
	st.local.u8 	[%rd4+187], %rs10;
	st.local.u8 	[%rd4+188], %rs10;
	mov.b32 	%r446, 0;
$L__BB0_110:
	mul.wide.u32 	%rd590, %r446, 24;
	add.s64 	%rd83, %rd5, %rd590;
	ld.local.u64 	%rd84, [%rd83];
	setp.ne.s64 	%p70, %rd84, 0;
	mul.wide.u32 	%rd591, %r446, 4;
	add.s64 	%rd85, %rd3, %rd591;
	@%p70 bra 	$L__BB0_113;
	ld.local.u64 	%rd592, [%rd83+8];
	setp.ne.s64 	%p71, %rd592, 0;
	@%p71 bra 	$L__BB0_113;
	ld.local.u64 	%rd593, [%rd83+16];
	setp.eq.s64 	%p72, %rd593, 0;
	@%p72 bra 	$L__BB0_115;
$L__BB0_113:
	ld.local.u32 	%r55, [%rd85];
	cvt.s64.s32 	%rd594, %r55;
	add.s64 	%rd595, %rd4, %rd594;
	mov.b16 	%rs11, 1;
	st.local.u8 	[%rd595], %rs11;
	and.b64  	%rd596, %rd84, 1;
	setp.eq.b64 	%p73, %rd596, 1;
	not.pred 	%p74, %p73;
	@%p74 bra 	$L__BB0_115;
	add.s32 	%r153, %r55, -1;
	shr.s32 	%r154, %r153, 31;
	shr.u32 	%r155, %r154, 26;
	add.s32 	%r156, %r153, %r155;
	and.b32  	%r157, %r156, -64;
	sub.s32 	%r158, %r153, %r157;
	mov.b64 	%rd597, 1;
	shl.b64 	%rd598, %rd597, %r158;
	shr.s32 	%r159, %r156, 6;
	mul.wide.s32 	%rd599, %r159, 8;
	add.s64 	%rd600, %rd8, %rd599;
	ld.local.u64 	%rd601, [%rd600];
	xor.b64  	%rd602, %rd598, %rd601;
	st.local.u64 	[%rd600], %rd602;
$L__BB0_115:
	ld.local.u64 	%rd86, [%rd83+24];
	setp.ne.s64 	%p75, %rd86, 0;
	@%p75 bra 	$L__BB0_118;
	ld.local.u64 	%rd603, [%rd83+32];
	setp.ne.s64 	%p76, %rd603, 0;
	@%p76 bra 	$L__BB0_118;
	ld.local.u64 	%rd604, [%rd83+40];
	setp.eq.s64 	%p77, %rd604, 0;
	@%p77 bra 	$L__BB0_120;
$L__BB0_118:
	ld.local.u32 	%r56, [%rd85+4];
	cvt.s64.s32 	%rd605, %r56;
	add.s64 	%rd606, %rd4, %rd605;
	mov.b16 	%rs12, 1;
	st.local.u8 	[%rd606], %rs12;
	and.b64  	%rd607, %rd86, 1;
	setp.eq.b64 	%p78, %rd607, 1;
	not.pred 	%p79, %p78;
	@%p79 bra 	$L__BB0_120;
	add.s32 	%r160, %r56, -1;
	shr.s32 	%r161, %r160, 31;
	shr.u32 	%r162, %r161, 26;
	add.s32 	%r163, %r160, %r162;
	and.b32  	%r164, %r163, -64;
	sub.s32 	%r165, %r160, %r164;
	mov.b64 	%rd608, 1;
	shl.b64 	%rd609, %rd608, %r165;
	shr.s32 	%r166, %r163, 6;
	mul.wide.s32 	%rd610, %r166, 8;
	add.s64 	%rd611, %rd8, %rd610;
	ld.local.u64 	%rd612, [%rd611];
	xor.b64  	%rd613, %rd609, %rd612;
	st.local.u64 	[%rd611], %rd613;
$L__BB0_120:
	ld.local.u64 	%rd87, [%rd83+48];
	setp.ne.s64 	%p80, %rd87, 0;
	@%p80 bra 	$L__BB0_123;
	ld.local.u64 	%rd614, [%rd83+56];
	setp.ne.s64 	%p81, %rd614, 0;
	@%p81 bra 	$L__BB0_123;
	ld.local.u64 	%rd615, [%rd83+64];
	setp.eq.s64 	%p82, %rd615, 0;
	@%p82 bra 	$L__BB0_125;
$L__BB0_123:
	ld.local.u32 	%r57, [%rd85+8];
	cvt.s64.s32 	%rd616, %r57;
	add.s64 	%rd617, %rd4, %rd616;
	mov.b16 	%rs13, 1;
	st.local.u8 	[%rd617], %rs13;
	and.b64  	%rd618, %rd87, 1;
	setp.eq.b64 	%p83, %rd618, 1;
	not.pred 	%p84, %p83;
	@%p84 bra 	$L__BB0_125;
	add.s32 	%r167, %r57, -1;
	shr.s32 	%r168, %r167, 31;
	shr.u32 	%r169, %r168, 26;
	add.s32 	%r170, %r167, %r169;
	and.b32  	%r171, %r170, -64;
	sub.s32 	%r172, %r167, %r171;
	mov.b64 	%rd619, 1;
	shl.b64 	%rd620, %rd619, %r172;
	shr.s32 	%r173, %r170, 6;
	mul.wide.s32 	%rd621, %r173, 8;
	add.s64 	%rd622, %rd8, %rd621;
	ld.local.u64 	%rd623, [%rd622];
	xor.b64  	%rd624, %rd620, %rd623;
	st.local.u64 	[%rd622], %rd624;
$L__BB0_125:
	setp.ne.s32 	%p85, %r446, 188;
	@%p85 bra 	$L__BB0_131;
	mov.b64 	%rd1619, 1;
	mov.b32 	%r447, 1;
$L__BB0_127:
	cvt.u64.u32 	%rd637, %r447;
	add.s64 	%rd638, %rd4, %rd637;
	ld.local.u8 	%rs15, [%rd638];
	setp.ne.s16 	%p91, %rs15, 0;
	@%p91 bra 	$L__BB0_151;
	setp.lt.s64 	%p92, %rd1619, 1;
	@%p92 bra 	$L__BB0_142;
	add.s32 	%r182, %r447, -1;
	and.b32  	%r183, %r182, 63;
	mov.b64 	%rd640, 1;
	shl.b64 	%rd90, %rd640, %r183;
	shr.u32 	%r61, %r182, 6;
	and.b64  	%rd91, %rd1619, 3;
	setp.lt.u64 	%p93, %rd1619, 4;
	mov.b64 	%rd1615, 0;
	@%p93 bra 	$L__BB0_138;
	and.b64  	%rd1615, %rd1619, 9223372036854775804;
	mov.b64 	%rd1616, 0;
	bra.uni 	$L__BB0_137;
$L__BB0_131:
	ld.local.u64 	%rd88, [%rd83+72];
	setp.ne.s64 	%p86, %rd88, 0;
	@%p86 bra 	$L__BB0_134;
	ld.local.u64 	%rd625, [%rd83+80];
	setp.ne.s64 	%p87, %rd625, 0;
	@%p87 bra 	$L__BB0_134;
	ld.local.u64 	%rd626, [%rd83+88];
	setp.eq.s64 	%p88, %rd626, 0;
	@%p88 bra 	$L__BB0_136;
$L__BB0_134:
	ld.local.u32 	%r58, [%rd85+12];
	cvt.s64.s32 	%rd627, %r58;
	add.s64 	%rd628, %rd4, %rd627;
	mov.b16 	%rs14, 1;
	st.local.u8 	[%rd628], %rs14;
	and.b64  	%rd629, %rd88, 1;
	setp.eq.b64 	%p89, %rd629, 1;
	not.pred 	%p90, %p89;
	@%p90 bra 	$L__BB0_136;
	add.s32 	%r174, %r58, -1;
	shr.s32 	%r175, %r174, 31;
	shr.u32 	%r176, %r175, 26;
	add.s32 	%r177, %r174, %r176;
	and.b32  	%r178, %r177, -64;
	sub.s32 	%r179, %r174, %r178;
	mov.b64 	%rd630, 1;
	shl.b64 	%rd631, %rd630, %r179;
	shr.s32 	%r180, %r177, 6;
	mul.wide.s32 	%rd632, %r180, 8;
	add.s64 	%rd633, %rd8, %rd632;
	ld.local.u64 	%rd634, [%rd633];
	xor.b64  	%rd635, %rd631, %rd634;
	st.local.u64 	[%rd633], %rd635;
$L__BB0_136:
	add.s32 	%r446, %r446, 4;
	bra.uni 	$L__BB0_110;
$L__BB0_137:
	mad.lo.s64 	%rd642, %rd1616, 24, %rd8;
	ld.local.v2.u64 	{%rd643, %rd644}, [%rd642];
	mad.lo.s64 	%rd645, %rd1619, 24, %rd642;
	st.local.u64 	[%rd645], %rd643;
	st.local.u64 	[%rd645+8], %rd644;
	ld.local.u64 	%rd646, [%rd642+16];
	st.local.u64 	[%rd645+16], %rd646;
	mul.wide.u32 	%rd647, %r61, 8;
	add.s64 	%rd648, %rd645, %rd647;
	ld.local.u64 	%rd649, [%rd648];
	xor.b64  	%rd650, %rd649, %rd90;
	st.local.u64 	[%rd648], %rd650;
	ld.local.u64 	%rd651, [%rd642+24];
	st.local.u64 	[%rd645+24], %rd651;
	ld.local.u64 	%rd652, [%rd642+32];
	st.local.u64 	[%rd645+32], %rd652;
	ld.local.u64 	%rd653, [%rd642+40];
	st.local.u64 	[%rd645+40], %rd653;
	ld.local.u64 	%rd654, [%rd648+24];
	xor.b64  	%rd655, %rd654, %rd90;
	st.local.u64 	[%rd648+24], %rd655;
	ld.local.u64 	%rd656, [%rd642+48];
	st.local.u64 	[%rd645+48], %rd656;
	ld.local.u64 	%rd657, [%rd642+56];
	st.local.u64 	[%rd645+56], %rd657;
	ld.local.u64 	%rd658, [%rd642+64];
	st.local.u64 	[%rd645+64], %rd658;
	ld.local.u64 	%rd659, [%rd648+48];
	xor.b64  	%rd660, %rd659, %rd90;
	st.local.u64 	[%rd648+48], %rd660;
	ld.local.u64 	%rd661, [%rd642+72];
	st.local.u64 	[%rd645+72], %rd661;
	ld.local.u64 	%rd662, [%rd642+80];
	st.local.u64 	[%rd645+80], %rd662;
	ld.local.u64 	%rd663, [%rd642+88];
	st.local.u64 	[%rd645+88], %rd663;
	ld.local.u64 	%rd664, [%rd648+72];
	xor.b64  	%rd665, %rd664, %rd90;
	st.local.u64 	[%rd648+72], %rd665;
	add.s64 	%rd1616, %rd1616, 4;
	setp.eq.s64 	%p94, %rd1616, %rd1615;
	@%p94 bra 	$L__BB0_138;
	bra.uni 	$L__BB0_137;
$L__BB0_138:
	setp.eq.s64 	%p95, %rd91, 0;
	@%p95 bra 	$L__BB0_142;
	mad.lo.s64 	%rd666, %rd1615, 24, %rd8;
	ld.local.u64 	%rd667, [%rd666];
	mul.lo.s64 	%rd94, %rd1619, 24;
	add.s64 	%rd668, %rd666, %rd94;
	st.local.u64 	[%rd668], %rd667;
	ld.local.u64 	%rd669, [%rd666+8];
	st.local.u64 	[%rd668+8], %rd669;
	ld.local.u64 	%rd670, [%rd666+16];
	st.local.u64 	[%rd668+16], %rd670;
	mul.wide.u32 	%rd95, %r61, 8;
	add.s64 	%rd671, %rd668, %rd95;
	ld.local.u64 	%rd672, [%rd671];
	xor.b64  	%rd673, %rd672, %rd90;
	st.local.u64 	[%rd671], %rd673;
	setp.eq.s64 	%p96, %rd91, 1;
	@%p96 bra 	$L__BB0_142;
	add.s64 	%rd674, %rd1615, 1;
	and.b64  	%rd675, %rd674, 4294967295;
	mad.lo.s64 	%rd676, %rd675, 24, %rd8;
	ld.local.u64 	%rd677, [%rd676];
	add.s64 	%rd678, %rd676, %rd94;
	st.local.u64 	[%rd678], %rd677;
	ld.local.u64 	%rd679, [%rd676+8];
	st.local.u64 	[%rd678+8], %rd679;
	ld.local.u64 	%rd680, [%rd676+16];
	st.local.u64 	[%rd678+16], %rd680;
	add.s64 	%rd681, %rd678, %rd95;
	ld.local.u64 	%rd682, [%rd681];
	xor.b64  	%rd683, %rd682, %rd90;
	st.local.u64 	[%rd681], %rd683;
	setp.eq.s64 	%p97, %rd91, 2;
	@%p97 bra 	$L__BB0_142;
	add.s64 	%rd684, %rd1615, 2;
	and.b64  	%rd685, %rd684, 4294967295;
	mad.lo.s64 	%rd686, %rd685, 24, %rd8;
	ld.local.u64 	%rd687, [%rd686];
	add.s64 	%rd688, %rd686, %rd94;
	st.local.u64 	[%rd688], %rd687;
	ld.local.u64 	%rd689, [%rd686+8];
	st.local.u64 	[%rd688+8], %rd689;
	ld.local.u64 	%rd690, [%rd686+16];
	st.local.u64 	[%rd688+16], %rd690;
	add.s64 	%rd691, %rd688, %rd95;
	ld.local.u64 	%rd692, [%rd691];
	xor.b64  	%rd693, %rd692, %rd90;
	st.local.u64 	[%rd691], %rd693;
$L__BB0_142:
	shr.u32 	%r62, %r447, 6;
	and.b32  	%r185, %r447, 63;
	cvt.u64.u32 	%rd96, %r185;
	mov.b32 	%r448, 0;
$L__BB0_143:
	mul.wide.u32 	%rd694, %r448, 24;
	add.s64 	%rd99, %rd5, %rd694;
	ld.local.u64 	%rd695, [%rd99];
	setp.ne.s64 	%p98, %rd695, 0;
	@%p98 bra 	$L__BB0_146;
	ld.local.u64 	%rd696, [%rd99+8];
	setp.ne.s64 	%p99, %rd696, 0;
	@%p99 bra 	$L__BB0_146;
	ld.local.u64 	%rd697, [%rd99+16];
	setp.eq.s64 	%p100, %rd697, 0;
	@%p100 bra 	$L__BB0_149;
$L__BB0_146:
	setp.lt.s64 	%p101, %rd1619, 1;
	mul.wide.u32 	%rd698, %r62, 8;
	add.s64 	%rd699, %rd99, %rd698;
	ld.local.u64 	%rd700, [%rd699];
	cvt.u32.u64 	%r186, %rd96;
	shr.u64 	%rd701, %rd700, %r186;
	and.b64  	%rd702, %rd701, 1;
	setp.eq.b64 	%p102, %rd702, 1;
	not.pred 	%p103, %p102;
	or.pred  	%p104, %p101, %p103;
	@%p104 bra 	$L__BB0_149;
	mul.wide.u32 	%rd704, %r448, 4;
	add.s64 	%rd705, %rd3, %rd704;
	ld.local.u32 	%r187, [%rd705];
	add.s32 	%r188, %r187, -1;
	shr.s32 	%r189, %r188, 31;
	shr.u32 	%r190, %r189, 26;
	add.s32 	%r191, %r188, %r190;
	and.b32  	%r192, %r191, -64;
	sub.s32 	%r193, %r188, %r192;
	mov.b64 	%rd706, 1;
	shl.b64 	%rd100, %rd706, %r193;
	shr.s32 	%r194, %r191, 6;
	mul.wide.s32 	%rd707, %r194, 8;
	add.s64 	%rd101, %rd8, %rd707;
	mov.b64 	%rd1617, 0;
$L__BB0_148:
	add.s64 	%rd708, %rd1617, %rd1619;
	mad.lo.s64 	%rd709, %rd708, 24, %rd101;
	ld.local.u64 	%rd710, [%rd709];
	xor.b64  	%rd711, %rd100, %rd710;
	st.local.u64 	[%rd709], %rd711;
	add.s64 	%rd1617, %rd1617, 1;
	setp.gt.s64 	%p105, %rd1619, %rd1617;
	@%p105 bra 	$L__BB0_148;
$L__BB0_149:
	add.s32 	%r448, %r448, 1;
	setp.ne.s32 	%p106, %r448, 191;
	@%p106 bra 	$L__BB0_143;
	shl.b64 	%rd1619, %rd1619, 1;
$L__BB0_151:
	add.s32 	%r447, %r447, 1;
	setp.ne.s32 	%p107, %r447, 189;
	@%p107 bra 	$L__BB0_127;
$L__BB0_152:
	ld.global.u64 	%rd748, [%rd11];
	add.s64 	%rd749, %rd748, %rd1619;
	st.global.u64 	[%rd11], %rd749;
	setp.lt.s64 	%p117, %rd1619, 1;
	@%p117 bra 	$L__BB0_168;
	xor.b64  	%rd107, %rd1606, 68719476736;
	mov.b64 	%rd1620, 0;
$L__BB0_154:
	mov.b64 	%rd751, 0;
	st.local.u64 	[%rd9], %rd751;
	st.local.u64 	[%rd9+8], %rd751;
	st.local.u64 	[%rd9+16], %rd751;
	st.local.u64 	[%rd9+24], %rd751;
	st.local.u64 	[%rd9+32], %rd751;
	ld.const.u64 	%rd752, [const_state+40];
	st.local.u64 	[%rd9+40], %rd752;
	ld.const.u64 	%rd753, [const_state+48];
	st.local.u64 	[%rd9+48], %rd753;
	ld.const.u64 	%rd754, [const_state+56];
	st.local.u64 	[%rd9+56], %rd754;
	ld.const.u64 	%rd755, [const_state+64];
	st.local.u64 	[%rd9+64], %rd755;
	ld.const.u64 	%rd756, [const_state+72];
	st.local.u64 	[%rd9+72], %rd756;
	st.local.u64 	[%rd9+80], %rd751;
	st.local.u64 	[%rd9+88], %rd751;
	st.local.u64 	[%rd9+96], %rd751;
	st.local.u64 	[%rd9+104], %rd751;
	st.local.u64 	[%rd9+112], %rd751;
	ld.const.u64 	%rd757, [const_state+120];
	st.local.u64 	[%rd9+120], %rd757;
	ld.const.u64 	%rd758, [const_state+128];
	st.local.u64 	[%rd9+128], %rd758;
	ld.const.u64 	%rd759, [const_state+136];
	st.local.u64 	[%rd9+136], %rd759;
	ld.const.u64 	%rd760, [const_state+144];
	st.local.u64 	[%rd9+144], %rd760;
	ld.const.u64 	%rd761, [const_state+152];
	st.local.u64 	[%rd9+152], %rd761;
	ld.const.u64 	%rd762, [const_state+160];
	st.local.u64 	[%rd9+160], %rd762;
	ld.const.u64 	%rd763, [const_state+168];
	st.local.u64 	[%rd9+168], %rd763;
	ld.const.u64 	%rd764, [const_state+176];
	st.local.u64 	[%rd9+176], %rd764;
	ld.const.u64 	%rd765, [const_state+184];
	st.local.u64 	[%rd9+184], %rd765;
	ld.const.u64 	%rd766, [const_state+192];
	st.local.u64 	[%rd9+192], %rd766;
	mad.lo.s64 	%rd767, %rd1620, 24, %rd8;
	ld.local.u64 	%rd109, [%rd767+16];
	ld.local.u64 	%rd110, [%rd767+8];
	ld.local.u64 	%rd111, [%rd767];
	mov.b32 	%r449, 0;
$L__BB0_155:
	shl.b32 	%r229, %r449, 2;
	mul.wide.u32 	%rd768, %r229, 8;
	mov.u64 	%rd769, d_var_all;
	add.s64 	%rd112, %rd769, %rd768;
	ld.global.u64 	%rd770, [%rd112];
	and.b64  	%rd771, %rd107, %rd770;
	ld.global.u64 	%rd772, [%rd112+8];
	and.b64  	%rd773, %rd111, %rd772;
	ld.global.u64 	%rd774, [%rd112+16];
	and.b64  	%rd775, %rd110, %rd774;
	ld.global.u64 	%rd776, [%rd112+24];
	and.b64  	%rd777, %rd109, %rd776;
	xor.b64  	%rd778, %rd773, %rd771;
	xor.b64  	%rd779, %rd778, %rd775;
	xor.b64  	%rd780, %rd779, %rd777;
	shr.u64 	%rd781, %rd780, 32;
	xor.b64  	%rd782, %rd780, %rd781;
	shr.u64 	%rd783, %rd782, 16;
	xor.b64  	%rd784, %rd782, %rd783;
	shr.u64 	%rd785, %rd784, 8;
	xor.b64  	%rd786, %rd784, %rd785;
	shr.u64 	%rd787, %rd786, 4;
	xor.b64  	%rd788, %rd786, %rd787;
	shr.u64 	%rd789, %rd788, 2;
	xor.b64  	%rd790, %rd788, %rd789;
	shr.u64 	%rd791, %rd790, 1;
	xor.b64  	%rd792, %rd790, %rd791;
	and.b64  	%rd793, %rd792, 1;
	setp.eq.b64 	%p118, %rd793, 1;
	not.pred 	%p119, %p118;
	@%p119 bra 	$L__BB0_157;
	setp.gt.u32 	%p120, %r449, 319;
	shr.u32 	%r230, %r449, 6;
	add.s32 	%r231, %r230, 5;
	selp.b32 	%r232, %r231, %r230, %p120;
	and.b32  	%r233, %r449, 60;
	mov.b64 	%rd794, 1;
	shl.b64 	%rd795, %rd794, %r233;
	mul.wide.u32 	%rd796, %r232, 8;
	add.s64 	%rd797, %rd9, %rd796;
	ld.local.u64 	%rd798, [%rd797];
	xor.b64  	%rd799, %rd798, %rd795;
	st.local.u64 	[%rd797], %rd799;
$L__BB0_157:
	ld.global.u64 	%rd800, [%rd112+32];
	and.b64  	%rd801, %rd107, %rd800;
	ld.global.u64 	%rd802, [%rd112+40];
	and.b64  	%rd803, %rd111, %rd802;
	ld.global.u64 	%rd804, [%rd112+48];
	and.b64  	%rd805, %rd110, %rd804;
	ld.global.u64 	%rd806, [%rd112+56];
	and.b64  	%rd807, %rd109, %rd806;
	xor.b64  	%rd808, %rd803, %rd801;
	xor.b64  	%rd809, %rd808, %rd805;
	xor.b64  	%rd810, %rd809, %rd807;
	shr.u64 	%rd811, %rd810, 32;
	xor.b64  	%rd812, %rd810, %rd811;
	shr.u64 	%rd813, %rd812, 16;
	xor.b64  	%rd814, %rd812, %rd813;
	shr.u64 	%rd815, %rd814, 8;
	xor.b64  	%rd816, %rd814, %rd815;
	shr.u64 	%rd817, %rd816, 4;
	xor.b64  	%rd818, %rd816, %rd817;
	shr.u64 	%rd819, %rd818, 2;
	xor.b64  	%rd820, %rd818, %rd819;
	shr.u64 	%rd821, %rd820, 1;
	xor.b64  	%rd822, %rd820, %rd821;
	and.b64  	%rd823, %rd822, 1;
	setp.eq.b64 	%p121, %rd823, 1;
	not.pred 	%p122, %p121;
	@%p122 bra 	$L__BB0_159;
	add.s32 	%r234, %r449, 1;
	setp.gt.u32 	%p123, %r449, 318;
	shr.u32 	%r235, %r449, 6;
	add.s32 	%r236, %r235, 5;
	selp.b32 	%r237, %r236, %r235, %p123;
	and.b32  	%r238, %r234, 61;
	mov.b64 	%rd824, 1;
	shl.b64 	%rd825, %rd824, %r238;
	mul.wide.u32 	%rd826, %r237, 8;
	add.s64 	%rd827, %rd9, %rd826;
	ld.local.u64 	%rd828, [%rd827];
	xor.b64  	%rd829, %rd828, %rd825;
	st.local.u64 	[%rd827], %rd829;
$L__BB0_159:
	ld.global.u64 	%rd830, [%rd112+64];
	and.b64  	%rd831, %rd107, %rd830;
	ld.global.u64 	%rd832, [%rd112+72];
	and.b64  	%rd833, %rd111, %rd832;
	ld.global.u64 	%rd834, [%rd112+80];
	and.b64  	%rd835, %rd110, %rd834;
	ld.global.u64 	%rd836, [%rd112+88];
	and.b64  	%rd837, %rd109, %rd836;
	xor.b64  	%rd838, %rd833, %rd831;
	xor.b64  	%rd839, %rd838, %rd835;
	xor.b64  	%rd840, %rd839, %rd837;
	shr.u64 	%rd841, %rd840, 32;
	xor.b64  	%rd842, %rd840, %rd841;
	shr.u64 	%rd843, %rd842, 16;
	xor.b64  	%rd844, %rd842, %rd843;
	shr.u64 	%rd845, %rd844, 8;
	xor.b64  	%rd846, %rd844, %rd845;
	shr.u64 	%rd847, %rd846, 4;
	xor.b64  	%rd848, %rd846, %rd847;
	shr.u64 	%rd849, %rd848, 2;
	xor.b64  	%rd850, %rd848, %rd849;
	shr.u64 	%rd851, %rd850, 1;
	xor.b64  	%rd852, %rd850, %rd851;
	and.b64  	%rd853, %rd852, 1;
	setp.eq.b64 	%p124, %rd853, 1;
	not.pred 	%p125, %p124;
	@%p125 bra 	$L__BB0_161;
	add.s32 	%r239, %r449, 2;
	setp.gt.u32 	%p126, %r449, 317;
	shr.u32 	%r240, %r449, 6;
	add.s32 	%r241, %r240, 5;
	selp.b32 	%r242, %r241, %r240, %p126;
	and.b32  	%r243, %r239, 62;
	mov.b64 	%rd854, 1;
	shl.b64 	%rd855, %rd854, %r243;
	mul.wide.u32 	%rd856, %r242, 8;
	add.s64 	%rd857, %rd9, %rd856;
	ld.local.u64 	%rd858, [%rd857];
	xor.b64  	%rd859, %rd858, %rd855;
	st.local.u64 	[%rd857], %rd859;
$L__BB0_161:
	ld.global.u64 	%rd860, [%rd112+96];
	and.b64  	%rd861, %rd107, %rd860;
	ld.global.u64 	%rd862, [%rd112+104];
	and.b64  	%rd863, %rd111, %rd862;
	ld.global.u64 	%rd864, [%rd112+112];
	and.b64  	%rd865, %rd110, %rd864;
	ld.global.u64 	%rd866, [%rd112+120];
	and.b64  	%rd867, %rd109, %rd866;
	xor.b64  	%rd868, %rd863, %rd861;
	xor.b64  	%rd869, %rd868, %rd865;
	xor.b64  	%rd870, %rd869, %rd867;
	shr.u64 	%rd871, %rd870, 32;
	xor.b64  	%rd872, %rd870, %rd871;
	shr.u64 	%rd873, %rd872, 16;
	xor.b64  	%rd874, %rd872, %rd873;
	shr.u64 	%rd875, %rd874, 8;
	xor.b64  	%rd876, %rd874, %rd875;
	shr.u64 	%rd877, %rd876, 4;
	xor.b64  	%rd878, %rd876, %rd877;
	shr.u64 	%rd879, %rd878, 2;
	xor.b64  	%rd880, %rd878, %rd879;
	shr.u64 	%rd881, %rd880, 1;
	xor.b64  	%rd882, %rd880, %rd881;
	and.b64  	%rd883, %rd882, 1;
	setp.eq.b64 	%p127, %rd883, 1;
	not.pred 	%p128, %p127;
	@%p128 bra 	$L__BB0_163;
	add.s32 	%r244, %r449, 3;
	setp.gt.u32 	%p129, %r449, 316;
	shr.u32 	%r245, %r449, 6;
	add.s32 	%r246, %r245, 5;
	selp.b32 	%r247, %r246, %r245, %p129;
	and.b32  	%r248, %r244, 63;
	mov.b64 	%rd884, 1;
	shl.b64 	%rd885, %rd884, %r248;
	mul.wide.u32 	%rd886, %r247, 8;
	add.s64 	%rd887, %rd9, %rd886;
	ld.local.u64 	%rd888, [%rd887];
	xor.b64  	%rd889, %rd888, %rd885;
	st.local.u64 	[%rd887], %rd889;
$L__BB0_163:
	add.s32 	%r449, %r449, 4;
	setp.ne.s32 	%p130, %r449, 640;
	@%p130 bra 	$L__BB0_155;
	ld.const.u32 	%r249, [const_KeccakRhoOffsets+96];
	setp.eq.s32 	%p131, %r249, 0;
	ld.const.u32 	%r250, [const_KeccakRhoOffsets+76];
	setp.eq.s32 	%p132, %r250, 0;
	ld.const.u32 	%r251, [const_KeccakRhoOffsets+56];
	setp.eq.s32 	%p133, %r251, 0;
	ld.const.u32 	%r252, [const_KeccakRhoOffsets+36];
	setp.eq.s32 	%p134, %r252, 0;
	ld.const.u32 	%r253, [const_KeccakRhoOffsets+16];
	setp.eq.s32 	%p135, %r253, 0;
	cvt.u32.u64 	%r254, %rd36;
	setp.eq.s32 	%p136, %r254, 0;
	cvt.u32.u64 	%r255, %rd34;
	setp.eq.s32 	%p137, %r255, 0;
	cvt.u32.u64 	%r256, %rd32;
	setp.eq.s32 	%p138, %r256, 0;
	ld.const.u32 	%r257, [const_KeccakRhoOffsets+32];
	setp.eq.s32 	%p139, %r257, 0;
	ld.const.u32 	%r258, [const_KeccakRhoOffsets+12];
	setp.eq.s32 	%p140, %r258, 0;
	ld.const.u32 	%r259, [const_KeccakRhoOffsets+88];
	setp.eq.s32 	%p141, %r259, 0;
	ld.const.u32 	%r260, [const_KeccakRhoOffsets+68];
	setp.eq.s32 	%p142, %r260, 0;
	ld.const.u32 	%r261, [const_KeccakRhoOffsets+48];
	setp.eq.s32 	%p143, %r261, 0;
	ld.const.u32 	%r262, [const_KeccakRhoOffsets+28];
	setp.eq.s32 	%p144, %r262, 0;
	ld.const.u32 	%r263, [const_KeccakRhoOffsets+8];
	setp.eq.s32 	%p145, %r263, 0;
	ld.const.u32 	%r264, [const_KeccakRhoOffsets+84];
	setp.eq.s32 	%p146, %r264, 0;
	ld.const.u32 	%r265, [const_KeccakRhoOffsets+64];
	setp.eq.s32 	%p147, %r265, 0;
	ld.const.u32 	%r266, [const_KeccakRhoOffsets+44];
	setp.eq.s32 	%p148, %r266, 0;
	ld.const.u32 	%r267, [const_KeccakRhoOffsets+24];
	setp.eq.s32 	%p149, %r267, 0;
	ld.const.u32 	%r268, [const_KeccakRhoOffsets+4];
	setp.eq.s32 	%p150, %r268, 0;
	ld.const.u32 	%r269, [const_KeccakRhoOffsets+80];
	setp.eq.s32 	%p151, %r269, 0;
	ld.const.u32 	%r270, [const_KeccakRhoOffsets+60];
	setp.eq.s32 	%p152, %r270, 0;
	ld.const.u32 	%r271, [const_KeccakRhoOffsets+40];
	setp.eq.s32 	%p153, %r271, 0;
	ld.const.u32 	%r272, [const_KeccakRhoOffsets+20];
	setp.eq.s32 	%p154, %r272, 0;
	ld.const.u32 	%r273, [const_KeccakRhoOffsets];
	setp.eq.s32 	%p155, %r273, 0;
	ld.local.u64 	%rd113, [%rd9];
	ld.local.u64 	%rd114, [%rd9+8];
	ld.local.u64 	%rd115, [%rd9+16];
	ld.local.u64 	%rd116, [%rd9+24];
	ld.local.u64 	%rd117, [%rd9+32];
	ld.local.u64 	%rd118, [%rd9+40];
	ld.local.u64 	%rd119, [%rd9+48];
	ld.local.u64 	%rd120, [%rd9+56];
	ld.local.u64 	%rd121, [%rd9+64];
	ld.local.u64 	%rd122, [%rd9+72];
	ld.local.u64 	%rd123, [%rd9+80];
	ld.local.u64 	%rd124, [%rd9+88];
	ld.local.u64 	%rd125, [%rd9+96];
	ld.local.u64 	%rd126, [%rd9+104];
	ld.local.u64 	%rd127, [%rd9+112];
	ld.local.u64 	%rd128, [%rd9+120];
	ld.local.u64 	%rd129, [%rd9+128];
	ld.local.u64 	%rd130, [%rd9+136];
	ld.local.u64 	%rd131, [%rd9+144];
	ld.local.u64 	%rd132, [%rd9+152];
	ld.local.u64 	%rd133, [%rd9+160];
	ld.local.u64 	%rd134, [%rd9+168];
	ld.local.u64 	%rd135, [%rd9+176];
	ld.local.u64 	%rd136, [%rd9+184];
	ld.local.u64 	%rd137, [%rd9+192];
	xor.b64  	%rd890, %rd113, %rd118;
	xor.b64  	%rd891, %rd890, %rd123;
	xor.b64  	%rd892, %rd891, %rd128;
	xor.b64  	%rd893, %rd892, %rd133;
	xor.b64  	%rd894, %rd114, %rd119;
	xor.b64  	%rd895, %rd894, %rd124;
	xor.b64  	%rd896, %rd895, %rd129;
	xor.b64  	%rd897, %rd896, %rd134;
	xor.b64  	%rd898, %rd115, %rd120;
	xor.b64  	%rd899, %rd898, %rd125;
	xor.b64  	%rd900, %rd899, %rd130;
	xor.b64  	%rd901, %rd900, %rd135;
	xor.b64  	%rd902, %rd116, %rd121;
	xor.b64  	%rd903, %rd902, %rd126;
	xor.b64  	%rd904, %rd903, %rd131;
	xor.b64  	%rd905, %rd904, %rd136;
	xor.b64  	%rd906, %rd117, %rd122;
	xor.b64  	%rd907, %rd906, %rd127;
	xor.b64  	%rd908, %rd907, %rd132;
	xor.b64  	%rd909, %rd908, %rd137;
	mov.b64 	{%r274, %r275}, %rd897;
	shf.l.wrap.b32 	%r276, %r274, %r275, 1;
	shf.l.wrap.b32 	%r277, %r275, %r274, 1;
	mov.b64 	%rd910, {%r277, %r276};
	xor.b64  	%rd911, %rd910, %rd909;
	mov.b64 	{%r278, %r279}, %rd901;
	shf.l.wrap.b32 	%r280, %r278, %r279, 1;
	shf.l.wrap.b32 	%r281, %r279, %r278, 1;
	mov.b64 	%rd912, {%r281, %r280};
	xor.b64  	%rd913, %rd912, %rd893;
	mov.b64 	{%r282, %r283}, %rd905;
	shf.l.wrap.b32 	%r284, %r282, %r283, 1;
	shf.l.wrap.b32 	%r285, %r283, %r282, 1;
	mov.b64 	%rd914, {%r285, %r284};
	xor.b64  	%rd915, %rd914, %rd897;
	mov.b64 	{%r286, %r287}, %rd909;
	shf.l.wrap.b32 	%r288, %r286, %r287, 1;
	shf.l.wrap.b32 	%r289, %r287, %r286, 1;
	mov.b64 	%rd916, {%r289, %r288};
	xor.b64  	%rd917, %rd916, %rd901;
	mov.b64 	{%r290, %r291}, %rd893;
	shf.l.wrap.b32 	%r292, %r290, %r291, 1;
	shf.l.wrap.b32 	%r293, %r291, %r290, 1;
	mov.b64 	%rd918, {%r293, %r292};
	xor.b64  	%rd919, %rd918, %rd905;
	xor.b64  	%rd920, %rd113, %rd911;
	xor.b64  	%rd921, %rd118, %rd911;
	xor.b64  	%rd922, %rd123, %rd911;
	xor.b64  	%rd923, %rd128, %rd911;
	xor.b64  	%rd924, %rd133, %rd911;
	xor.b64  	%rd925, %rd114, %rd913;
	xor.b64  	%rd926, %rd119, %rd913;
	xor.b64  	%rd927, %rd124, %rd913;
	xor.b64  	%rd928, %rd129, %rd913;
	xor.b64  	%rd929, %rd134, %rd913;
	xor.b64  	%rd930, %rd115, %rd915;
	xor.b64  	%rd931, %rd120, %rd915;
	xor.b64  	%rd932, %rd125, %rd915;
	xor.b64  	%rd933, %rd130, %rd915;
	xor.b64  	%rd934, %rd135, %rd915;
	xor.b64  	%rd935, %rd116, %rd917;
	xor.b64  	%rd936, %rd121, %rd917;
	xor.b64  	%rd937, %rd126, %rd917;
	xor.b64  	%rd938, %rd131, %rd917;
	xor.b64  	%rd939, %rd136, %rd917;
	xor.b64  	%rd940, %rd117, %rd919;
	xor.b64  	%rd941, %rd122, %rd919;
	xor.b64  	%rd942, %rd127, %rd919;
	xor.b64  	%rd943, %rd132, %rd919;
	xor.b64  	%rd944, %rd137, %rd919;
	shl.b64 	%rd945, %rd920, %r273;
	sub.s32 	%r294, 64, %r273;
	shr.u64 	%rd946, %rd920, %r294;
	xor.b64  	%rd947, %rd946, %rd945;
	selp.b64 	%rd948, %rd920, %rd947, %p155;
	shl.b64 	%rd949, %rd921, %r272;
	cvt.u32.u64 	%r295, %rd16;
	shr.u64 	%rd950, %rd921, %r295;
	xor.b64  	%rd951, %rd950, %rd949;
	selp.b64 	%rd952, %rd921, %rd951, %p154;
	shl.b64 	%rd953, %rd922, %r271;
	cvt.u32.u64 	%r296, %rd17;
	shr.u64 	%rd954, %rd922, %r296;
	xor.b64  	%rd955, %rd954, %rd953;
	selp.b64 	%rd956, %rd922, %rd955, %p153;
	shl.b64 	%rd957, %rd923, %r270;
	cvt.u32.u64 	%r297, %rd18;
	shr.u64 	%rd958, %rd923, %r297;
	xor.b64  	%rd959, %rd958, %rd957;
	selp.b64 	%rd960, %rd923, %rd959, %p152;
	shl.b64 	%rd961, %rd924, %r269;
	cvt.u32.u64 	%r298, %rd19;
	shr.u64 	%rd962, %rd924, %r298;
	xor.b64  	%rd963, %rd962, %rd961;
	selp.b64 	%rd964, %rd924, %rd963, %p151;
	shl.b64 	%rd965, %rd925, %r268;
	cvt.u32.u64 	%r299, %rd20;
	shr.u64 	%rd966, %rd925, %r299;
	xor.b64  	%rd967, %rd966, %rd965;
	selp.b64 	%rd968, %rd925, %rd967, %p150;
	shl.b64 	%rd969, %rd926, %r267;
	cvt.u32.u64 	%r300, %rd21;
	shr.u64 	%rd970, %rd926, %r300;
	xor.b64  	%rd971, %rd970, %rd969;
	selp.b64 	%rd972, %rd926, %rd971, %p149;
	shl.b64 	%rd973, %rd927, %r266;
	cvt.u32.u64 	%r301, %rd22;
	shr.u64 	%rd974, %rd927, %r301;
	xor.b64  	%rd975, %rd974, %rd973;
	selp.b64 	%rd976, %rd927, %rd975, %p148;
	shl.b64 	%rd977, %rd928, %r265;
	cvt.u32.u64 	%r302, %rd23;
	shr.u64 	%rd978, %rd928, %r302;
	xor.b64  	%rd979, %rd978, %rd977;
	selp.b64 	%rd980, %rd928, %rd979, %p147;
	shl.b64 	%rd981, %rd929, %r264;
	cvt.u32.u64 	%r303, %rd24;
	shr.u64 	%rd982, %rd929, %r303;
	xor.b64  	%rd983, %rd982, %rd981;
	selp.b64 	%rd984, %rd929, %rd983, %p146;
	shl.b64 	%rd985, %rd930, %r263;
	cvt.u32.u64 	%r304, %rd25;
	shr.u64 	%rd986, %rd930, %r304;
	xor.b64  	%rd987, %rd986, %rd985;
	selp.b64 	%rd988, %rd930, %rd987, %p145;
	shl.b64 	%rd989, %rd931, %r262;
	cvt.u32.u64 	%r305, %rd26;
	shr.u64 	%rd990, %rd931, %r305;
	xor.b64  	%rd991, %rd990, %rd989;
	selp.b64 	%rd992, %rd931, %rd991, %p144;
	shl.b64 	%rd993, %rd932, %r261;
	cvt.u32.u64 	%r306, %rd27;
	shr.u64 	%rd994, %rd932, %r306;
	xor.b64  	%rd995, %rd994, %rd993;
	selp.b64 	%rd996, %rd932, %rd995, %p143;
	shl.b64 	%rd997, %rd933, %r260;
	cvt.u32.u64 	%r307, %rd28;
	shr.u64 	%rd998, %rd933, %r307;
	xor.b64  	%rd999, %rd998, %rd997;
	selp.b64 	%rd1000, %rd933, %rd999, %p142;
	shl.b64 	%rd1001, %rd934, %r259;
	cvt.u32.u64 	%r308, %rd29;
	shr.u64 	%rd1002, %rd934, %r308;
	xor.b64  	%rd1003, %rd1002, %rd1001;
	selp.b64 	%rd1004, %rd934, %rd1003, %p141;
	shl.b64 	%rd1005, %rd935, %r258;
	cvt.u32.u64 	%r309, %rd30;
	shr.u64 	%rd1006, %rd935, %r309;
	xor.b64  	%rd1007, %rd1006, %rd1005;
	selp.b64 	%rd1008, %rd935, %rd1007, %p140;
	shl.b64 	%rd1009, %rd936, %r257;
	cvt.u32.u64 	%r310, %rd31;
	shr.u64 	%rd1010, %rd936, %r310;
	xor.b64  	%rd1011, %rd1010, %rd1009;
	selp.b64 	%rd1012, %rd936, %rd1011, %p139;
	shl.b64 	%rd1013, %rd937, %r256;
	cvt.u32.u64 	%r311, %rd33;
	shr.u64 	%rd1014, %rd937, %r311;
	xor.b64  	%rd1015, %rd1014, %rd1013;
	selp.b64 	%rd1016, %rd937, %rd1015, %p138;
	shl.b64 	%rd1017, %rd938, %r255;
	cvt.u32.u64 	%r312, %rd35;
	shr.u64 	%rd1018, %rd938, %r312;
	xor.b64  	%rd1019, %rd1018, %rd1017;
	selp.b64 	%rd1020, %rd938, %rd1019, %p137;
	shl.b64 	%rd1021, %rd939, %r254;
	cvt.u32.u64 	%r313, %rd37;
	shr.u64 	%rd1022, %rd939, %r313;
	xor.b64  	%rd1023, %rd1022, %rd1021;
	selp.b64 	%rd1024, %rd939, %rd1023, %p136;
	shl.b64 	%rd1025, %rd940, %r253;
	cvt.u32.u64 	%r314, %rd38;
	shr.u64 	%rd1026, %rd940, %r314;
	xor.b64  	%rd1027, %rd1026, %rd1025;
	selp.b64 	%rd1028, %rd940, %rd1027, %p135;
	shl.b64 	%rd1029, %rd941, %r252;
	cvt.u32.u64 	%r315, %rd39;
	shr.u64 	%rd1030, %rd941, %r315;
	xor.b64  	%rd1031, %rd1030, %rd1029;
	selp.b64 	%rd1032, %rd941, %rd1031, %p134;
	shl.b64 	%rd1033, %rd942, %r251;
	cvt.u32.u64 	%r316, %rd40;
	shr.u64 	%rd1034, %rd942, %r316;
	xor.b64  	%rd1035, %rd1034, %rd1033;
	selp.b64 	%rd1036, %rd942, %rd1035, %p133;
	shl.b64 	%rd1037, %rd943, %r250;
	cvt.u32.u64 	%r317, %rd41;
	shr.u64 	%rd1038, %rd943, %r317;
	xor.b64  	%rd1039, %rd1038, %rd1037;
	selp.b64 	%rd1040, %rd943, %rd1039, %p132;
	shl.b64 	%rd1041, %rd944, %r249;
	cvt.u32.u64 	%r318, %rd42;
	shr.u64 	%rd1042, %rd944, %r318;
	xor.b64  	%rd1043, %rd1042, %rd1041;
	selp.b64 	%rd1044, %rd944, %rd1043, %p131;
	not.b64 	%rd1045, %rd972;
	and.b64  	%rd1046, %rd996, %rd1045;
	not.b64 	%rd1047, %rd996;
	and.b64  	%rd1048, %rd1020, %rd1047;
	xor.b64  	%rd1049, %rd1048, %rd972;
	not.b64 	%rd1050, %rd1020;
	and.b64  	%rd1051, %rd1044, %rd1050;
	xor.b64  	%rd1052, %rd1051, %rd996;
	not.b64 	%rd1053, %rd1044;
	and.b64  	%rd1054, %rd948, %rd1053;
	xor.b64  	%rd1055, %rd1054, %rd1020;
	not.b64 	%rd1056, %rd948;
	and.b64  	%rd1057, %rd972, %rd1056;
	xor.b64  	%rd1058, %rd1057, %rd1044;
	st.local.u64 	[%rd9+8], %rd1049;
	st.local.u64 	[%rd9+16], %rd1052;
	st.local.u64 	[%rd9+24], %rd1055;
	st.local.u64 	[%rd9+32], %rd1058;
	not.b64 	%rd1059, %rd1032;
	and.b64  	%rd1060, %rd956, %rd1059;
	xor.b64  	%rd1061, %rd1060, %rd1008;
	not.b64 	%rd1062, %rd956;
	and.b64  	%rd1063, %rd980, %rd1062;
	xor.b64  	%rd1064, %rd1063, %rd1032;
	not.b64 	%rd1065, %rd980;
	and.b64  	%rd1066, %rd1004, %rd1065;
	xor.b64  	%rd1067, %rd1066, %rd956;
	not.b64 	%rd1068, %rd1004;
	and.b64  	%rd1069, %rd1008, %rd1068;
	xor.b64  	%rd1070, %rd1069, %rd980;
	not.b64 	%rd1071, %rd1008;
	and.b64  	%rd1072, %rd1032, %rd1071;
	xor.b64  	%rd1073, %rd1072, %rd1004;
	st.local.u64 	[%rd9+40], %rd1061;
	st.local.u64 	[%rd9+48], %rd1064;
	st.local.u64 	[%rd9+56], %rd1067;
	st.local.u64 	[%rd9+64], %rd1070;
	st.local.u64 	[%rd9+72], %rd1073;
	not.b64 	%rd1074, %rd992;
	and.b64  	%rd1075, %rd1016, %rd1074;
	xor.b64  	%rd1076, %rd1075, %rd968;
	not.b64 	%rd1077, %rd1016;
	and.b64  	%rd1078, %rd1040, %rd1077;
	xor.b64  	%rd1079, %rd1078, %rd992;
	not.b64 	%rd1080, %rd1040;
	and.b64  	%rd1081, %rd964, %rd1080;
	xor.b64  	%rd1082, %rd1081, %rd1016;
	not.b64 	%rd1083, %rd964;
	and.b64  	%rd1084, %rd968, %rd1083;
	xor.b64  	%rd1085, %rd1084, %rd1040;
	not.b64 	%rd1086, %rd968;
	and.b64  	%rd1087, %rd992, %rd1086;
	xor.b64  	%rd1088, %rd1087, %rd964;
	st.local.u64 	[%rd9+80], %rd1076;
	st.local.u64 	[%rd9+88], %rd1079;
	st.local.u64 	[%rd9+96], %rd1082;
	st.local.u64 	[%rd9+104], %rd1085;
	st.local.u64 	[%rd9+112], %rd1088;
	not.b64 	%rd1089, %rd952;
	and.b64  	%rd1090, %rd976, %rd1089;
	xor.b64  	%rd1091, %rd1090, %rd1028;
	not.b64 	%rd1092, %rd976;
	and.b64  	%rd1093, %rd1000, %rd1092;
	xor.b64  	%rd1094, %rd1093, %rd952;
	not.b64 	%rd1095, %rd1000;
	and.b64  	%rd1096, %rd1024, %rd1095;
	xor.b64  	%rd1097, %rd1096, %rd976;
	not.b64 	%rd1098, %rd1024;
	and.b64  	%rd1099, %rd1028, %rd1098;
	xor.b64  	%rd1100, %rd1099, %rd1000;
	not.b64 	%rd1101, %rd1028;
	and.b64  	%rd1102, %rd952, %rd1101;
	xor.b64  	%rd1103, %rd1102, %rd1024;
	st.local.u64 	[%rd9+120], %rd1091;
	st.local.u64 	[%rd9+128], %rd1094;
	st.local.u64 	[%rd9+136], %rd1097;
	st.local.u64 	[%rd9+144], %rd1100;
	st.local.u64 	[%rd9+152], %rd1103;
	not.b64 	%rd1104, %rd1012;
	and.b64  	%rd1105, %rd1036, %rd1104;
	xor.b64  	%rd1106, %rd1105, %rd988;
	not.b64 	%rd1107, %rd1036;
	and.b64  	%rd1108, %rd960, %rd1107;
	xor.b64  	%rd1109, %rd1108, %rd1012;
	not.b64 	%rd1110, %rd960;
	and.b64  	%rd1111, %rd984, %rd1110;
	xor.b64  	%rd1112, %rd1111, %rd1036;
	not.b64 	%rd1113, %rd984;
	and.b64  	%rd1114, %rd988, %rd1113;
	xor.b64  	%rd1115, %rd1114, %rd960;
	not.b64 	%rd1116, %rd988;
	and.b64  	%rd1117, %rd1012, %rd1116;
	xor.b64  	%rd1118, %rd1117, %rd984;
	st.local.u64 	[%rd9+160], %rd1106;
	st.local.u64 	[%rd9+168], %rd1109;
	st.local.u64 	[%rd9+176], %rd1112;
	ld.const.u64 	%rd1119, [const_KeccakRoundConstants];
	xor.b64  	%rd1120, %rd1046, %rd1119;
	xor.b64  	%rd1121, %rd1120, %rd948;
	xor.b64  	%rd1122, %rd1061, %rd1076;
	xor.b64  	%rd1123, %rd1122, %rd1091;
	xor.b64  	%rd1124, %rd1123, %rd1106;
	xor.b64  	%rd1125, %rd1124, %rd1121;
	xor.b64  	%rd1126, %rd1049, %rd1064;
	xor.b64  	%rd1127, %rd1126, %rd1079;
	xor.b64  	%rd1128, %rd1127, %rd1094;
	xor.b64  	%rd1129, %rd1128, %rd1109;
	xor.b64  	%rd1130, %rd1052, %rd1067;
	xor.b64  	%rd1131, %rd1130, %rd1082;
	xor.b64  	%rd1132, %rd1131, %rd1097;
	xor.b64  	%rd1133, %rd1132, %rd1112;
	xor.b64  	%rd1134, %rd1055, %rd1070;
	xor.b64  	%rd1135, %rd1134, %rd1085;
	xor.b64  	%rd1136, %rd1135, %rd1100;
	xor.b64  	%rd1137, %rd1136, %rd1115;
	xor.b64  	%rd1138, %rd1058, %rd1073;
	xor.b64  	%rd1139, %rd1138, %rd1088;
	xor.b64  	%rd1140, %rd1139, %rd1103;
	xor.b64  	%rd1141, %rd1140, %rd1118;
	mov.b64 	{%r319, %r320}, %rd1129;
	shf.l.wrap.b32 	%r321, %r319, %r320, 1;
	shf.l.wrap.b32 	%r322, %r320, %r319, 1;
	mov.b64 	%rd1142, {%r322, %r321};
	xor.b64  	%rd1143, %rd1142, %rd1141;
	mov.b64 	{%r323, %r324}, %rd1133;
	shf.l.wrap.b32 	%r325, %r323, %r324, 1;
	shf.l.wrap.b32 	%r326, %r324, %r323, 1;
	mov.b64 	%rd1144, {%r326, %r325};
	xor.b64  	%rd1145, %rd1144, %rd1125;
	mov.b64 	{%r327, %r328}, %rd1137;
	shf.l.wrap.b32 	%r329, %r327, %r328, 1;
	shf.l.wrap.b32 	%r330, %r328, %r327, 1;
	mov.b64 	%rd1146, {%r330, %r329};
	xor.b64  	%rd1147, %rd1146, %rd1129;
	mov.b64 	{%r331, %r332}, %rd1141;
	shf.l.wrap.b32 	%r333, %r331, %r332, 1;
	shf.l.wrap.b32 	%r334, %r332, %r331, 1;
	mov.b64 	%rd1148, {%r334, %r333};
	xor.b64  	%rd1149, %rd1148, %rd1133;
	mov.b64 	{%r335, %r336}, %rd1125;
	shf.l.wrap.b32 	%r337, %r335, %r336, 1;
	shf.l.wrap.b32 	%r338, %r336, %r335, 1;
	mov.b64 	%rd1150, {%r338, %r337};
	xor.b64  	%rd1151, %rd1150, %rd1137;
	xor.b64  	%rd1152, %rd1121, %rd1143;
	xor.b64  	%rd1153, %rd1061, %rd1143;
	xor.b64  	%rd1154, %rd1076, %rd1143;
	xor.b64  	%rd1155, %rd1091, %rd1143;
	xor.b64  	%rd1156, %rd1106, %rd1143;
	xor.b64  	%rd1157, %rd1049, %rd1145;
	xor.b64  	%rd1158, %rd1064, %rd1145;
	xor.b64  	%rd1159, %rd1079, %rd1145;
	xor.b64  	%rd1160, %rd1094, %rd1145;
	xor.b64  	%rd1161, %rd1109, %rd1145;
	xor.b64  	%rd1162, %rd1052, %rd1147;
	xor.b64  	%rd1163, %rd1067, %rd1147;
	xor.b64  	%rd1164, %rd1082, %rd1147;
	xor.b64  	%rd1165, %rd1097, %rd1147;
	xor.b64  	%rd1166, %rd1112, %rd1147;
	xor.b64  	%rd1167, %rd1055, %rd1149;
	xor.b64  	%rd1168, %rd1070, %rd1149;
	xor.b64  	%rd1169, %rd1085, %rd1149;
	xor.b64  	%rd1170, %rd1100, %rd1149;
	xor.b64  	%rd1171, %rd1115, %rd1149;
	xor.b64  	%rd1172, %rd1058, %rd1151;
	xor.b64  	%rd1173, %rd1073, %rd1151;
	xor.b64  	%rd1174, %rd1088, %rd1151;
	xor.b64  	%rd1175, %rd1103, %rd1151;
	xor.b64  	%rd1176, %rd1118, %rd1151;
	shl.b64 	%rd1177, %rd1152, %r273;
	shr.u64 	%rd1178, %rd1152, %r294;
	xor.b64  	%rd1179, %rd1178, %rd1177;
	selp.b64 	%rd1180, %rd1152, %rd1179, %p155;
	shl.b64 	%rd1181, %rd1153, %r272;
	shr.u64 	%rd1182, %rd1153, %r295;
	xor.b64  	%rd1183, %rd1182, %rd1181;
	selp.b64 	%rd1184, %rd1153, %rd1183, %p154;
	shl.b64 	%rd1185, %rd1154, %r271;
	shr.u64 	%rd1186, %rd1154, %r296;
	xor.b64  	%rd1187, %rd1186, %rd1185;
	selp.b64 	%rd1188, %rd1154, %rd1187, %p153;
	shl.b64 	%rd1189, %rd1155, %r270;
	shr.u64 	%rd1190, %rd1155, %r297;
	xor.b64  	%rd1191, %rd1190, %rd1189;
	selp.b64 	%rd1192, %rd1155, %rd1191, %p152;
	shl.b64 	%rd1193, %rd1156, %r269;
	shr.u64 	%rd1194, %rd1156, %r298;
	xor.b64  	%rd1195, %rd1194, %rd1193;
	selp.b64 	%rd1196, %rd1156, %rd1195, %p151;
	shl.b64 	%rd1197, %rd1157, %r268;
	shr.u64 	%rd1198, %rd1157, %r299;
	xor.b64  	%rd1199, %rd1198, %rd1197;
	selp.b64 	%rd1200, %rd1157, %rd1199, %p150;
	shl.b64 	%rd1201, %rd1158, %r267;
	shr.u64 	%rd1202, %rd1158, %r300;
	xor.b64  	%rd1203, %rd1202, %rd1201;
	selp.b64 	%rd1204, %rd1158, %rd1203, %p149;
	shl.b64 	%rd1205, %rd1159, %r266;
	shr.u64 	%rd1206, %rd1159, %r301;
	xor.b64  	%rd1207, %rd1206, %rd1205;
	selp.b64 	%rd1208, %rd1159, %rd1207, %p148;
	shl.b64 	%rd1209, %rd1160, %r265;
	shr.u64 	%rd1210, %rd1160, %r302;
	xor.b64  	%rd1211, %rd1210, %rd1209;
	selp.b64 	%rd1212, %rd1160, %rd1211, %p147;
	shl.b64 	%rd1213, %rd1161, %r264;
	shr.u64 	%rd1214, %rd1161, %r303;
	xor.b64  	%rd1215, %rd1214, %rd1213;
	selp.b64 	%rd1216, %rd1161, %rd1215, %p146;
	shl.b64 	%rd1217, %rd1162, %r263;
	shr.u64 	%rd1218, %rd1162, %r304;
	xor.b64  	%rd1219, %rd1218, %rd1217;
	selp.b64 	%rd1220, %rd1162, %rd1219, %p145;
	shl.b64 	%rd1221, %rd1163, %r262;
	shr.u64 	%rd1222, %rd1163, %r305;
	xor.b64  	%rd1223, %rd1222, %rd1221;
	selp.b64 	%rd1224, %rd1163, %rd1223, %p144;
	shl.b64 	%rd1225, %rd1164, %r261;
	shr.u64 	%rd1226, %rd1164, %r306;
	xor.b64  	%rd1227, %rd1226, %rd1225;
	selp.b64 	%rd1228, %rd1164, %rd1227, %p143;
	shl.b64 	%rd1229, %rd1165, %r260;
	shr.u64 	%rd1230, %rd1165, %r307;
	xor.b64  	%rd1231, %rd1230, %rd1229;
	selp.b64 	%rd1232, %rd1165, %rd1231, %p142;
	shl.b64 	%rd1233, %rd1166, %r259;
	shr.u64 	%rd1234, %rd1166, %r308;
	xor.b64  	%rd1235, %rd1234, %rd1233;
	selp.b64 	%rd1236, %rd1166, %rd1235, %p141;
	shl.b64 	%rd1237, %rd1167, %r258;
	shr.u64 	%rd1238, %rd1167, %r309;
	xor.b64  	%rd1239, %rd1238, %rd1237;
	selp.b64 	%rd1240, %rd1167, %rd1239, %p140;
	shl.b64 	%rd1241, %rd1168, %r257;
	shr.u64 	%rd1242, %rd1168, %r310;
	xor.b64  	%rd1243, %rd1242, %rd1241;
	selp.b64 	%rd1244, %rd1168, %rd1243, %p139;
	shl.b64 	%rd1245, %rd1169, %r256;
	shr.u64 	%rd1246, %rd1169, %r311;
	xor.b64  	%rd1247, %rd1246, %rd1245;
	selp.b64 	%rd1248, %rd1169, %rd1247, %p138;
	shl.b64 	%rd1249, %rd1170, %r255;
	shr.u64 	%rd1250, %rd1170, %r312;
	xor.b64  	%rd1251, %rd1250, %rd1249;
	selp.b64 	%rd1252, %rd1170, %rd1251, %p137;
	shl.b64 	%rd1253, %rd1171, %r254;
	shr.u64 	%rd1254, %rd1171, %r313;
	xor.b64  	%rd1255, %rd1254, %rd1253;
	selp.b64 	%rd1256, %rd1171, %rd1255, %p136;
	shl.b64 	%rd1257, %rd1172, %r253;
	shr.u64 	%rd1258, %rd1172, %r314;
	xor.b64  	%rd1259, %rd1258, %rd1257;
	selp.b64 	%rd1260, %rd1172, %rd1259, %p135;
	shl.b64 	%rd1261, %rd1173, %r252;
	shr.u64 	%rd1262, %rd1173, %r315;
	xor.b64  	%rd1263, %rd1262, %rd1261;
	selp.b64 	%rd1264, %rd1173, %rd1263, %p134;
	shl.b64 	%rd1265, %rd1174, %r251;
	shr.u64 	%rd1266, %rd1174, %r316;
	xor.b64  	%rd1267, %rd1266, %rd1265;
	selp.b64 	%rd1268, %rd1174, %rd1267, %p133;
	shl.b64 	%rd1269, %rd1175, %r250;
	shr.u64 	%rd1270, %rd1175, %r317;
	xor.b64  	%rd1271, %rd1270, %rd1269;
	selp.b64 	%rd1272, %rd1175, %rd1271, %p132;
	shl.b64 	%rd1273, %rd1176, %r249;
	shr.u64 	%rd1274, %rd1176, %r318;
	xor.b64  	%rd1275, %rd1274, %rd1273;
	selp.b64 	%rd1276, %rd1176, %rd1275, %p131;
	st.local.u64 	[%rd9+184], %rd1192;
	st.local.u64 	[%rd9+192], %rd1216;
	not.b64 	%rd1277, %rd1204;
	and.b64  	%rd1278, %rd1228, %rd1277;
	xor.b64  	%rd1279, %rd1278, %rd1180;
	not.b64 	%rd1280, %rd1228;
	and.b64  	%rd1281, %rd1252, %rd1280;
	xor.b64  	%rd1282, %rd1281, %rd1204;
	not.b64 	%rd1283, %rd1252;
	and.b64  	%rd1284, %rd1276, %rd1283;
	xor.b64  	%rd1285, %rd1284, %rd1228;
	not.b64 	%rd1286, %rd1276;
	and.b64  	%rd1287, %rd1180, %rd1286;
	xor.b64  	%rd1288, %rd1287, %rd1252;
	not.b64 	%rd1289, %rd1180;
	and.b64  	%rd1290, %rd1204, %rd1289;
	xor.b64  	%rd1291, %rd1290, %rd1276;
	st.local.u64 	[%rd9], %rd1279;
	st.local.u64 	[%rd9+24], %rd1288;
	st.local.u64 	[%rd9+32], %rd1291;
	not.b64 	%rd1292, %rd1264;
	and.b64  	%rd1293, %rd1188, %rd1292;
	xor.b64  	%rd1294, %rd1293, %rd1240;
	not.b64 	%rd1295, %rd1188;
	and.b64  	%rd1296, %rd1212, %rd1295;
	xor.b64  	%rd1297, %rd1296, %rd1264;
	not.b64 	%rd1298, %rd1212;
	and.b64  	%rd1299, %rd1236, %rd1298;
	xor.b64  	%rd1300, %rd1299, %rd1188;
	not.b64 	%rd1301, %rd1236;
	and.b64  	%rd1302, %rd1240, %rd1301;
	xor.b64  	%rd1303, %rd1302, %rd1212;
	not.b64 	%rd1304, %rd1240;
	and.b64  	%rd1305, %rd1264, %rd1304;
	xor.b64  	%rd1306, %rd1305, %rd1236;
	st.local.u64 	[%rd9+56], %rd1300;
	st.local.u64 	[%rd9+64], %rd1303;
	st.local.u64 	[%rd9+72], %rd1306;
	not.b64 	%rd1307, %rd1224;
	and.b64  	%rd1308, %rd1248, %rd1307;
	xor.b64  	%rd1309, %rd1308, %rd1200;
	not.b64 	%rd1310, %rd1248;
	and.b64  	%rd1311, %rd1272, %rd1310;
	xor.b64  	%rd1312, %rd1311, %rd1224;
	not.b64 	%rd1313, %rd1272;
	and.b64  	%rd1314, %rd1196, %rd1313;
	xor.b64  	%rd1315, %rd1314, %rd1248;
	not.b64 	%rd1316, %rd1196;
	and.b64  	%rd1317, %rd1200, %rd1316;
	xor.b64  	%rd1318, %rd1317, %rd1272;
	not.b64 	%rd1319, %rd1200;
	and.b64  	%rd1320, %rd1224, %rd1319;
	xor.b64  	%rd1321, %rd1320, %rd1196;
	st.local.u64 	[%rd9+88], %rd1312;
	st.local.u64 	[%rd9+96], %rd1315;
	st.local.u64 	[%rd9+104], %rd1318;
	st.local.u64 	[%rd9+112], %rd1321;
	not.b64 	%rd1322, %rd1184;
	and.b64  	%rd1323, %rd1208, %rd1322;
	xor.b64  	%rd1324, %rd1323, %rd1260;
	not.b64 	%rd1325, %rd1208;
	and.b64  	%rd1326, %rd1232, %rd1325;
	xor.b64  	%rd1327, %rd1326, %rd1184;
	not.b64 	%rd1328, %rd1232;
	and.b64  	%rd1329, %rd1256, %rd1328;
	xor.b64  	%rd1330, %rd1329, %rd1208;
	not.b64 	%rd1331, %rd1256;
	and.b64  	%rd1332, %rd1260, %rd1331;
	xor.b64  	%rd1333, %rd1332, %rd1232;
	not.b64 	%rd1334, %rd1260;
	and.b64  	%rd1335, %rd1184, %rd1334;
	xor.b64  	%rd1336, %rd1335, %rd1256;
	st.local.u64 	[%rd9+120], %rd1324;
	st.local.u64 	[%rd9+128], %rd1327;
	st.local.u64 	[%rd9+136], %rd1330;
	st.local.u64 	[%rd9+144], %rd1333;
	st.local.u64 	[%rd9+152], %rd1336;
	not.b64 	%rd1337, %rd1244;
	and.b64  	%rd1338, %rd1268, %rd1337;
	xor.b64  	%rd1339, %rd1338, %rd1220;
	not.b64 	%rd1340, %rd1268;
	and.b64  	%rd1341, %rd1192, %rd1340;
	xor.b64  	%rd1342, %rd1341, %rd1244;
	not.b64 	%rd1343, %rd1192;
	and.b64  	%rd1344, %rd1216, %rd1343;
	xor.b64  	%rd1345, %rd1344, %rd1268;
	not.b64 	%rd1346, %rd1216;
	and.b64  	%rd1347, %rd1220, %rd1346;
	xor.b64  	%rd1348, %rd1347, %rd1192;
	not.b64 	%rd1349, %rd1220;
	and.b64  	%rd1350, %rd1244, %rd1349;
	xor.b64  	%rd1351, %rd1350, %rd1216;
	ld.const.u64 	%rd1352, [const_KeccakRoundConstants+8];
	xor.b64  	%rd1353, %rd1279, %rd1352;
	xor.b64  	%rd1354, %rd1294, %rd1309;
	xor.b64  	%rd1355, %rd1354, %rd1324;
	xor.b64  	%rd1356, %rd1355, %rd1339;
	xor.b64  	%rd1357, %rd1356, %rd1353;
	xor.b64  	%rd1358, %rd1282, %rd1297;
	xor.b64  	%rd1359, %rd1358, %rd1312;
	xor.b64  	%rd1360, %rd1359, %rd1327;
	xor.b64  	%rd1361, %rd1360, %rd1342;
	xor.b64  	%rd1362, %rd1285, %rd1300;
	xor.b64  	%rd1363, %rd1362, %rd1315;
	xor.b64  	%rd1364, %rd1363, %rd1330;
	xor.b64  	%rd1365, %rd1364, %rd1345;
	xor.b64  	%rd1366, %rd1288, %rd1303;
	xor.b64  	%rd1367, %rd1366, %rd1318;
	xor.b64  	%rd1368, %rd1367, %rd1333;
	xor.b64  	%rd1369, %rd1368, %rd1348;
	xor.b64  	%rd1370, %rd1291, %rd1306;
	xor.b64  	%rd1371, %rd1370, %rd1321;
	xor.b64  	%rd1372, %rd1371, %rd1336;
	xor.b64  	%rd1373, %rd1372, %rd1351;
	mov.b64 	{%r339, %r340}, %rd1361;
	shf.l.wrap.b32 	%r341, %r339, %r340, 1;
	shf.l.wrap.b32 	%r342, %r340, %r339, 1;
	mov.b64 	%rd1374, {%r342, %r341};
	xor.b64  	%rd1375, %rd1374, %rd1373;
	mov.b64 	{%r343, %r344}, %rd1365;
	shf.l.wrap.b32 	%r345, %r343, %r344, 1;
	shf.l.wrap.b32 	%r346, %r344, %r343, 1;
	mov.b64 	%rd1376, {%r346, %r345};
	xor.b64  	%rd1377, %rd1376, %rd1357;
	mov.b64 	{%r347, %r348}, %rd1369;
	shf.l.wrap.b32 	%r349, %r347, %r348, 1;
	shf.l.wrap.b32 	%r350, %r348, %r347, 1;
	mov.b64 	%rd1378, {%r350, %r349};
	xor.b64  	%rd1379, %rd1378, %rd1361;
	mov.b64 	{%r351, %r352}, %rd1373;
	shf.l.wrap.b32 	%r353, %r351, %r352, 1;
	shf.l.wrap.b32 	%r354, %r352, %r351, 1;
	mov.b64 	%rd1380, {%r354, %r353};
	xor.b64  	%rd1381, %rd1380, %rd1365;
	mov.b64 	{%r355, %r356}, %rd1357;
	shf.l.wrap.b32 	%r357, %r355, %r356, 1;
	shf.l.wrap.b32 	%r358, %r356, %r355, 1;
	mov.b64 	%rd1382, {%r358, %r357};
	xor.b64  	%rd1383, %rd1382, %rd1369;
	xor.b64  	%rd1384, %rd1353, %rd1375;
	xor.b64  	%rd1385, %rd1294, %rd1375;
	xor.b64  	%rd1386, %rd1309, %rd1375;
	xor.b64  	%rd1387, %rd1324, %rd1375;
	xor.b64  	%rd1388, %rd1339, %rd1375;
	xor.b64  	%rd1389, %rd1282, %rd1377;
	xor.b64  	%rd1390, %rd1297, %rd1377;
	xor.b64  	%rd1391, %rd1312, %rd1377;
	xor.b64  	%rd1392, %rd1327, %rd1377;
	xor.b64  	%rd1393, %rd1342, %rd1377;
	xor.b64  	%rd1394, %rd1285, %rd1379;
	xor.b64  	%rd1395, %rd1300, %rd1379;
	xor.b64  	%rd1396, %rd1315, %rd1379;
	xor.b64  	%rd1397, %rd1330, %rd1379;
	xor.b64  	%rd1398, %rd1345, %rd1379;
	xor.b64  	%rd1399, %rd1288, %rd1381;
	xor.b64  	%rd1400, %rd1303, %rd1381;
	xor.b64  	%rd1401, %rd1318, %rd1381;
	xor.b64  	%rd1402, %rd1333, %rd1381;
	xor.b64  	%rd1403, %rd1348, %rd1381;
	xor.b64  	%rd1404, %rd1291, %rd1383;
	xor.b64  	%rd1405, %rd1306, %rd1383;
	xor.b64  	%rd1406, %rd1321, %rd1383;
	xor.b64  	%rd1407, %rd1336, %rd1383;
	xor.b64  	%rd1408, %rd1351, %rd1383;
	shl.b64 	%rd1409, %rd1384, %r273;
	shr.u64 	%rd1410, %rd1384, %r294;
	xor.b64  	%rd1411, %rd1410, %rd1409;
	selp.b64 	%rd1412, %rd1384, %rd1411, %p155;
	shl.b64 	%rd1413, %rd1385, %r272;
	shr.u64 	%rd1414, %rd1385, %r295;
	xor.b64  	%rd1415, %rd1414, %rd1413;
	selp.b64 	%rd1416, %rd1385, %rd1415, %p154;
	shl.b64 	%rd1417, %rd1386, %r271;
	shr.u64 	%rd1418, %rd1386, %r296;
	xor.b64  	%rd1419, %rd1418, %rd1417;
	selp.b64 	%rd1420, %rd1386, %rd1419, %p153;
	shl.b64 	%rd1421, %rd1387, %r270;
	shr.u64 	%rd1422, %rd1387, %r297;
	xor.b64  	%rd1423, %rd1422, %rd1421;
	selp.b64 	%rd1424, %rd1387, %rd1423, %p152;
	shl.b64 	%rd1425, %rd1388, %r269;
	shr.u64 	%rd1426, %rd1388, %r298;
	xor.b64  	%rd1427, %rd1426, %rd1425;
	selp.b64 	%rd1428, %rd1388, %rd1427, %p151;
	shl.b64 	%rd1429, %rd1389, %r268;
	shr.u64 	%rd1430, %rd1389, %r299;
	xor.b64  	%rd1431, %rd1430, %rd1429;
	selp.b64 	%rd1432, %rd1389, %rd1431, %p150;
	shl.b64 	%rd1433, %rd1390, %r267;
	shr.u64 	%rd1434, %rd1390, %r300;
	xor.b64  	%rd1435, %rd1434, %rd1433;
	selp.b64 	%rd1436, %rd1390, %rd1435, %p149;
	shl.b64 	%rd1437, %rd1391, %r266;
	shr.u64 	%rd1438, %rd1391, %r301;
	xor.b64  	%rd1439, %rd1438, %rd1437;
	selp.b64 	%rd1440, %rd1391, %rd1439, %p148;
	shl.b64 	%rd1441, %rd1392, %r265;
	shr.u64 	%rd1442, %rd1392, %r302;
	xor.b64  	%rd1443, %rd1442, %rd1441;
	selp.b64 	%rd1444, %rd1392, %rd1443, %p147;
	shl.b64 	%rd1445, %rd1393, %r264;
	shr.u64 	%rd1446, %rd1393, %r303;
	xor.b64  	%rd1447, %rd1446, %rd1445;
	selp.b64 	%rd1448, %rd1393, %rd1447, %p146;
	shl.b64 	%rd1449, %rd1394, %r263;
	shr.u64 	%rd1450, %rd1394, %r304;
	xor.b64  	%rd1451, %rd1450, %rd1449;
	selp.b64 	%rd1452, %rd1394, %rd1451, %p145;
	shl.b64 	%rd1453, %rd1395, %r262;
	shr.u64 	%rd1454, %rd1395, %r305;
	xor.b64  	%rd1455, %rd1454, %rd1453;
	selp.b64 	%rd1456, %rd1395, %rd1455, %p144;
	shl.b64 	%rd1457, %rd1396, %r261;
	shr.u64 	%rd1458, %rd1396, %r306;
	xor.b64  	%rd1459, %rd1458, %rd1457;
	selp.b64 	%rd1460, %rd1396, %rd1459, %p143;
	shl.b64 	%rd1461, %rd1397, %r260;
	shr.u64 	%rd1462, %rd1397, %r307;
	xor.b64  	%rd1463, %rd1462, %rd1461;
	selp.b64 	%rd1464, %rd1397, %rd1463, %p142;
	shl.b64 	%rd1465, %rd1398, %r259;
	shr.u64 	%rd1466, %rd1398, %r308;
	xor.b64  	%rd1467, %rd1466, %rd1465;
	selp.b64 	%rd1468, %rd1398, %rd1467, %p141;
	shl.b64 	%rd1469, %rd1399, %r258;
	shr.u64 	%rd1470, %rd1399, %r309;
	xor.b64  	%rd1471, %rd1470, %rd1469;
	selp.b64 	%rd1472, %rd1399, %rd1471, %p140;
	shl.b64 	%rd1473, %rd1400, %r257;
	shr.u64 	%rd1474, %rd1400, %r310;
	xor.b64  	%rd1475, %rd1474, %rd1473;
	selp.b64 	%rd1476, %rd1400, %rd1475, %p139;
	shl.b64 	%rd1477, %rd1401, %r256;
	shr.u64 	%rd1478, %rd1401, %r311;
	xor.b64  	%rd1479, %rd1478, %rd1477;
	selp.b64 	%rd1480, %rd1401, %rd1479, %p138;
	shl.b64 	%rd1481, %rd1402, %r255;
	shr.u64 	%rd1482, %rd1402, %r312;
	xor.b64  	%rd1483, %rd1482, %rd1481;
	selp.b64 	%rd1484, %rd1402, %rd1483, %p137;
	shl.b64 	%rd1485, %rd1403, %r254;
	shr.u64 	%rd1486, %rd1403, %r313;
	xor.b64  	%rd1487, %rd1486, %rd1485;
	selp.b64 	%rd1488, %rd1403, %rd1487, %p136;
	shl.b64 	%rd1489, %rd1404, %r253;
	shr.u64 	%rd1490, %rd1404, %r314;
	xor.b64  	%rd1491, %rd1490, %rd1489;
	selp.b64 	%rd1492, %rd1404, %rd1491, %p135;
	shl.b64 	%rd1493, %rd1405, %r252;
	shr.u64 	%rd1494, %rd1405, %r315;
	xor.b64  	%rd1495, %rd1494, %rd1493;
	selp.b64 	%rd1496, %rd1405, %rd1495, %p134;
	shl.b64 	%rd1497, %rd1406, %r251;
	shr.u64 	%rd1498, %rd1406, %r316;
	xor.b64  	%rd1499, %rd1498, %rd1497;
	selp.b64 	%rd1500, %rd1406, %rd1499, %p133;
	shl.b64 	%rd1501, %rd1407, %r250;
	shr.u64 	%rd1502, %rd1407, %r317;
	xor.b64  	%rd1503, %rd1502, %rd1501;
	selp.b64 	%rd1504, %rd1407, %rd1503, %p132;
	shl.b64 	%rd1505, %rd1408, %r249;
	shr.u64 	%rd1506, %rd1408, %r318;
	xor.b64  	%rd1507, %rd1506, %rd1505;
	selp.b64 	%rd1508, %rd1408, %rd1507, %p131;
	not.b64 	%rd1509, %rd1436;
	and.b64  	%rd1510, %rd1460, %rd1509;
	not.b64 	%rd1511, %rd1460;
	and.b64  	%rd1512, %rd1484, %rd1511;
	xor.b64  	%rd1513, %rd1512, %rd1436;
	not.b64 	%rd1515, %rd1484;
	and.b64  	%rd1516, %rd1508, %rd1515;
	xor.b64  	%rd1517, %rd1516, %rd1460;
	not.b64 	%rd1519, %rd1508;
	and.b64  	%rd1520, %rd1412, %rd1519;
	xor.b64  	%rd138, %rd1520, %rd1484;
	not.b64 	%rd1521, %rd1412;
	and.b64  	%rd1522, %rd1436, %rd1521;
	xor.b64  	%rd1523, %rd1522, %rd1508;
	st.local.u64 	[%rd9+8], %rd1513;
	st.local.u64 	[%rd9+16], %rd1517;
	st.local.u64 	[%rd9+24], %rd138;
	st.local.u64 	[%rd9+32], %rd1523;
	not.b64 	%rd1524, %rd1496;
	and.b64  	%rd1525, %rd1420, %rd1524;
	xor.b64  	%rd1526, %rd1525, %rd1472;
	not.b64 	%rd1527, %rd1420;
	and.b64  	%rd1528, %rd1444, %rd1527;
	xor.b64  	%rd1529, %rd1528, %rd1496;
	not.b64 	%rd1530, %rd1444;
	and.b64  	%rd1531, %rd1468, %rd1530;
	xor.b64  	%rd1532, %rd1531, %rd1420;
	not.b64 	%rd1533, %rd1468;
	and.b64  	%rd1534, %rd1472, %rd1533;
	xor.b64  	%rd1535, %rd1534, %rd1444;
	not.b64 	%rd1536, %rd1472;
	and.b64  	%rd1537, %rd1496, %rd1536;
	xor.b64  	%rd1538, %rd1537, %rd1468;
	st.local.u64 	[%rd9+40], %rd1526;
	st.local.u64 	[%rd9+48], %rd1529;
	st.local.u64 	[%rd9+56], %rd1532;
	st.local.u64 	[%rd9+64], %rd1535;
	st.local.u64 	[%rd9+72], %rd1538;
	not.b64 	%rd1539, %rd1456;
	and.b64  	%rd1540, %rd1480, %rd1539;
	xor.b64  	%rd1541, %rd1540, %rd1432;
	not.b64 	%rd1542, %rd1480;
	and.b64  	%rd1543, %rd1504, %rd1542;
	xor.b64  	%rd1544, %rd1543, %rd1456;
	not.b64 	%rd1545, %rd1504;
	and.b64  	%rd1546, %rd1428, %rd1545;
	xor.b64  	%rd1547, %rd1546, %rd1480;
	not.b64 	%rd1548, %rd1428;
	and.b64  	%rd1549, %rd1432, %rd1548;
	xor.b64  	%rd1550, %rd1549, %rd1504;
	not.b64 	%rd1551, %rd1432;
	and.b64  	%rd1552, %rd1456, %rd1551;
	xor.b64  	%rd1553, %rd1552, %rd1428;
	st.local.u64 	[%rd9+80], %rd1541;
	st.local.u64 	[%rd9+88], %rd1544;
	st.local.u64 	[%rd9+96], %rd1547;
	st.local.u64 	[%rd9+104], %rd1550;
	st.local.u64 	[%rd9+112], %rd1553;
	not.b64 	%rd1554, %rd1416;
	and.b64  	%rd1555, %rd1440, %rd1554;
	xor.b64  	%rd1556, %rd1555, %rd1492;
	not.b64 	%rd1557, %rd1440;
	and.b64  	%rd1558, %rd1464, %rd1557;
	xor.b64  	%rd1559, %rd1558, %rd1416;
	not.b64 	%rd1560, %rd1464;
	and.b64  	%rd1561, %rd1488, %rd1560;
	xor.b64  	%rd1562, %rd1561, %rd1440;
	not.b64 	%rd1563, %rd1488;
	and.b64  	%rd1564, %rd1492, %rd1563;
	xor.b64  	%rd1565, %rd1564, %rd1464;
	not.b64 	%rd1566, %rd1492;
	and.b64  	%rd1567, %rd1416, %rd1566;
	xor.b64  	%rd1568, %rd1567, %rd1488;
	st.local.u64 	[%rd9+120], %rd1556;
	st.local.u64 	[%rd9+128], %rd1559;
	st.local.u64 	[%rd9+136], %rd1562;
	st.local.u64 	[%rd9+144], %rd1565;
	st.local.u64 	[%rd9+152], %rd1568;
	not.b64 	%rd1569, %rd1476;
	and.b64  	%rd1570, %rd1500, %rd1569;
	xor.b64  	%rd1571, %rd1570, %rd1452;
	not.b64 	%rd1572, %rd1500;
	and.b64  	%rd1573, %rd1424, %rd1572;
	xor.b64  	%rd1574, %rd1573, %rd1476;
	not.b64 	%rd1575, %rd1424;
	and.b64  	%rd1576, %rd1448, %rd1575;
	xor.b64  	%rd1577, %rd1576, %rd1500;
	not.b64 	%rd1578, %rd1448;
	and.b64  	%rd1579, %rd1452, %rd1578;
	xor.b64  	%rd1580, %rd1579, %rd1424;
	not.b64 	%rd1581, %rd1452;
	and.b64  	%rd1582, %rd1476, %rd1581;
	xor.b64  	%rd1583, %rd1582, %rd1448;
	st.local.u64 	[%rd9+160], %rd1571;
	st.local.u64 	[%rd9+168], %rd1574;
	st.local.u64 	[%rd9+176], %rd1577;
	st.local.u64 	[%rd9+184], %rd1580;
	st.local.u64 	[%rd9+192], %rd1583;
	ld.const.u64 	%rd1584, [const_KeccakRoundConstants+16];
	xor.b64  	%rd1585, %rd1510, %rd1584;
	xor.b64  	%rd1586, %rd1585, %rd1412;
	st.local.u64 	[%rd9], %rd1586;
	ld.const.u64 	%rd1587, [const_hashvalue];
	setp.ne.s64 	%p156, %rd1586, %rd1587;
	ld.const.u64 	%rd1588, [const_hashvalue+8];
	setp.ne.s64 	%p157, %rd1513, %rd1588;
	or.pred  	%p158, %p156, %p157;
	ld.const.u64 	%rd1590, [const_hashvalue+16];
	setp.ne.s64 	%p159, %rd1517, %rd1590;
	or.pred  	%p160, %p158, %p159;
	@%p160 bra 	$L__BB0_167;
	ld.const.u64 	%rd1592, [const_hashvalue+24];
	xor.b64  	%rd1593, %rd138, %rd1592;
	st.local.u64 	[%rd9+24], %rd1593;
	cvt.u32.u64 	%r359, %rd1593;
	setp.ne.s32 	%p161, %r359, 0;
	@%p161 bra 	$L__BB0_167;
	ld.param.u64 	%rd1605, [_Z11solveLinearPKmS0_PlS1_S1__param_4];
	add.u64 	%rd1594, %SP, 16664;
	add.u64 	%rd1595, %SPL, 16664;
	st.local.u64 	[%rd1595], %rd1606;
	mov.u64 	%rd1596, $str$4;
	cvta.global.u64 	%rd1597, %rd1596;
	{ // callseq 0, 0
	.param .b64 param0;
	st.param.b64 	[param0], %rd1597;
	.param .b64 param1;
	st.param.b64 	[param1], %rd1594;
	.param .b32 retval0;
	call.uni (retval0), 
	vprintf, 
	(
	param0, 
	param1
	);
	ld.param.b32 	%r360, [retval0];
	} // callseq 0
	cvta.to.global.u64 	%rd1598, %rd1605;
	st.global.u64 	[%rd1598], %rd1606;
	st.global.u64 	[%rd1598+8], %rd111;
	st.global.u64 	[%rd1598+16], %rd110;
	st.global.u64 	[%rd1598+24], %rd109;
	mov.u64 	%rd1599, $str$5;
	cvta.global.u64 	%rd1600, %rd1599;
	{ // callseq 1, 0
	.param .b64 param0;
	st.param.b64 	[param0], %rd1600;
	.param .b64 param1;
	st.param.b64 	[param1], 0;
	.param .b32 retval0;
	call.uni (retval0), 
	vprintf, 
	(
	param0, 
	param1
	);
	ld.param.b32 	%r362, [retval0];
	} // callseq 1
	st.local.u64 	[%rd1595], %rd113;
	mov.u64 	%rd1601, $str$6;
	cvta.global.u64 	%rd1602, %rd1601;
	{ // callseq 2, 0
	.param .b64 param0;
	st.param.b64 	[param0], %rd1602;
	.param .b64 param1;
	st.param.b64 	[param1], %rd1594;
	.param .b32 retval0;
	call.uni (retval0), 
	vprintf, 
	(
	param0, 
	param1
	);
	ld.param.b32 	%r364, [retval0];
	} // callseq 2
	mov.u64 	%rd1603, $str$7;
	cvta.global.u64 	%rd1604, %rd1603;
	{ // callseq 3, 0
	.param .b64 param0;
	st.param.b64 	[param0], %rd1604;
	.param .b64 param1;
	st.param.b64 	[param1], 0;
	.param .b32 retval0;
	call.uni (retval0), 
	vprintf, 
	(
	param0, 
	param1
	);
	ld.param.b32 	%r366, [retval0];
	} // callseq 3
	st.local.u64 	[%rd1595], %rd114;
	{ // callseq 4, 0
	.param .b64 param0;
	st.param.b64 	[param0], %rd1602;
	.param .b64 param1;
	st.param.b64 	[param1], %rd1594;
	.param .b32 retval0;
	call.uni (retval0), 
	vprintf, 
	(
	param0, 
	param1
	);
	ld.param.b32 	%r368, [retval0];
	} // callseq 4
	st.local.u64 	[%rd1595], %rd115;
	{ // callseq 5, 0
	.param .b64 param0;
	st.param.b64 	[param0], %rd1602;
	.param .b64 param1;
	st.param.b64 	[param1], %rd1594;
	.param .b32 retval0;
	call.uni (retval0), 
	vprintf, 
	(
	param0, 
	param1
	);
	ld.param.b32 	%r370, [retval0];
	} // callseq 5
	st.local.u64 	[%rd1595], %rd116;
	{ // callseq 6, 0
	.param .b64 param0;
	st.param.b64 	[param0], %rd1602;
	.param .b64 param1;
	st.param.b64 	[param1], %rd1594;
	.param .b32 retval0;
	call.uni (retval0), 
	vprintf, 
	(
	param0, 
	param1
	);
	ld.param.b32 	%r372, [retval0];
	} // callseq 6
	st.local.u64 	[%rd1595], %rd117;
	{ // callseq 7, 0
	.param .b64 param0;
	st.param.b64 	[param0], %rd1602;
	.param .b64 param1;
	st.param.b64 	[param1], %rd1594;
	.param .b32 retval0;
	call.uni (retval0), 
	vprintf, 
	(
	param0, 
	param1
	);
	ld.param.b32 	%r374, [retval0];
	} // callseq 7
	st.local.u64 	[%rd1595], %rd118;
	{ // callseq 8, 0
	.param .b64 param0;
	st.param.b64 	[param0], %rd1602;
	.param .b64 param1;
	st.param.b64 	[param1], %rd1594;
	.param .b32 retval0;
	call.uni (retval0), 
	vprintf, 
	(
	param0, 
	param1
	);
	ld.param.b32 	%r376, [retval0];
	} // callseq 8
	{ // callseq 9, 0
	.param .b64 param0;
	st.param.b64 	[param0], %rd1604;
	.param .b64 param1;
	st.param.b64 	[param1], 0;
	.param .b32 retval0;
	call.uni (retval0), 
	vprintf, 
	(
	param0, 
	param1
	);
	ld.param.b32 	%r378, [retval0];
	} // callseq 9
	st.local.u64 	[%rd1595], %rd119;
	{ // callseq 10, 0
	.param .b64 param0;
	st.param.b64 	[param0], %rd1602;
	.param .b64 param1;
	st.param.b64 	[param1], %rd1594;
	.param .b32 retval0;
	call.uni (retval0), 
	vprintf, 
	(
	param0, 
	param1
	);
	ld.param.b32 	%r380, [retval0];
	} // callseq 10
	st.local.u64 	[%rd1595], %rd120;
	{ // callseq 11, 0
	.param .b64 param0;
	st.param.b64 	[param0], %rd1602;
	.param .b64 param1;
	st.param.b64 	[param1], %rd1594;
	.param .b32 retval0;
	call.uni (retval0), 
	vprintf, 
	(
	param0, 
	param1
	);
	ld.param.b32 	%r382, [retval0];
	} // callseq 11
	st.local.u64 	[%rd1595], %rd121;
	{ // callseq 12, 0
	.param .b64 param0;
	st.param.b64 	[param0], %rd1602;
	.param .b64 param1;
	st.param.b64 	[param1], %rd1594;
	.param .b32 retval0;
	call.uni (retval0), 
	vprintf, 
	(
	param0, 
	param1
	);
	ld.param.b32 	%r384, [retval0];
	} // callseq 12
	st.local.u64 	[%rd1595], %rd122;
	{ // callseq 13, 0
	.param .b64 param0;
	st.param.b64 	[param0], %rd1602;
	.param .b64 param1;
	st.param.b64 	[param1], %rd1594;
	.param .b32 retval0;
	call.uni (retval0), 
	vprintf, 
	(
	param0, 
	param1
	);
	ld.param.b32 	%r386, [retval0];
	} // callseq 13
	st.local.u64 	[%rd1595], %rd123;
	{ // callseq 14, 0
	.param .b64 param0;
	st.param.b64 	[param0], %rd1602;
	.param .b64 param1;
	st.param.b64 	[param1], %rd1594;
	.param .b32 retval0;
	call.uni (retval0), 
	vprintf, 
	(
	param0, 
	param1
	);
	ld.param.b32 	%r388, [retval0];
	} // callseq 14
	{ // callseq 15, 0
	.param .b64 param0;
	st.param.b64 	[param0], %rd1604;
	.param .b64 param1;
	st.param.b64 	[param1], 0;
	.param .b32 retval0;
	call.uni (retval0), 
	vprintf, 
	(
	param0, 
	param1
	);
	ld.param.b32 	%r390, [retval0];
	} // callseq 15
	st.local.u64 	[%rd1595], %rd124;
	{ // callseq 16, 0
	.param .b64 param0;
	st.param.b64 	[param0], %rd1602;
	.param .b64 param1;
	st.param.b64 	[param1], %rd1594;
	.param .b32 retval0;
	call.uni (retval0), 
	vprintf, 
	(
	param0, 
	param1
	);
	ld.param.b32 	%r392, [retval0];
	} // callseq 16
	st.local.u64 	[%rd1595], %rd125;
	{ // callseq 17, 0
	.param .b64 param0;
	st.param.b64 	[param0], %rd1602;
	.param .b64 param1;
	st.param.b64 	[param1], %rd1594;
	.param .b32 retval0;
	call.uni (retval0), 
	vprintf, 
	(
	param0, 
	param1
	);
	ld.param.b32 	%r394, [retval0];
	} // callseq 17
	st.local.u64 	[%rd1595], %rd126;
	{ // callseq 18, 0
	.param .b64 param0;
	st.param.b64 	[param0], %rd1602;
	.param .b64 param1;
	st.param.b64 	[param1], %rd1594;
	.param .b32 retval0;
	call.uni (retval0), 
	vprintf, 
	(
	param0, 
	param1
	);
	ld.param.b32 	%r396, [retval0];
	} // callseq 18
	st.local.u64 	[%rd1595], %rd127;
	{ // callseq 19, 0
	.param .b64 param0;
	st.param.b64 	[param0], %rd1602;
	.param .b64 param1;
	st.param.b64 	[param1], %rd1594;
	.param .b32 retval0;
	call.uni (retval0), 
	vprintf, 
	(
	param0, 
	param1
	);
	ld.param.b32 	%r398, [retval0];
	} // callseq 19
	st.local.u64 	[%rd1595], %rd128;
	{ // callseq 20, 0
	.param .b64 param0;
	st.param.b64 	[param0], %rd1602;
	.param .b64 param1;
	st.param.b64 	[param1], %rd1594;
	.param .b32 retval0;
	call.uni (retval0), 
	vprintf, 
	(
	param0, 
	param1
	);
	ld.param.b32 	%r400, [retval0];
	} // callseq 20
	{ // callseq 21, 0
	.param .b64 param0;
	st.param.b64 	[param0], %rd1604;
	.param .b64 param1;
	st.param.b64 	[param1], 0;
	.param .b32 retval0;
	call.uni (retval0), 
	vprintf, 
	(
	param0, 
	param1
	);
	ld.param.b32 	%r402, [retval0];
	} // callseq 21
	st.local.u64 	[%rd1595], %rd129;
	{ // callseq 22, 0
	.param .b64 param0;
	st.param.b64 	[param0], %rd1602;
	.param .b64 param1;
	st.param.b64 	[param1], %rd1594;
	.param .b32 retval0;
	call.uni (retval0), 
	vprintf, 
	(
	param0, 
	param1
	);
	ld.param.b32 	%r404, [retval0];
	} // callseq 22
	st.local.u64 	[%rd1595], %rd130;
	{ // callseq 23, 0
	.param .b64 param0;
	st.param.b64 	[param0], %rd1602;
	.param .b64 param1;
	st.param.b64 	[param1], %rd1594;
	.param .b32 retval0;
	call.uni (retval0), 
	vprintf, 
	(
	param0, 
	param1
	);
	ld.param.b32 	%r406, [retval0];
	} // callseq 23
	st.local.u64 	[%rd1595], %rd131;
	{ // callseq 24, 0
	.param .b64 param0;
	st.param.b64 	[param0], %rd1602;
	.param .b64 param1;
	st.param.b64 	[param1], %rd1594;
	.param .b32 retval0;
	call.uni (retval0), 
	vprintf, 
	(
	param0, 
	param1
	);
	ld.param.b32 	%r408, [retval0];
	} // callseq 24
	st.local.u64 	[%rd1595], %rd132;
	{ // callseq 25, 0
	.param .b64 param0;
	st.param.b64 	[param0], %rd1602;
	.param .b64 param1;
	st.param.b64 	[param1], %rd1594;
	.param .b32 retval0;
	call.uni (retval0), 
	vprintf, 
	(
	param0, 
	param1
	);
	ld.param.b32 	%r410, [retval0];
	} // callseq 25
	st.local.u64 	[%rd1595], %rd133;
	{ // callseq 26, 0
	.param .b64 param0;
	st.param.b64 	[param0], %rd1602;
	.param .b64 param1;
	st.param.b64 	[param1], %rd1594;
	.param .b32 retval0;
	call.uni (retval0), 
	vprintf, 
	(
	param0, 
	param1
	);
	ld.param.b32 	%r412, [retval0];
	} // callseq 26
	{ // callseq 27, 0
	.param .b64 param0;
	st.param.b64 	[param0], %rd1604;
	.param .b64 param1;
	st.param.b64 	[param1], 0;
	.param .b32 retval0;
	call.uni (retval0), 
	vprintf, 
	(
	param0, 
	param1
	);
	ld.param.b32 	%r414, [retval0];
	} // callseq 27
	st.local.u64 	[%rd1595], %rd134;
	{ // callseq 28, 0
	.param .b64 param0;
	st.param.b64 	[param0], %rd1602;
	.param .b64 param1;
	st.param.b64 	[param1], %rd1594;
	.param .b32 retval0;
	call.uni (retval0), 
	vprintf, 
	(
	param0, 
	param1
	);
	ld.param.b32 	%r416, [retval0];
	} // callseq 28
	st.local.u64 	[%rd1595], %rd135;
	{ // callseq 29, 0
	.param .b64 param0;
	st.param.b64 	[param0], %rd1602;
	.param .b64 param1;
	st.param.b64 	[param1], %rd1594;
	.param .b32 retval0;
	call.uni (retval0), 
	vprintf, 
	(
	param0, 
	param1
	);
	ld.param.b32 	%r418, [retval0];
	} // callseq 29
	st.local.u64 	[%rd1595], %rd136;
	{ // callseq 30, 0
	.param .b64 param0;
	st.param.b64 	[param0], %rd1602;
	.param .b64 param1;
	st.param.b64 	[param1], %rd1594;
	.param .b32 retval0;
	call.uni (retval0), 
	vprintf, 
	(
	param0, 
	param1
	);
	ld.param.b32 	%r420, [retval0];
	} // callseq 30
	st.local.u64 	[%rd1595], %rd137;
	{ // callseq 31, 0
	.param .b64 param0;
	st.param.b64 	[param0], %rd1602;
	.param .b64 param1;
	st.param.b64 	[param1], %rd1594;
	.param .b32 retval0;
	call.uni (retval0), 
	vprintf, 
	(
	param0, 
	param1
	);
	ld.param.b32 	%r422, [retval0];
	} // callseq 31
	{ // callseq 32, 0
	.param .b64 param0;
	st.param.b64 	[param0], %rd1604;
	.param .b64 param1;
	st.param.b64 	[param1], 0;
	.param .b32 retval0;
	call.uni (retval0), 
	vprintf, 
	(
	param0, 
	param1
	);
	ld.param.b32 	%r424, [retval0];
	} // callseq 32
$L__BB0_167:
	add.s64 	%rd1620, %rd1620, 1;
	setp.gt.s64 	%p162, %rd1619, %rd1620;
	@%p162 bra 	$L__BB0_154;
$L__BB0_168:
	add.s64 	%rd1607, %rd1607, 1;
	setp.ne.s64 	%p163, %rd1607, 65536;
	@%p163 bra 	$L__BB0_4;
	ret;
$L__BB0_170:
	add.s32 	%r435, %r431, 128;
	bra.uni 	$L__BB0_30;
$L__BB0_171:
	add.s32 	%r435, %r433, 64;
	bra.uni 	$L__BB0_30;

}


// ===== COMPILED SASS (sm_100) =====

	.target	sm_100

	.elftype	@"ET_EXEC"


//--------------------- .note.nv.tkinfo           --------------------------
	.section	.note.nv.tkinfo,"",@"SHT_NOTE"
	.sectionflags	@"SHF_NOTE_NV_TKINFO"
	.tkinfo
        /*0018*/ 	.word	0x00000002
        /*0030*/ 	.string	""
        /*0030*/ 	.string	"ptxas"
        /*0030*/ 	.string	"Cuda compilation tools, release 13.0, V13.0.88"
        /*0030*/ 	.string	"Build cuda_13.0.r13.0/compiler.36424714_0"
        /*0030*/ 	.string	"-arch sm_100 -m 64 "



//--------------------- .note.nv.cuinfo           --------------------------
	.section	.note.nv.cuinfo,"",@"SHT_NOTE"
	.sectionflags	@"SHF_NOTE_NV_CUINFO"
        /*0018*/ 	.short	0x0002
        /*001a*/ 	.short	0x0064
        /*001c*/ 	.short	0x0082
	.zero		2


//--------------------- .nv.info                  --------------------------
	.section	.nv.info,"",@"SHT_CUDA_INFO"
	.align	4


	//----- nvinfo : EIATTR_REGCOUNT
	.align		4
        /*0000*/ 	.byte	0x04, 0x2f
        /*0002*/ 	.short	(.L_12 - .L_11)
	.align		4
.L_11:
        /*0004*/ 	.word	index@(_Z11solveLinearPKmS0_PlS1_S1_)
        /*0008*/ 	.word	0x000000a8


	//----- nvinfo : EIATTR_FRAME_SIZE
	.align		4
.L_12:
        /*000c*/ 	.byte	0x04, 0x11
        /*000e*/ 	.short	(.L_14 - .L_13)
	.align		4
.L_13:
        /*0010*/ 	.word	index@(_Z11solveLinearPKmS0_PlS1_S1_)
        /*0014*/ 	.word	0x00004120


	//----- nvinfo : EIATTR_MIN_STACK_SIZE
	.align		4
.L_14:
        /*0018*/ 	.byte	0x04, 0x12
        /*001a*/ 	.short	(.L_16 - .L_15)
	.align		4
.L_15:
        /*001c*/ 	.word	index@(_Z11solveLinearPKmS0_PlS1_S1_)
        /*0020*/ 	.word	0x00004120
.L_16:


//--------------------- .nv.compat                --------------------------
	.section	.nv.compat,"",@"SHT_CUDA_COMPAT_INFO"
	.align	4
        /*0000*/ 	.byte	0x02, 0x09, 0x00, 0x00, 0x02, 0x02, 0x01, 0x00, 0x02, 0x05, 0x05, 0x00, 0x03, 0x07, 0x01, 0x01
        /*0010*/ 	.byte	0x02, 0x03, 0x00, 0x00, 0x02, 0x06, 0x01, 0x00, 0x04, 0x0b, 0x08, 0x00, 0x09, 0x00, 0x00, 0x00
        /*0020*/ 	.byte	0x00, 0x00, 0x00, 0x00


//--------------------- .nv.info._Z11solveLinearPKmS0_PlS1_S1_ --------------------------
	.section	.nv.info._Z11solveLinearPKmS0_PlS1_S1_,"",@"SHT_CUDA_INFO"
	.sectionflags	@""
	.align	4


	//----- nvinfo : EIATTR_CUDA_API_VERSION
	.align		4
        /*0000*/ 	.byte	0x04, 0x37
        /*0002*/ 	.short	(.L_18 - .L_17)
.L_17:
        /*0004*/ 	.word	0x00000082


	//----- nvinfo : EIATTR_KPARAM_INFO
	.align		4
.L_18:
        /*0008*/ 	.byte	0x04, 0x17
        /*000a*/ 	.short	(.L_20 - .L_19)
.L_19:
        /*000c*/ 	.word	0x00000000
        /*0010*/ 	.short	0x0004
        /*0012*/ 	.short	0x0020
        /*0014*/ 	.byte	0x00, 0xf5, 0x21, 0x00


	//----- nvinfo : EIATTR_KPARAM_INFO
	.align		4
.L_20:
        /*0018*/ 	.byte	0x04, 0x17
        /*001a*/ 	.short	(.L_22 - .L_21)
.L_21:
        /*001c*/ 	.word	0x00000000
        /*0020*/ 	.short	0x0003
        /*0022*/ 	.short	0x0018
        /*0024*/ 	.byte	0x00, 0xf5, 0x21, 0x00


	//----- nvinfo : EIATTR_KPARAM_INFO
	.align		4
.L_22:
        /*0028*/ 	.byte	0x04, 0x17
        /*002a*/ 	.short	(.L_24 - .L_23)
.L_23:
        /*002c*/ 	.word	0x00000000
        /*0030*/ 	.short	0x0002
        /*0032*/ 	.short	0x0010
        /*0034*/ 	.byte	0x00, 0xf5, 0x21, 0x00


	//----- nvinfo : EIATTR_KPARAM_INFO
	.align		4
.L_24:
        /*0038*/ 	.byte	0x04, 0x17
        /*003a*/ 	.short	(.L_26 - .L_25)
.L_25:
        /*003c*/ 	.word	0x00000000
        /*0040*/ 	.short	0x0001
        /*0042*/ 	.short	0x0008
        /*0044*/ 	.byte	0x00, 0xf5, 0x21, 0x00


	//----- nvinfo : EIATTR_KPARAM_INFO
	.align		4
.L_26:
        /*0048*/ 	.byte	0x04, 0x17
        /*004a*/ 	.short	(.L_28 - .L_27)
.L_27:
        /*004c*/ 	.word	0x00000000
        /*0050*/ 	.short	0x0000
        /*0052*/ 	.short	0x0000
        /*0054*/ 	.byte	0x00, 0xf5, 0x21, 0x00


	//----- nvinfo : EIATTR_SPARSE_MMA_MASK
	.align		4
.L_28:
        /*0058*/ 	.byte	0x03, 0x50
        /*005a*/ 	.short	0x0000


	//----- nvinfo : EIATTR_MAXREG_COUNT
	.align		4
        /*005c*/ 	.byte	0x03, 0x1b
        /*005e*/ 	.short	0x00ff


	//----- nvinfo : EIATTR_EXTERNS
	.align		4
        /*0060*/ 	.byte	0x04, 0x0f
        /*0062*/ 	.short	(.L_30 - .L_29)


	//   ....[0]....
	.align		4
.L_29:
        /*0064*/ 	.word	index@(vprintf)


	//----- nvinfo : EIATTR_MERCURY_ISA_VERSION
	.align		4
.L_30:
        /*0068*/ 	.byte	0x03, 0x5f
        /*006a*/ 	.short	0x0101


	//----- nvinfo : EIATTR_VRC_CTA_INIT_COUNT
	.align		4
        /*006c*/ 	.byte	0x02, 0x4a
	.zero		1
	.zero		1


	//----- nvinfo : EIATTR_SYSCALL_OFFSETS
	.align		4
        /*0070*/ 	.byte	0x04, 0x46
        /*0072*/ 	.short	(.L_32 - .L_31)


	//   ....[0]....
.L_31:
        /*0074*/ 	.word	0x0000de60


	//   ....[1]....
        /*0078*/ 	.word	0x0000df20


	//   ....[2]....
        /*007c*/ 	.word	0x0000dfb0


	//   ....[3]....
        /*0080*/ 	.word	0x0000e020


	//   ....[4]....
        /*0084*/ 	.word	0x0000e0b0


	//   ....[5]....
        /*0088*/ 	.word	0x0000e140


	//   ....[6]....
        /*008c*/ 	.word	0x0000e1d0


	//   ....[7]....
        /*0090*/ 	.word	0x0000e260


	//   ....[8]....
        /*0094*/ 	.word	0x0000e2f0


	//   ....[9]....
        /*0098*/ 	.word	0x0000e360


	//   ....[10]....
        /*009c*/ 	.word	0x0000e3f0


	//   ....[11]....
        /*00a0*/ 	.word	0x0000e480


	//   ....[12]....
        /*00a4*/ 	.word	0x0000e510


	//   ....[13]....
        /*00a8*/ 	.word	0x0000e5a0


	//   ....[14]....
        /*00ac*/ 	.word	0x0000e630


	//   ....[15]....
        /*00b0*/ 	.word	0x0000e6a0


	//   ....[16]....
        /*00b4*/ 	.word	0x0000e730


	//   ....[17]....
        /*00b8*/ 	.word	0x0000e7c0


	//   ....[18]....
        /*00bc*/ 	.word	0x0000e850


	//   ....[19]....
        /*00c0*/ 	.word	0x0000e8e0


	//   ....[20]....
        /*00c4*/ 	.word	0x0000e970


	//   ....[21]....
        /*00c8*/ 	.word	0x0000e9e0


	//   ....[22]....
        /*00cc*/ 	.word	0x0000ea70


	//   ....[23]....
        /*00d0*/ 	.word	0x0000eb00


	//   ....[24]....
        /*00d4*/ 	.word	0x0000eb90


	//   ....[25]....
        /*00d8*/ 	.word	0x0000ec20


	//   ....[26]....
        /*00dc*/ 	.word	0x0000ecb0


	//   ....[27]....
        /*00e0*/ 	.word	0x0000ed20


	//   ....[28]....
        /*00e4*/ 	.word	0x0000edb0


	//   ....[29]....
        /*00e8*/ 	.word	0x0000ee40


	//   ....[30]....
        /*00ec*/ 	.word	0x0000eed0


	//   ....[31]....
        /*00f0*/ 	.word	0x0000ef60


	//   ....[32]....
        /*00f4*/ 	.word	0x0000efd0


	//----- nvinfo : EIATTR_EXIT_INSTR_OFFSETS
	.align		4
.L_32:
        /*00f8*/ 	.byte	0x04, 0x1c
        /*00fa*/ 	.short	(.L_34 - .L_33)


	//   ....[0]....
.L_33:
        /*00fc*/ 	.word	0x0000f070


	//----- nvinfo : EIATTR_CRS_STACK_SIZE
	.align		4
.L_34:
        /*0100*/ 	.byte	0x04, 0x1e
        /*0102*/ 	.short	(.L_36 - .L_35)
.L_35:
        /*0104*/ 	.word	0x00000000


	//----- nvinfo : EIATTR_CBANK_PARAM_SIZE
	.align		4
.L_36:
        /*0108*/ 	.byte	0x03, 0x19
        /*010a*/ 	.short	0x0028


	//----- nvinfo : EIATTR_PARAM_CBANK
	.align		4
        /*010c*/ 	.byte	0x04, 0x0a
        /*010e*/ 	.short	(.L_38 - .L_37)
	.align		4
.L_37:
        /*0110*/ 	.word	index@(.nv.constant0._Z11solveLinearPKmS0_PlS1_S1_)
        /*0114*/ 	.short	0x0380
        /*0116*/ 	.short	0x0028


	//----- nvinfo : EIATTR_SW_WAR
	.align		4
.L_38:
        /*0118*/ 	.byte	0x04, 0x36
        /*011a*/ 	.short	(.L_40 - .L_39)
.L_39:
        /*011c*/ 	.word	0x00000008
.L_40:


//--------------------- .nv.callgraph             --------------------------
	.section	.nv.callgraph,"",@"SHT_CUDA_CALLGRAPH"
	.align	4
	.sectionentsize	8
	.align		4
        /*0000*/ 	.word	0x00000000
	.align		4
        /*0004*/ 	.word	0xffffffff
	.align		4
        /*0008*/ 	.word	index@(_Z11solveLinearPKmS0_PlS1_S1_)
	.align		4
        /*000c*/ 	.word	index@(vprintf)
	.align		4
        /*0010*/ 	.word	0x00000000
	.align		4
        /*0014*/ 	.word	0xfffffffe
	.align		4
        /*0018*/ 	.word	0x00000000
	.align		4
        /*001c*/ 	.word	0xfffffffd
	.align		4
        /*0020*/ 	.word	0x00000000
	.align		4
        /*0024*/ 	.word	0xfffffffc


//--------------------- .nv.constant4             --------------------------
	.section	.nv.constant4,"a",@progbits
	.align	8
	.align		8
.nv.constant4:
        /*0000*/ 	.dword	vprintf
	.align		8
        /*0008*/ 	.dword	d_linear_mat
	.align		8
        /*0010*/ 	.dword	d_square_mat
	.align		8
        /*0018*/ 	.dword	d_var_all
	.align		8
        /*0020*/ 	.dword	$str$4
	.align		8
        /*0028*/ 	.dword	$str$5
	.align		8
        /*0030*/ 	.dword	$str$6
	.align		8
        /*0038*/ 	.dword	$str$7


//--------------------- .nv.constant3             --------------------------
	.section	.nv.constant3,"a",@progbits
	.align	8
.nv.constant3:
	.type		const_KeccakRoundConstants,@object
	.size		const_KeccakRoundConstants,(const_KeccakRhoOffsets - const_KeccakRoundConstants)
const_KeccakRoundConstants:
        /*0000*/ 	.byte	0x01, 0x00, 0x00, 0x00, 0x00, 0x00, 0x00, 0x00, 0x82, 0x80, 0x00, 0x00, 0x00, 0x00, 0x00, 0x00
        /* <DEDUP_REMOVED lines=11> */
	.type		const_KeccakRhoOffsets,@object
	.size		const_KeccakRhoOffsets,(.L_1 - const_KeccakRhoOffsets)
const_KeccakRhoOffsets:
        /*00c0*/ 	.byte	0x00, 0x00, 0x00, 0x00, 0x01, 0x00, 0x00, 0x00, 0x3e, 0x00, 0x00, 0x00, 0x1c, 0x00, 0x00, 0x00
        /*00d0*/ 	.byte	0x1b, 0x00, 0x00, 0x00, 0x24, 0x00, 0x00, 0x00, 0x2c, 0x00, 0x00, 0x00, 0x06, 0x00, 0x00, 0x00
        /*00e0*/ 	.byte	0x37, 0x00, 0x00, 0x00, 0x14, 0x00, 0x00, 0x00, 0x03, 0x00, 0x00, 0x00, 0x0a, 0x00, 0x00, 0x00
        /*00f0*/ 	.byte	0x2b, 0x00, 0x00, 0x00, 0x19, 0x00, 0x00, 0x00, 0x27, 0x00, 0x00, 0x00, 0x29, 0x00, 0x00, 0x00
        /*0100*/ 	.byte	0x2d, 0x00, 0x00, 0x00, 0x0f, 0x00, 0x00, 0x00, 0x15, 0x00, 0x00, 0x00, 0x08, 0x00, 0x00, 0x00
        /*0110*/ 	.byte	0x12, 0x00, 0x00, 0x00, 0x02, 0x00, 0x00, 0x00, 0x3d, 0x00, 0x00, 0x00, 0x38, 0x00, 0x00, 0x00
        /*0120*/ 	.byte	0x0e, 0x00, 0x00, 0x00
.L_1:
	.zero		4
	.type		const_state,@object
	.size		const_state,(const_hashvalue - const_state)
const_state:
	.zero		200
	.type		const_hashvalue,@object
	.size		const_hashvalue,(.L_3 - const_hashvalue)
const_hashvalue:
	.zero		32
.L_3:


//--------------------- .text._Z11solveLinearPKmS0_PlS1_S1_ --------------------------
	.section	.text._Z11solveLinearPKmS0_PlS1_S1_,"ax",@progbits
	.align	128
        .global         _Z11solveLinearPKmS0_PlS1_S1_
        .type           _Z11solveLinearPKmS0_PlS1_S1_,@function
        .size           _Z11solveLinearPKmS0_PlS1_S1_,(.L_x_129 - _Z11solveLinearPKmS0_PlS1_S1_)
        .other          _Z11solveLinearPKmS0_PlS1_S1_,@"STO_CUDA_ENTRY STV_DEFAULT"
_Z11solveLinearPKmS0_PlS1_S1_:
.text._Z11solveLinearPKmS0_PlS1_S1_:
[----:B------:R-:W0:Y:S01]  /*0000*/  LDC R1, c[0x0][0x37c] ;  /* 0x0000df00ff017b82 */ /* 0x000e220000000800 */
[----:B------:R-:W1:Y:S01]  /*0010*/  S2R R3, SR_CTAID.X ;  /* 0x0000000000037919 */ /* 0x000e620000002500 */
[----:B------:R-:W2:Y:S06]  /*0020*/  LDCU UR39, c[0x0][0x2fc] ;  /* 0x00005f80ff2777ac */ /* 0x000eac0008000800 */
[----:B------:R-:W3:Y:S01]  /*0030*/  LDC.64 R72, c[0x0][0x390] ;  /* 0x0000e400ff487b82 */ /* 0x000ee20000000a00 */
[----:B0-----:R-:W-:Y:S01]  /*0040*/  VIADD R1, R1, 0xffffbee0 ;  /* 0xffffbee001017836 */ /* 0x001fe20000000000 */
[----:B------:R-:W1:Y:S01]  /*0050*/  S2R R0, SR_TID.X ;  /* 0x0000000000007919 */ /* 0x000e620000002100 */
[----:B------:R-:W1:Y:S01]  /*0060*/  LDCU UR4, c[0x0][0x360] ;  /* 0x00006c00ff0477ac */ /* 0x000e620008000800 */
[----:B------:R-:W0:Y:S04]  /*0070*/  LDCU.64 UR36, c[0x0][0x358] ;  /* 0x00006b00ff2477ac */ /* 0x000e280008000a00 */
[----:B------:R-:W4:Y:S08]  /*0080*/  LDC.64 R150, c[0x0][0x398] ;  /* 0x0000e600ff967b82 */ /* 0x000f300000000a00 */
[----:B------:R-:W2:Y:S08]  /*0090*/  LDC.64 R92, c[0x0][0x380] ;  /* 0x0000e000ff5c7b82 */ /* 0x000eb00000000a00 */
[----:B------:R-:W2:Y:S01]  /*00a0*/  LDC.64 R94, c[0x0][0x388] ;  /* 0x0000e200ff5e7b82 */ /* 0x000ea20000000a00 */
[----:B-1----:R-:W-:-:S04]  /*00b0*/  IMAD R3, R3, UR4, R0 ;  /* 0x0000000403037c24 */ /* 0x002fc8000f8e0200 */
[C---:B------:R-:W-:Y:S02]  /*00c0*/  IMAD R99, R3.reuse, 0x23d, RZ ;  /* 0x0000023d03637824 */ /* 0x040fe400078e02ff */
[----:B------:R-:W-:Y:S02]  /*00d0*/  IMAD R101, R3, 0xbf, RZ ;  /* 0x000000bf03657824 */ /* 0x000fe400078e02ff */
[----:B------:R-:W-:Y:S02]  /*00e0*/  VIADD R65, R99, 0xc ;  /* 0x0000000c63417836 */ /* 0x000fe40000000000 */
[----:B---3--:R-:W-:-:S04]  /*00f0*/  IMAD.WIDE R72, R3, 0x8, R72 ;  /* 0x0000000803487825 */ /* 0x008fc800078e0248 */
[----:B------:R-:W-:Y:S02]  /*0100*/  VIADD R97, R99, 0x18 ;  /* 0x0000001863617836 */ /* 0x000fe40000000000 */
[C---:B------:R-:W-:Y:S01]  /*0110*/  VIADD R105, R101.reuse, 0x4 ;  /* 0x0000000465697836 */ /* 0x040fe20000000000 */
[----:B0-----:R-:W5:Y:S01]  /*0120*/  LDG.E.64 R72, desc[UR36][R72.64] ;  /* 0x0000002448487981 */ /* 0x001f62000c1e1b00 */
[----:B------:R-:W-:Y:S02]  /*0130*/  VIADD R103, R101, 0x8 ;  /* 0x0000000865677836 */ /* 0x000fe40000000000 */
[----:B----4-:R-:W-:-:S04]  /*0140*/  IMAD.WIDE R150, R3, 0x8, R150 ;  /* 0x0000000803967825 */ /* 0x010fc800078e0296 */
[----:B--2---:R-:W-:-:S04]  /*0150*/  IMAD.WIDE R38, R99, 0x8, R92 ;  /* 0x0000000863267825 */ /* 0x004fc800078e025c */
[----:B------:R-:W-:-:S04]  /*0160*/  IMAD.WIDE R90, R101, 0x8, R94 ;  /* 0x00000008655a7825 */ /* 0x000fc800078e025e */
[--C-:B------:R-:W-:Y:S01]  /*0170*/  IMAD.WIDE R64, R65, 0x8, R92.reuse ;  /* 0x0000000841407825 */ /* 0x100fe200078e025c */
[----:B------:R-:W-:Y:S03]  /*0180*/  STG.E.64 desc[UR36][R150.64], RZ ;  /* 0x000000ff96007986 */ /* 0x000fe6000c101b24 */
[----:B------:R-:W-:Y:S01]  /*0190*/  IMAD.WIDE R96, R97, 0x8, R92 ;  /* 0x0000000861607825 */ /* 0x000fe200078e025c */
[----:B------:R-:W2:Y:S03]  /*01a0*/  LDG.E.64 R2, desc[UR36][R38.64] ;  /* 0x0000002426027981 */ /* 0x000ea6000c1e1b00 */
[--C-:B------:R-:W-:Y:S01]  /*01b0*/  IMAD.WIDE R104, R105, 0x8, R94.reuse ;  /* 0x0000000869687825 */ /* 0x100fe200078e025e */
[----:B------:R-:W3:Y:S03]  /*01c0*/  LDG.E.64 R50, desc[UR36][R38.64+0x28] ;  /* 0x0000282426327981 */ /* 0x000ee6000c1e1b00 */
[----:B------:R-:W-:Y:S01]  /*01d0*/  IMAD.WIDE R102, R103, 0x8, R94 ;  /* 0x0000000867667825 */ /* 0x000fe200078e025e */
[----:B------:R-:W4:Y:S04]  /*01e0*/  LDG.E.64 R54, desc[UR36][R38.64+0x30] ;  /* 0x0000302426367981 */ /* 0x000f28000c1e1b00 */
[----:B------:R-:W2:Y:S04]  /*01f0*/  LDG.E.64 R58, desc[UR36][R38.64+0x58] ;  /* 0x00005824263a7981 */ /* 0x000ea8000c1e1b00 */
        /* <DEDUP_REMOVED lines=39> */
[----:B------:R-:W2:Y:S01]  /*0470*/  LDG.E.64 R90, desc[UR36][R102.64+0x10] ;  /* 0x00001024665a7981 */ /* 0x000ea2000c1e1b00 */
[----:B------:R-:W0:Y:S01]  /*0480*/  LDCU UR38, c[0x0][0x2f8] ;  /* 0x00005f00ff2677ac */ /* 0x000e220008000800 */
[----:B------:R-:W-:Y:S01]  /*0490*/  R2UR UR40, R1 ;  /* 0x00000000012872ca */ /* 0x000fe200000e0000 */
[----:B------:R-:W-:-:S12]  /*04a0*/  IMAD.MOV.U32 R0, RZ, RZ, 0x8 ;  /* 0x00000008ff007424 */ /* 0x000fd800078e00ff */
[----:B0-----:R-:W-:-:S04]  /*04b0*/  UIADD3 UR38, UP0, UPT, UR40, UR38, URZ ;  /* 0x0000002628267290 */ /* 0x001fc8000ff1e0ff */
[----:B------:R-:W-:Y:S01]  /*04c0*/  UIADD3.X UR39, UPT, UPT, URZ, UR39, URZ, UP0, !UPT ;  /* 0x00000027ff277290 */ /* 0x000fe200087fe4ff */
[----:B---3--:R-:W-:Y:S04]  /*04d0*/  STL.64 [R1+0x15d0], R50 ;  /* 0x0015d03201007387 */ /* 0x008fe80000100a00 */
[----:B----4-:R-:W-:Y:S04]  /*04e0*/  STL.64 [R1+0x15d8], R54 ;  /* 0x0015d83601007387 */ /* 0x010fe80000100a00 */
[----:B--2---:R-:W-:Y:S04]  /*04f0*/  STL.64 [R1+0x1600], R58 ;  /* 0x0016003a01007387 */ /* 0x004fe80000100a00 */
[----:B------:R-:W-:Y:S04]  /*0500*/  STL.64 [R1+0x1608], R62 ;  /* 0x0016083e01007387 */ /* 0x000fe80000100a00 */
[----:B------:R-:W-:Y:S04]  /*0510*/  STL.64 [R1+0x1630], R66 ;  /* 0x0016304201007387 */ /* 0x000fe80000100a00 */
[----:B------:R-:W-:Y:S04]  /*0520*/  STL.64 [R1+0x1638], R70 ;  /* 0x0016384601007387 */ /* 0x000fe80000100a00 */
[----:B------:R-:W-:Y:S04]  /*0530*/  STL.128 [R1+0x15c0], R8 ;  /* 0x0015c00801007387 */ /* 0x000fe80000100c00 */
[----:B------:R-:W-:Y:S04]  /*0540*/  STL.128 [R1+0x15e0], R12 ;  /* 0x0015e00c01007387 */ /* 0x000fe80000100c00 */
[----:B------:R-:W-:Y:S04]  /*0550*/  STL.128 [R1+0x15f0], R16 ;  /* 0x0015f01001007387 */ /* 0x000fe80000100c00 */
[----:B------:R-:W-:Y:S04]  /*0560*/  STL.128 [R1+0x1610], R20 ;  /* 0x0016101401007387 */ /* 0x000fe80000100c00 */
[----:B------:R-:W-:Y:S04]  /*0570*/  STL.128 [R1+0x1620], R24 ;  /* 0x0016201801007387 */ /* 0x000fe80000100c00 */
[----:B------:R-:W-:Y:S04]  /*0580*/  STL.128 [R1+0x1640], R28 ;  /* 0x0016401c01007387 */ /* 0x000fe80000100c00 */
[----:B------:R-:W-:Y:S04]  /*0590*/  STL.128 [R1+0x1650], R32 ;  /* 0x0016502001007387 */ /* 0x000fe80000100c00 */
[----:B------:R-:W-:Y:S04]  /*05a0*/  STL.64 [R1+0x1660], R76 ;  /* 0x0016604c01007387 */ /* 0x000fe80000100a00 */
[----:B------:R-:W-:Y:S04]  /*05b0*/  STL.64 [R1+0x2790], R48 ;  /* 0x0027903001007387 */ /* 0x000fe80000100a00 */
[----:B------:R-:W-:Y:S04]  /*05c0*/  STL.64 [R1+0x2798], R52 ;  /* 0x0027983401007387 */ /* 0x000fe80000100a00 */
[----:B------:R-:W-:Y:S04]  /*05d0*/  STL.64 [R1+0x27a0], R56 ;  /* 0x0027a03801007387 */ /* 0x000fe80000100a00 */
[----:B------:R-:W-:Y:S04]  /*05e0*/  STL.64 [R1+0x27a8], R60 ;  /* 0x0027a83c01007387 */ /* 0x000fe80000100a00 */
        /* <DEDUP_REMOVED lines=13> */
[----:B------:R0:W-:Y:S04]  /*06c0*/  STL.128 [R1+0x15b0], R4 ;  /* 0x0015b00401007387 */ /* 0x0001e80000100c00 */
[----:B------:R1:W-:Y:S01]  /*06d0*/  STL.64 [R1+0x15a8], R2 ;  /* 0x0015a80201007387 */ /* 0x0003e20000100a00 */
[----:B0-----:R-:W-:-:S02]  /*06e0*/  VIADD R5, R1, 0x15a8 ;  /* 0x000015a801057836 */ /* 0x001fc40000000000 */
[C---:B------:R-:W-:Y:S02]  /*06f0*/  VIADD R7, R1.reuse, 0x2790 ;  /* 0x0000279001077836 */ /* 0x040fe40000000000 */
[C---:B-1----:R-:W-:Y:S02]  /*0700*/  VIADD R3, R1.reuse, 0x1668 ;  /* 0x0000166801037836 */ /* 0x042fe40000000000 */
[----:B------:R-:W-:-:S07]  /*0710*/  VIADD R2, R1, 0x27d0 ;  /* 0x000027d001027836 */ /* 0x000fce0000000000 */
.L_x_0:
[----:B------:R-:W-:Y:S01]  /*0720*/  VIADD R4, R0, 0x4 ;  /* 0x0000000400047836 */ /* 0x000fe20000000000 */
[----:B------:R-:W2:Y:S03]  /*0730*/  LDG.E.64 R44, desc[UR36][R96.64+0x58] ;  /* 0x00005824602c7981 */ /* 0x000ea6000c1e1b00 */
[----:B---3--:R-:W-:Y:S01]  /*0740*/  IMAD R13, R4, 0x3, R99 ;  /* 0x00000003040d7824 */ /* 0x008fe200078e0263 */
[----:B------:R-:W3:Y:S01]  /*0750*/  LDG.E.64 R40, desc[UR36][R96.64+0x48] ;  /* 0x0000482460287981 */ /* 0x000ee2000c1e1b00 */
[----:B------:R-:W-:Y:S02]  /*0760*/  IMAD.IADD R11, R101, 0x1, R4 ;  /* 0x00000001650b7824 */ /* 0x000fe400078e0204 */
[----:B------:R-:W-:Y:S01]  /*0770*/  IMAD.WIDE R8, R13, 0x8, R92 ;  /* 0x000000080d087825 */ /* 0x000fe200078e025c */
[----:B------:R-:W4:Y:S03]  /*0780*/  LDG.E.64 R42, desc[UR36][R96.64+0x50] ;  /* 0x00005024602a7981 */ /* 0x000f26000c1e1b00 */
[----:B------:R-:W-:Y:S01]  /*0790*/  VIADD R6, R0, 0x8 ;  /* 0x0000000800067836 */ /* 0x000fe20000000000 */
[----:B------:R0:W4:Y:S01]  /*07a0*/  LDG.E.64 R46, desc[UR36][R102.64+0x18] ;  /* 0x00001824662e7981 */ /* 0x000122000c1e1b00 */
[----:B------:R-:W-:-:S03]  /*07b0*/  IMAD.WIDE R10, R11, 0x8, R94 ;  /* 0x000000080b0a7825 */ /* 0x000fc600078e025e */
[----:B------:R-:W4:Y:S01]  /*07c0*/  LDG.E.64 R48, desc[UR36][R8.64] ;  /* 0x0000002408307981 */ /* 0x000f22000c1e1b00 */
[----:B------:R-:W-:Y:S02]  /*07d0*/  VIADD R33, R13, 0xc ;  /* 0x0000000c0d217836 */ /* 0x000fe40000000000 */
[----:B------:R-:W-:Y:S01]  /*07e0*/  IMAD.IADD R37, R101, 0x1, R6 ;  /* 0x0000000165257824 */ /* 0x000fe200078e0206 */
[----:B------:R-:W4:Y:S01]  /*07f0*/  LDG.E.64 R50, desc[UR36][R8.64+0x8] ;  /* 0x0000082408327981 */ /* 0x000f22000c1e1b00 */
[----:B------:R-:W-:-:S03]  /*0800*/  IMAD.WIDE R32, R33, 0x8, R92 ;  /* 0x0000000821207825 */ /* 0x000fc600078e025c */
[----:B------:R-:W4:Y:S01]  /*0810*/  LDG.E.64 R52, desc[UR36][R8.64+0x10] ;  /* 0x0000102408347981 */ /* 0x000f22000c1e1b00 */
[----:B------:R-:W-:-:S03]  /*0820*/  VIADD R0, R0, 0xc ;  /* 0x0000000c00007836 */ /* 0x000fc60000000000 */
[----:B------:R-:W4:Y:S01]  /*0830*/  LDG.E.64 R54, desc[UR36][R10.64] ;  /* 0x000000240a367981 */ /* 0x000f22000c1e1b00 */
[----:B------:R-:W-:-:S03]  /*0840*/  IMAD.WIDE R36, R37, 0x8, R94 ;  /* 0x0000000825247825 */ /* 0x000fc600078e025e */
[----:B------:R-:W4:Y:S04]  /*0850*/  LDG.E.64 R56, desc[UR36][R8.64+0x18] ;  /* 0x0000182408387981 */ /* 0x000f28000c1e1b00 */
[----:B------:R-:W4:Y:S04]  /*0860*/  LDG.E.64 R58, desc[UR36][R8.64+0x20] ;  /* 0x00002024083a7981 */ /* 0x000f28000c1e1b00 */
[----:B------:R-:W4:Y:S04]  /*0870*/  LDG.E.64 R60, desc[UR36][R8.64+0x28] ;  /* 0x00002824083c7981 */ /* 0x000f28000c1e1b00 */
[----:B------:R-:W4:Y:S01]  /*0880*/  LDG.E.64 R62, desc[UR36][R10.64+0x8] ;  /* 0x000008240a3e7981 */ /* 0x000f22000c1e1b00 */
[----:B------:R-:W-:-:S03]  /*0890*/  VIADD R13, R13, 0x18 ;  /* 0x000000180d0d7836 */ /* 0x000fc60000000000 */
[----:B------:R-:W4:Y:S04]  /*08a0*/  LDG.E.64 R64, desc[UR36][R8.64+0x30] ;  /* 0x0000302408407981 */ /* 0x000f28000c1e1b00 */
[----:B------:R-:W4:Y:S04]  /*08b0*/  LDG.E.64 R66, desc[UR36][R8.64+0x38] ;  /* 0x0000382408427981 */ /* 0x000f28000c1e1b00 */
[----:B------:R-:W4:Y:S01]  /*08c0*/  LDG.E.64 R68, desc[UR36][R8.64+0x40] ;  /* 0x0000402408447981 */ /* 0x000f22000c1e1b00 */
[----:B0-----:R-:W-:-:S03]  /*08d0*/  IMAD.IADD R103, R101, 0x1, R0 ;  /* 0x0000000165677824 */ /* 0x001fc600078e0200 */
[----:B------:R-:W4:Y:S04]  /*08e0*/  LDG.E.64 R70, desc[UR36][R10.64+0x10] ;  /* 0x000010240a467981 */ /* 0x000f28000c1e1b00 */
[----:B------:R-:W4:Y:S04]  /*08f0*/  LDG.E.64 R74, desc[UR36][R8.64+0x48] ;  /* 0x00004824084a7981 */ /* 0x000f28000c1e1b00 */
[----:B------:R-:W4:Y:S04]  /*0900*/  LDG.E.64 R76, desc[UR36][R8.64+0x50] ;  /* 0x00005024084c7981 */ /* 0x000f28000c1e1b00 */
[----:B------:R-:W4:Y:S04]  /*0910*/  LDG.E.64 R78, desc[UR36][R8.64+0x58] ;  /* 0x00005824084e7981 */ /* 0x000f28000c1e1b00 */
[----:B------:R-:W4:Y:S01]  /*0920*/  LDG.E.64 R80, desc[UR36][R10.64+0x18] ;  /* 0x000018240a507981 */ /* 0x000f22000c1e1b00 */
[----:B------:R-:W-:-:S03]  /*0930*/  IMAD.WIDE R96, R13, 0x8, R92 ;  /* 0x000000080d607825 */ /* 0x000fc600078e025c */
[----:B------:R-:W4:Y:S04]  /*0940*/  LDG.E.64 R82, desc[UR36][R32.64] ;  /* 0x0000002420527981 */ /* 0x000f28000c1e1b00 */
[----:B------:R-:W4:Y:S04]  /*0950*/  LDG.E.64 R84, desc[UR36][R32.64+0x8] ;  /* 0x0000082420547981 */ /* 0x000f28000c1e1b00 */
[----:B------:R-:W4:Y:S01]  /*0960*/  LDG.E.64 R86, desc[UR36][R32.64+0x10] ;  /* 0x0000102420567981 */ /* 0x000f22000c1e1b00 */
[----:B------:R-:W-:-:S03]  /*0970*/  IMAD.WIDE R102, R103, 0x8, R94 ;  /* 0x0000000867667825 */ /* 0x000fc600078e025e */
[----:B------:R-:W4:Y:S04]  /*0980*/  LDG.E.64 R88, desc[UR36][R36.64] ;  /* 0x0000002424587981 */ /* 0x000f28000c1e1b00 */
        /* <DEDUP_REMOVED lines=23> */
[----:B------:R-:W4:Y:S01]  /*0b00*/  LDG.E.64 R38, desc[UR36][R102.64+0x10] ;  /* 0x0000102466267981 */ /* 0x000f22000c1e1b00 */
[----:B------:R-:W-:-:S02]  /*0b10*/  IMAD R119, R4, 0x18, R5 ;  /* 0x0000001804777824 */ /* 0x000fc400078e0205 */
[----:B------:R-:W-:Y:S01]  /*0b20*/  IMAD R121, R4, 0x8, R7 ;  /* 0x0000000804797824 */ /* 0x000fe200078e0207 */
[----:B------:R-:W-:Y:S01]  /*0b30*/  ISETP.NE.AND P0, PT, R0, 0xbc, PT ;  /* 0x000000bc0000780c */ /* 0x000fe20003f05270 */
[----:B--2---:R-:W-:Y:S04]  /*0b40*/  STL.64 [R3+0x58], R44 ;  /* 0x0000582c03007387 */ /* 0x004fe80000100a00 */
[----:B---3--:R0:W-:Y:S04]  /*0b50*/  STL.64 [R3+0x48], R40 ;  /* 0x0000482803007387 */ /* 0x0081e80000100a00 */
[----:B----4-:R1:W-:Y:S04]  /*0b60*/  STL.64 [R3+0x50], R42 ;  /* 0x0000502a03007387 */ /* 0x0103e80000100a00 */
[----:B------:R2:W-:Y:S04]  /*0b70*/  STL.64 [R2+0x18], R46 ;  /* 0x0000182e02007387 */ /* 0x0005e80000100a00 */
[----:B------:R3:W-:Y:S01]  /*0b80*/  STL.64 [R119], R48 ;  /* 0x0000003077007387 */ /* 0x0007e20000100a00 */
[----:B0-----:R-:W-:-:S03]  /*0b90*/  IMAD R41, R6, 0x18, R5 ;  /* 0x0000001806297824 */ /* 0x001fc600078e0205 */
[----:B------:R3:W-:Y:S04]  /*0ba0*/  STL.64 [R119+0x8], R50 ;  /* 0x0000083277007387 */ /* 0x0007e80000100a00 */
[----:B------:R3:W-:Y:S01]  /*0bb0*/  STL.64 [R119+0x10], R52 ;  /* 0x0000103477007387 */ /* 0x0007e20000100a00 */
[----:B-1----:R-:W-:-:S03]  /*0bc0*/  IMAD R43, R6, 0x8, R7 ;  /* 0x00000008062b7824 */ /* 0x002fc600078e0207 */
[----:B------:R3:W-:Y:S04]  /*0bd0*/  STL.64 [R121], R54 ;  /* 0x0000003679007387 */ /* 0x0007e80000100a00 */
[----:B------:R3:W-:Y:S04]  /*0be0*/  STL.64 [R119+0x18], R56 ;  /* 0x0000183877007387 */ /* 0x0007e80000100a00 */
        /* <DEDUP_REMOVED lines=10> */
[----:B------:R3:W-:Y:S01]  /*0c90*/  STL.64 [R121+0x18], R80 ;  /* 0x0000185079007387 */ /* 0x0007e20000100a00 */
[----:B------:R-:W-:-:S03]  /*0ca0*/  IMAD R3, R0, 0x18, R5 ;  /* 0x0000001800037824 */ /* 0x000fc600078e0205 */
[----:B------:R3:W-:Y:S04]  /*0cb0*/  STL.64 [R41], R82 ;  /* 0x0000005229007387 */ /* 0x0007e80000100a00 */
[----:B------:R3:W-:Y:S04]  /*0cc0*/  STL.64 [R41+0x8], R84 ;  /* 0x0000085429007387 */ /* 0x0007e80000100a00 */
[----:B------:R3:W-:Y:S01]  /*0cd0*/  STL.64 [R41+0x10], R86 ;  /* 0x0000105629007387 */ /* 0x0007e20000100a00 */
[----:B--2---:R-:W-:-:S03]  /*0ce0*/  IMAD R2, R0, 0x8, R7 ;  /* 0x0000000800027824 */ /* 0x004fc600078e0207 */
        /* <DEDUP_REMOVED lines=13> */
[----:B------:R3:W-:Y:S04]  /*0dc0*/  STL.64 [R3], R16 ;  /* 0x0000001003007387 */ /* 0x0007e80000100a00 */
[----:B------:R3:W-:Y:S04]  /*0dd0*/  STL.64 [R3+0x8], R18 ;  /* 0x0000081203007387 */ /* 0x0007e80000100a00 */
[----:B------:R3:W-:Y:S04]  /*0de0*/  STL.64 [R3+0x10], R20 ;  /* 0x0000101403007387 */ /* 0x0007e80000100a00 */
        /* <DEDUP_REMOVED lines=9> */
[----:B------:R-:W-:Y:S05]  /*0e80*/  @P0 BRA `(.L_x_0) ;  /* 0xfffffff800240947 */ /* 0x000fea000383ffff */
[----:B------:R-:W-:Y:S01]  /*0e90*/  UIADD3 UR44, UPT, UPT, UR40, 0x2d90, URZ ;  /* 0x00002d90282c7890 */ /* 0x000fe2000fffe0ff */
[----:B---3--:R-:W-:Y:S01]  /*0ea0*/  IMAD.MOV.U32 R2, RZ, RZ, 0x1 ;  /* 0x00000001ff027424 */ /* 0x008fe200078e00ff */
[----:B------:R-:W-:Y:S01]  /*0eb0*/  UIADD3 UR41, UPT, UPT, UR40, 0x15d8, URZ ;  /* 0x000015d828297890 */ /* 0x000fe2000fffe0ff */
[----:B------:R-:W-:Y:S01]  /*0ec0*/  IMAD.MOV.U32 R74, RZ, RZ, RZ ;  /* 0x000000ffff4a7224 */ /* 0x000fe200078e00ff */
[----:B------:R-:W-:Y:S02]  /*0ed0*/  UIADD3 UR42, UPT, UPT, UR40, 0x27a0, URZ ;  /* 0x000027a0282a7890 */ /* 0x000fe4000fffe0ff */
[----:B------:R-:W-:Y:S01]  /*0ee0*/  IMAD.U32 R75, RZ, RZ, UR44 ;  /* 0x0000002cff4b7e24 */ /* 0x000fe2000f8e00ff */
[----:B------:R-:W-:Y:S02]  /*0ef0*/  UIADD3 UR43, UPT, UPT, UR40, 0x3c0, URZ ;  /* 0x000003c0282b7890 */ /* 0x000fe4000fffe0ff */
[----:B------:R-:W-:-:S12]  /*0f00*/  UIADD3 UR40, UPT, UPT, UR40, 0x4050, URZ ;  /* 0x0000405028287890 */ /* 0x000fd8000fffe0ff */
.L_x_127:
[----:B01----:R-:W-:Y:S01]  /*0f10*/  IADD3 R5, P0, PT, R2, -0x1, RZ ;  /* 0xffffffff02057810 */ /* 0x003fe20007f1e0ff */
[----:B------:R-:W0:Y:S01]  /*0f20*/  LDC.64 R50, c[0x4][0x10] ;  /* 0x01000400ff327b82 */ /* 0x000e220000000a00 */
[----:B--2---:R-:W2:Y:S02]  /*0f30*/  LDL.64 R56, [R1+0x2790] ;  /* 0x0027900001387983 */ /* 0x004ea40000100a00 */
[----:B------:R-:W-:Y:S02]  /*0f40*/  IADD3.X R3, PT, PT, R74, -0x1, RZ, P0, !PT ;  /* 0xffffffff4a037810 */ /* 0x000fe400007fe4ff */
[----:B------:R-:W-:Y:S01]  /*0f50*/  LOP3.LUT R6, R5, R2, RZ, 0x3c, !PT ;  /* 0x0000000205067212 */ /* 0x000fe200078e3cff */
[----:B------:R-:W3:Y:S01]  /*0f60*/  LDL.64 R32, [R1+0x15b0] ;  /* 0x0015b00001207983 */ /* 0x000ee20000100a00 */
[----:B------:R-:W-:Y:S02]  /*0f70*/  LOP3.LUT R3, R3, R74, RZ, 0x3c, !PT ;  /* 0x0000004a03037212 */ /* 0x000fe400078e3cff */
[----:B------:R-:W-:Y:S01]  /*0f80*/  BREV R0, R6 ;  /* 0x0000000600007301 */ /* 0x000fe20000000000 */
[----:B------:R-:W4:Y:S04]  /*0f90*/  LDL.64 R28, [R1+0x15a8] ;  /* 0x0015a800011c7983 */ /* 0x000f280000100a00 */
[----:B------:R-:W4:Y:S03]  /*0fa0*/  LDL.64 R46, [R1+0x2798] ;  /* 0x00279800012e7983 */ /* 0x000f260000100a00 */
[----:B------:R-:W1:Y:S01]  /*0fb0*/  BREV R3, R3 ;  /* 0x0000000300037301 */ /* 0x000e620000000000 */
[----:B------:R-:W4:Y:S04]  /*0fc0*/  LDL.64 R52, [R1+0x15b8] ;  /* 0x0015b80001347983 */ /* 0x000f280000100a00 */
[----:B------:R-:W4:Y:S04]  /*0fd0*/  LDL.64 R54, [R1+0x15c8] ;  /* 0x0015c80001367983 */ /* 0x000f280000100a00 */
[----:B------:R-:W4:Y:S04]  /*0fe0*/  LDL.64 R42, [R1+0x15d0] ;  /* 0x0015d000012a7983 */ /* 0x000f280000100a00 */
[----:B------:R-:W4:Y:S01]  /*0ff0*/  LDL.64 R14, [R1+0x27a0] ;  /* 0x0027a000010e7983 */ /* 0x000f220000100a00 */
[----:B-1----:R-:W-:-:S03]  /*1000*/  IADD3 R4, P0, PT, RZ, -R3, RZ ;  /* 0x80000003ff047210 */ /* 0x002fc60007f1e0ff */
[----:B------:R-:W4:Y:S02]  /*1010*/  LDL.64 R24, [R1+0x15c0] ;  /* 0x0015c00001187983 */ /* 0x000f240000100a00 */
[----:B------:R-:W-:Y:S02]  /*1020*/  IMAD.X R5, RZ, RZ, ~R0, P0 ;  /* 0x000000ffff057224 */ /* 0x000fe400000e0e00 */
[----:B------:R-:W4:Y:S03]  /*1030*/  LDL.64 R12, [R1+0x15d8] ;  /* 0x0015d800010c7983 */ /* 0x000f260000100a00 */
[----:B------:R-:W-:Y:S01]  /*1040*/  LOP3.LUT R0, R0, R5, RZ, 0xc0, !PT ;  /* 0x0000000500007212 */ /* 0x000fe200078ec0ff */
[----:B------:R-:W4:Y:S03]  /*1050*/  LDL.64 R18, [R1+0x15e0] ;  /* 0x0015e00001127983 */ /* 0x000f260000100a00 */
[----:B------:R-:W-:Y:S01]  /*1060*/  ISETP.NE.U32.AND P0, PT, R0, RZ, PT ;  /* 0x000000ff0000720c */ /* 0x000fe20003f05070 */
[----:B------:R-:W4:-:S12]  /*1070*/  LDL.64 R8, [R1+0x15e8] ;  /* 0x0015e80001087983 */ /* 0x000f180000100a00 */
[----:B------:R-:W-:Y:S02]  /*1080*/  @!P0 LOP3.LUT R0, R3, R4, RZ, 0xc0, !PT ;  /* 0x0000000403008212 */ /* 0x000fe400078ec0ff */
[----:B------:R-:W1:Y:S04]  /*1090*/  LDC.64 R4, c[0x4][0x8] ;  /* 0x01000200ff047b82 */ /* 0x000e680000000a00 */
[----:B------:R-:W0:Y:S02]  /*10a0*/  FLO.U32 R0, R0 ;  /* 0x0000000000007300 */ /* 0x000e2400000e0000 */
[C---:B0-----:R-:W-:Y:S02]  /*10b0*/  IADD3 R3, PT, PT, -R0.reuse, 0x1f, RZ ;  /* 0x0000001f00037810 */ /* 0x041fe40007ffe1ff */
[----:B------:R-:W-:-:S03]  /*10c0*/  IADD3 R49, PT, PT, -R0, 0x3f, RZ ;  /* 0x0000003f00317810 */ /* 0x000fc60007ffe1ff */
[----:B------:R-:W-:-:S04]  /*10d0*/  @P0 IMAD.MOV R49, RZ, RZ, R3 ;  /* 0x000000ffff310224 */ /* 0x000fc800078e0203 */
[----:B------:R-:W-:-:S05]  /*10e0*/  IMAD.WIDE.U32 R50, R49, 0x5f8, R50 ;  /* 0x000005f831327825 */ /* 0x000fca00078e0032 */
[----:B------:R-:W2:Y:S01]  /*10f0*/  LDG.E.64 R36, desc[UR36][R50.64] ;  /* 0x0000002432247981 */ /* 0x000ea2000c1e1b00 */
[----:B-1----:R-:W-:-:S03]  /*1100*/  IMAD.WIDE.U32 R4, R49, 0x11e8, R4 ;  /* 0x000011e831047825 */ /* 0x002fc600078e0004 */
[----:B------:R-:W4:Y:S04]  /*1110*/  LDG.E.64 R44, desc[UR36][R50.64+0x8] ;  /* 0x00000824322c7981 */ /* 0x000f28000c1e1b00 */
[----:B------:R-:W3:Y:S04]  /*1120*/  LDG.E.64 R30, desc[UR36][R4.64+0x8] ;  /* 0x00000824041e7981 */ /* 0x000ee8000c1e1b00 */
        /* <DEDUP_REMOVED lines=9> */
[----:B------:R-:W-:-:S05]  /*11c0*/  IMAD.MOV.U32 R0, RZ, RZ, 0x1 ;  /* 0x00000001ff007424 */ /* 0x000fca00078e00ff */
[CC--:B------:R-:W-:Y:S02]  /*11d0*/  SHF.L.U32 R3, R0.reuse, R49.reuse, RZ ;  /* 0x0000003100037219 */ /* 0x0c0fe400000006ff */
[----:B------:R-:W-:Y:S02]  /*11e0*/  SHF.L.U64.HI R0, R0, R49, RZ ;  /* 0x0000003100007219 */ /* 0x000fe400000102ff */
[----:B-----5:R-:W-:Y:S02]  /*11f0*/  LOP3.LUT R72, R3, R72, RZ, 0x3c, !PT ;  /* 0x0000004803487212 */ /* 0x020fe400078e3cff */
[----:B------:R-:W-:Y:S02]  /*1200*/  LOP3.LUT R73, R0, R73, RZ, 0x3c, !PT ;  /* 0x0000004900497212 */ /* 0x000fe400078e3cff */
[----:B------:R-:W-:-:S05]  /*1210*/  IADD3 R2, P0, PT, R2, 0x1, RZ ;  /* 0x0000000102027810 */ /* 0x000fca0007f1e0ff */
[----:B------:R-:W-:Y:S01]  /*1220*/  IMAD.X R74, RZ, RZ, R74, P0 ;  /* 0x000000ffff4a7224 */ /* 0x000fe200000e064a */
[----:B------:R-:W-:-:S04]  /*1230*/  ISETP.NE.U32.AND P0, PT, R2, 0x10000, PT ;  /* 0x000100000200780c */ /* 0x000fc80003f05070 */
[----:B------:R-:W-:Y:S02]  /*1240*/  ISETP.NE.AND.EX P0, PT, R74, RZ, PT, P0 ;  /* 0x000000ff4a00720c */ /* 0x000fe40003f05300 */
[----:B------:R-:W-:Y:S01]  /*1250*/  LOP3.LUT R76, R76, 0xfffbffff, RZ, 0xc0, !PT ;  /* 0xfffbffff4c4c7812 */ /* 0x000fe200078ec0ff */
[----:B------:R-:W-:Y:S10]  /*1260*/  BSSY.RECONVERGENT B0, `(.L_x_1) ;  /* 0x000013e000007945 */ /* 0x000ff40003800200 */
[----:B------:R-:W-:-:S02]  /*1270*/  @P0 LOP3.LUT R76, R76, 0x40000, RZ, 0xfc, !PT ;  /* 0x000400004c4c0812 */ /* 0x000fc400078efcff */
[----:B--2---:R-:W-:Y:S02]  /*1280*/  LOP3.LUT R3, R72, R56, R36, 0x60, !PT ;  /* 0x0000003848037212 */ /* 0x004fe400078e6024 */
[----:B------:R-:W-:-:S04]  /*1290*/  LOP3.LUT R48, R73, R57, R37, 0x60, !PT ;  /* 0x0000003949307212 */ /* 0x000fc800078e6025 */
[----:B------:R-:W-:Y:S02]  /*12a0*/  LOP3.LUT R3, R3, R48, RZ, 0x3c, !PT ;  /* 0x0000003003037212 */ /* 0x000fe400078e3cff */
[--C-:B------:R-:W-:Y:S02]  /*12b0*/  SHF.R.U32.HI R0, RZ, 0x10, R48.reuse ;  /* 0x00000010ff007819 */ /* 0x100fe40000011630 */
[C---:B------:R-:W-:Y:S02]  /*12c0*/  SHF.R.U64 R58, R3.reuse, 0x10, R48 ;  /* 0x00000010033a7819 */ /* 0x040fe40000001230 */
[----:B------:R-:W-:Y:S02]  /*12d0*/  LOP3.LUT R48, R48, R0, RZ, 0x3c, !PT ;  /* 0x0000000030307212 */ /* 0x000fe400078e3cff */
[----:B------:R-:W-:Y:S02]  /*12e0*/  LOP3.LUT R49, R3, R58, RZ, 0x3c, !PT ;  /* 0x0000003a03317212 */ /* 0x000fe400078e3cff */
[----:B------:R-:W-:-:S02]  /*12f0*/  SHF.R.U32.HI R3, RZ, 0x8, R48 ;  /* 0x00000008ff037819 */ /* 0x000fc40000011630 */
[C---:B------:R-:W-:Y:S02]  /*1300*/  SHF.R.U64 R0, R49.reuse, 0x8, R48 ;  /* 0x0000000831007819 */ /* 0x040fe40000001230 */
[----:B------:R-:W-:Y:S02]  /*1310*/  LOP3.LUT R3, R48, R3, RZ, 0x3c, !PT ;  /* 0x0000000330037212 */ /* 0x000fe400078e3cff */
[----:B------:R-:W-:Y:S02]  /*1320*/  LOP3.LUT R0, R49, R0, RZ, 0x3c, !PT ;  /* 0x0000000031007212 */ /* 0x000fe400078e3cff */
[--C-:B------:R-:W-:Y:S02]  /*1330*/  SHF.R.U32.HI R48, RZ, 0x4, R3.reuse ;  /* 0x00000004ff307819 */ /* 0x100fe40000011603 */
[----:B------:R-:W-:Y:S02]  /*1340*/  SHF.R.U64 R49, R0, 0x4, R3 ;  /* 0x0000000400317819 */ /* 0x000fe40000001203 */
[----:B------:R-:W-:-:S02]  /*1350*/  LOP3.LUT R48, R3, R48, RZ, 0x3c, !PT ;  /* 0x0000003003307212 */ /* 0x000fc400078e3cff */
[----:B------:R-:W-:Y:S02]  /*1360*/  LOP3.LUT R49, R0, R49, RZ, 0x3c, !PT ;  /* 0x0000003100317212 */ /* 0x000fe400078e3cff */
[--C-:B------:R-:W-:Y:S02]  /*1370*/  SHF.R.U32.HI R3, RZ, 0x2, R48.reuse ;  /* 0x00000002ff037819 */ /* 0x100fe40000011630 */
[C---:B------:R-:W-:Y:S02]  /*1380*/  SHF.R.U64 R0, R49.reuse, 0x2, R48 ;  /* 0x0000000231007819 */ /* 0x040fe40000001230 */
[----:B------:R-:W-:Y:S02]  /*1390*/  LOP3.LUT R3, R48, R3, RZ, 0x3c, !PT ;  /* 0x0000000330037212 */ /* 0x000fe400078e3cff */
[----:B------:R-:W-:Y:S02]  /*13a0*/  LOP3.LUT R0, R49, R0, RZ, 0x3c, !PT ;  /* 0x0000000031007212 */ /* 0x000fe400078e3cff */
[----:B---3--:R-:W-:-:S02]  /*13b0*/  LOP3.LUT R30, R32, R30, RZ, 0x3c, !PT ;  /* 0x0000001e201e7212 */ /* 0x008fc400078e3cff */
[----:B------:R-:W-:Y:S02]  /*13c0*/  LOP3.LUT R31, R33, R31, RZ, 0x3c, !PT ;  /* 0x0000001f211f7212 */ /* 0x000fe400078e3cff */
[----:B------:R-:W-:-:S03]  /*13d0*/  SHF.R.U64 R3, R0, 0x1, R3 ;  /* 0x0000000100037819 */ /* 0x000fc60000001203 */
[----:B------:R-:W-:Y:S01]  /*13e0*/  STL.64 [R1+0x15b0], R30 ;  /* 0x0015b01e01007387 */ /* 0x000fe20000100a00 */
[----:B------:R-:W-:-:S03]  /*13f0*/  LOP3.LUT R3, R0, 0x1, R3, 0x48, !PT ;  /* 0x0000000100037812 */ /* 0x000fc600078e4803 */
[----:B------:R0:W-:Y:S01]  /*1400*/  STL.64 [R1+0x3c8], R30 ;  /* 0x0003c81e01007387 */ /* 0x0001e20000100a00 */
[----:B----4-:R-:W-:Y:S02]  /*1410*/  LOP3.LUT R0, R73, R47, R45, 0x60, !PT ;  /* 0x0000002f49007212 */ /* 0x010fe400078e602d */
[----:B------:R-:W-:Y:S02]  /*1420*/  LOP3.LUT R32, R52, R34, RZ, 0x3c, !PT ;  /* 0x0000002234207212 */ /* 0x000fe400078e3cff */
[----:B0-----:R-:W-:Y:S02]  /*1430*/  LOP3.LUT R31, R29, R27, RZ, 0x3c, !PT ;  /* 0x0000001b1d1f7212 */ /* 0x001fe400078e3cff */
[----:B------:R-:W-:Y:S02]  /*1440*/  LOP3.LUT R27, R72, R46, R44, 0x60, !PT ;  /* 0x0000002e481b7212 */ /* 0x000fe400078e602c */
[----:B------:R-:W-:Y:S02]  /*1450*/  LOP3.LUT R30, R28, R26, RZ, 0x3c, !PT ;  /* 0x0000001a1c1e7212 */ /* 0x000fe400078e3cff */
[----:B------:R-:W-:-:S02]  /*1460*/  LOP3.LUT R28, R3, R28, R26, 0x96, !PT ;  /* 0x0000001c031c7212 */ /* 0x000fc400078e961a */
[----:B------:R-:W-:Y:S02]  /*1470*/  LOP3.LUT R27, R27, R0, RZ, 0x3c, !PT ;  /* 0x000000001b1b7212 */ /* 0x000fe400078e3cff */
[--C-:B------:R-:W-:Y:S02]  /*1480*/  SHF.R.U32.HI R3, RZ, 0x10, R0.reuse ;  /* 0x00000010ff037819 */ /* 0x100fe40000011600 */
[----:B------:R-:W-:Y:S02]  /*1490*/  LOP3.LUT R33, R53, R35, RZ, 0x3c, !PT ;  /* 0x0000002335217212 */ /* 0x000fe400078e3cff */
[----:B------:R-:W-:Y:S02]  /*14a0*/  SHF.R.U64 R26, R27, 0x10, R0 ;  /* 0x000000101b1a7819 */ /* 0x000fe40000001200 */
[----:B------:R-:W-:Y:S01]  /*14b0*/  LOP3.LUT R3, R0, R3, RZ, 0x3c, !PT ;  /* 0x0000000300037212 */ /* 0x000fe200078e3cff */
[----:B------:R-:W-:Y:S01]  /*14c0*/  STL.64 [R1+0x15b8], R32 ;  /* 0x0015b82001007387 */ /* 0x000fe20000100a00 */
[----:B------:R-:W-:Y:S01]  /*14d0*/  LOP3.LUT R34, R56, R36, RZ, 0x3c, !PT ;  /* 0x0000002438227212 */ /* 0x000fe200078e3cff */
[----:B------:R-:W-:Y:S01]  /*14e0*/  IMAD.MOV.U32 R29, RZ, RZ, R31 ;  /* 0x000000ffff1d7224 */ /* 0x000fe200078e001f */
[----:B------:R-:W-:Y:S01]  /*14f0*/  LOP3.LUT R35, R57, R37, RZ, 0x3c, !PT ;  /* 0x0000002539237212 */ /* 0x000fe200078e3cff */
[----:B------:R0:W-:Y:S01]  /*1500*/  STL.64 [R1+0x3d0], R32 ;  /* 0x0003d02001007387 */ /* 0x0001e20000100a00 */
[----:B------:R-:W-:-:S02]  /*1510*/  LOP3.LUT R26, R27, R26, RZ, 0x3c, !PT ;  /* 0x0000001a1b1a7212 */ /* 0x000fc400078e3cff */
[----:B------:R-:W-:Y:S02]  /*1520*/  LOP3.LUT R36, R54, R38, RZ, 0x3c, !PT ;  /* 0x0000002636247212 */ /* 0x000fe400078e3cff */
[----:B------:R-:W-:Y:S02]  /*1530*/  LOP3.LUT R37, R55, R39, RZ, 0x3c, !PT ;  /* 0x0000002737257212 */ /* 0x000fe400078e3cff */
[----:B------:R-:W-:Y:S02]  /*1540*/  LOP3.LUT R38, R42, R40, RZ, 0x3c, !PT ;  /* 0x000000282a267212 */ /* 0x000fe400078e3cff */
[----:B------:R-:W-:Y:S02]  /*1550*/  LOP3.LUT R39, R43, R41, RZ, 0x3c, !PT ;  /* 0x000000292b277212 */ /* 0x000fe400078e3cff */
[--C-:B0-----:R-:W-:Y:S02]  /*1560*/  SHF.R.U32.HI R32, RZ, 0x8, R3.reuse ;  /* 0x00000008ff207819 */ /* 0x101fe40000011603 */
[----:B------:R-:W-:Y:S01]  /*1570*/  SHF.R.U64 R33, R26, 0x8, R3 ;  /* 0x000000081a217819 */ /* 0x000fe20000001203 */
[----:B------:R0:W-:Y:S01]  /*1580*/  STL.64 [R1+0x15a8], R30 ;  /* 0x0015a81e01007387 */ /* 0x0001e20000100a00 */
[----:B------:R-:W-:-:S02]  /*1590*/  LOP3.LUT R32, R3, R32, RZ, 0x3c, !PT ;  /* 0x0000002003207212 */ /* 0x000fc400078e3cff */
[----:B------:R-:W-:Y:S01]  /*15a0*/  LOP3.LUT R0, R72, R14, R16, 0x60, !PT ;  /* 0x0000000e48007212 */ /* 0x000fe200078e6010 */
[----:B------:R1:W-:Y:S01]  /*15b0*/  STL.64 [R1+0x3c0], R28 ;  /* 0x0003c01c01007387 */ /* 0x0003e20000100a00 */
[----:B------:R-:W-:Y:S02]  /*15c0*/  LOP3.LUT R3, R73, R15, R17, 0x60, !PT ;  /* 0x0000000f49037212 */ /* 0x000fe400078e6011 */
[----:B------:R-:W-:Y:S02]  /*15d0*/  LOP3.LUT R33, R26, R33, RZ, 0x3c, !PT ;  /* 0x000000211a217212 */ /* 0x000fe400078e3cff */
[----:B------:R-:W-:Y:S01]  /*15e0*/  LOP3.LUT R0, R0, R3, RZ, 0x3c, !PT ;  /* 0x0000000300007212 */ /* 0x000fe200078e3cff */
[----:B0-----:R-:W-:Y:S02]  /*15f0*/  IMAD.MOV.U32 R30, RZ, RZ, R38 ;  /* 0x000000ffff1e7224 */ /* 0x001fe400078e0026 */
[----:B------:R-:W-:Y:S02]  /*1600*/  IMAD.MOV.U32 R31, RZ, RZ, R39 ;  /* 0x000000ffff1f7224 */ /* 0x000fe400078e0027 */
[----:B-1----:R-:W-:-:S02]  /*1610*/  IMAD.MOV.U32 R28, RZ, RZ, R36 ;  /* 0x000000ffff1c7224 */ /* 0x002fc400078e0024 */
[----:B------:R-:W-:Y:S01]  /*1620*/  IMAD.MOV.U32 R29, RZ, RZ, R37 ;  /* 0x000000ffff1d7224 */ /* 0x000fe200078e0025 */
[C-C-:B------:R-:W-:Y:S02]  /*1630*/  SHF.R.U64 R26, R33.reuse, 0x4, R32.reuse ;  /* 0x00000004211a7819 */ /* 0x140fe40000001220 */
[----:B------:R-:W-:Y:S02]  /*1640*/  SHF.R.U32.HI R27, RZ, 0x4, R32 ;  /* 0x00000004ff1b7819 */ /* 0x000fe40000011620 */
[----:B------:R-:W-:Y:S04]  /*1650*/  STL.64 [R1+0x15c8], R28 ;  /* 0x0015c81c01007387 */ /* 0x000fe80000100a00 */
[----:B------:R0:W-:Y:S01]  /*1660*/  STL.128 [R1+0x3e0], R28 ;  /* 0x0003e01c01007387 */ /* 0x0001e20000100c00 */
[----:B------:R-:W-:-:S02]  /*1670*/  LOP3.LUT R33, R33, R26, RZ, 0x3c, !PT ;  /* 0x0000001a21217212 */ /* 0x000fc400078e3cff */
[----:B------:R-:W-:Y:S01]  /*1680*/  LOP3.LUT R32, R32, R27, RZ, 0x3c, !PT ;  /* 0x0000001b20207212 */ /* 0x000fe200078e3cff */
[----:B------:R1:W-:Y:S01]  /*1690*/  STL.64 [R1+0x15d0], R30 ;  /* 0x0015d01e01007387 */ /* 0x0003e20000100a00 */
[--C-:B0-----:R-:W-:Y:S02]  /*16a0*/  SHF.R.U32.HI R28, RZ, 0x10, R3.reuse ;  /* 0x00000010ff1c7819 */ /* 0x101fe40000011603 */
[C---:B------:R-:W-:Y:S02]  /*16b0*/  SHF.R.U64 R29, R0.reuse, 0x10, R3 ;  /* 0x00000010001d7819 */ /* 0x040fe40000001203 */
[----:B------:R-:W-:Y:S02]  /*16c0*/  LOP3.LUT R26, R3, R28, RZ, 0x3c, !PT ;  /* 0x0000001c031a7212 */ /* 0x000fe400078e3cff */
[----:B------:R-:W-:Y:S02]  /*16d0*/  LOP3.LUT R3, R0, R29, RZ, 0x3c, !PT ;  /* 0x0000001d00037212 */ /* 0x000fe400078e3cff */
[----:B-1----:R-:W-:-:S02]  /*16e0*/  SHF.R.U32.HI R31, RZ, 0x2, R32 ;  /* 0x00000002ff1f7819 */ /* 0x002fc40000011620 */
[----:B------:R-:W-:Y:S02]  /*16f0*/  SHF.R.U64 R30, R33, 0x2, R32 ;  /* 0x00000002211e7819 */ /* 0x000fe40000001220 */
[--C-:B------:R-:W-:Y:S02]  /*1700*/  SHF.R.U32.HI R27, RZ, 0x8, R26.reuse ;  /* 0x00000008ff1b7819 */ /* 0x100fe4000001161a */
[----:B------:R-:W-:Y:S02]  /*1710*/  SHF.R.U64 R0, R3, 0x8, R26 ;  /* 0x0000000803007819 */ /* 0x000fe4000000121a */
[----:B------:R-:W-:Y:S02]  /*1720*/  LOP3.LUT R31, R32, R31, RZ, 0x3c, !PT ;  /* 0x0000001f201f7212 */ /* 0x000fe400078e3cff */
[----:B------:R-:W-:Y:S02]  /*1730*/  LOP3.LUT R30, R33, R30, RZ, 0x3c, !PT ;  /* 0x0000001e211e7212 */ /* 0x000fe400078e3cff */
[----:B------:R-:W-:-:S02]  /*1740*/  LOP3.LUT R27, R26, R27, RZ, 0x3c, !PT ;  /* 0x0000001b1a1b7212 */ /* 0x000fc400078e3cff */
[----:B------:R-:W-:Y:S02]  /*1750*/  LOP3.LUT R0, R3, R0, RZ, 0x3c, !PT ;  /* 0x0000000003007212 */ /* 0x000fe400078e3cff */
[----:B------:R-:W-:Y:S02]  /*1760*/  LOP3.LUT R29, R25, R23, RZ, 0x3c, !PT ;  /* 0x00000017191d7212 */ /* 0x000fe400078e3cff */
[----:B------:R-:W-:Y:S02]  /*1770*/  SHF.R.U64 R3, R30, 0x1, R31 ;  /* 0x000000011e037819 */ /* 0x000fe4000000121f */
[--C-:B------:R-:W-:Y:S02]  /*1780*/  SHF.R.U32.HI R26, RZ, 0x4, R27.reuse ;  /* 0x00000004ff1a7819 */ /* 0x100fe4000001161b */
[----:B------:R-:W-:Y:S02]  /*1790*/  SHF.R.U64 R23, R0, 0x4, R27 ;  /* 0x0000000400177819 */ /* 0x000fe4000000121b */
[----:B------:R-:W-:-:S02]  /*17a0*/  LOP3.LUT R3, R30, 0x1, R3, 0x48, !PT ;  /* 0x000000011e037812 */ /* 0x000fc400078e4803 */
[----:B------:R-:W-:Y:S02]  /*17b0*/  LOP3.LUT R26, R27, R26, RZ, 0x3c, !PT ;  /* 0x0000001a1b1a7212 */ /* 0x000fe400078e3cff */
[----:B------:R-:W-:Y:S02]  /*17c0*/  LOP3.LUT R23, R0, R23, RZ, 0x3c, !PT ;  /* 0x0000001700177212 */ /* 0x000fe400078e3cff */
[----:B------:R-:W-:Y:S02]  /*17d0*/  LOP3.LUT R28, R24, R22, RZ, 0x3c, !PT ;  /* 0x00000016181c7212 */ /* 0x000fe400078e3cff */
[----:B------:R-:W-:Y:S02]  /*17e0*/  LOP3.LUT R22, R3, R24, R22, 0x96, !PT ;  /* 0x0000001803167212 */ /* 0x000fe400078e9616 */
[--C-:B------:R-:W-:Y:S02]  /*17f0*/  SHF.R.U32.HI R3, RZ, 0x2, R26.reuse ;  /* 0x00000002ff037819 */ /* 0x100fe4000001161a */
[----:B------:R-:W-:-:S02]  /*1800*/  SHF.R.U64 R0, R23, 0x2, R26 ;  /* 0x0000000217007819 */ /* 0x000fc4000000121a */
[----:B------:R-:W-:Y:S02]  /*1810*/  LOP3.LUT R3, R26, R3, RZ, 0x3c, !PT ;  /* 0x000000031a037212 */ /* 0x000fe400078e3cff */
[----:B------:R-:W-:Y:S02]  /*1820*/  LOP3.LUT R0, R23, R0, RZ, 0x3c, !PT ;  /* 0x0000000017007212 */ /* 0x000fe400078e3cff */
[----:B------:R-:W-:Y:S02]  /*1830*/  LOP3.LUT R17, R15, R17, RZ, 0x3c, !PT ;  /* 0x000000110f117212 */ /* 0x000fe400078e3cff */
[C---:B------:R-:W-:Y:S02]  /*1840*/  SHF.R.U64 R3, R0.reuse, 0x1, R3 ;  /* 0x0000000100037819 */ /* 0x040fe40000001203 */
[----:B------:R-:W-:Y:S02]  /*1850*/  LOP3.LUT R15, R13, R11, RZ, 0x3c, !PT ;  /* 0x0000000b0d0f7212 */ /* 0x000fe400078e3cff */
[----:B------:R-:W-:Y:S01]  /*1860*/  LOP3.LUT R3, R0, 0x1, R3, 0x48, !PT ;  /* 0x0000000100037812 */ /* 0x000fe200078e4803 */
[----:B------:R0:W-:Y:S01]  /*1870*/  STL.64 [R1+0x2790], R34 ;  /* 0x0027902201007387 */ /* 0x0001e20000100a00 */
[----:B------:R-:W-:Y:S01]  /*1880*/  LOP3.LUT R16, R14, R16, RZ, 0x3c, !PT ;  /* 0x000000100e107212 */ /* 0x000fe200078e3cff */
[----:B------:R-:W-:Y:S01]  /*1890*/  IMAD.MOV.U32 R23, RZ, RZ, R29 ;  /* 0x000000ffff177224 */ /* 0x000fe200078e001d */
[----:B------:R-:W-:Y:S01]  /*18a0*/  LOP3.LUT R14, R12, R10, RZ, 0x3c, !PT ;  /* 0x0000000a0c0e7212 */ /* 0x000fe200078e3cff */
[----:B------:R-:W-:Y:S01]  /*18b0*/  IMAD.MOV.U32 R11, RZ, RZ, R15 ;  /* 0x000000ffff0b7224 */ /* 0x000fe200078e000f */
[----:B------:R-:W-:-:S02]  /*18c0*/  LOP3.LUT R18, R18, R20, RZ, 0x3c, !PT ;  /* 0x0000001412127212 */ /* 0x000fc400078e3cff */
[----:B------:R-:W-:Y:S02]  /*18d0*/  LOP3.LUT R19, R19, R21, RZ, 0x3c, !PT ;  /* 0x0000001513137212 */ /* 0x000fe400078e3cff */
[----:B------:R-:W-:Y:S02]  /*18e0*/  LOP3.LUT R10, R3, R12, R10, 0x96, !PT ;  /* 0x0000000c030a7212 */ /* 0x000fe400078e960a */
[----:B0-----:R-:W-:Y:S02]  /*18f0*/  LOP3.LUT R34, R46, R44, RZ, 0x3c, !PT ;  /* 0x0000002c2e227212 */ /* 0x001fe400078e3cff */
[----:B------:R-:W-:Y:S01]  /*1900*/  LOP3.LUT R35, R47, R45, RZ, 0x3c, !PT ;  /* 0x0000002d2f237212 */ /* 0x000fe200078e3cff */
[----:B------:R-:W-:Y:S04]  /*1910*/  STL.64 [R1+0x15c0], R28 ;  /* 0x0015c01c01007387 */ /* 0x000fe80000100a00 */
[----:B------:R-:W-:Y:S04]  /*1920*/  STL.64 [R1+0x2798], R34 ;  /* 0x0027982201007387 */ /* 0x000fe80000100a00 */
[----:B------:R-:W-:Y:S04]  /*1930*/  STL.64 [R1+0x3d8], R22 ;  /* 0x0003d81601007387 */ /* 0x000fe80000100a00 */
[----:B------:R-:W-:Y:S04]  /*1940*/  STL.64 [R1+0x15e0], R18 ;  /* 0x0015e01201007387 */ /* 0x000fe80000100a00 */
[----:B------:R-:W-:Y:S04]  /*1950*/  STL.64 [R1+0x3f8], R18 ;  /* 0x0003f81201007387 */ /* 0x000fe80000100a00 */
[----:B------:R-:W-:Y:S04]  /*1960*/  STL.64 [R1+0x27a0], R16 ;  /* 0x0027a01001007387 */ /* 0x000fe80000100a00 */
[----:B------:R-:W-:Y:S04]  /*1970*/  STL.64 [R1+0x15d8], R14 ;  /* 0x0015d80e01007387 */ /* 0x000fe80000100a00 */
[----:B------:R-:W-:Y:S01]  /*1980*/  STL.64 [R1+0x3f0], R10 ;  /* 0x0003f00a01007387 */ /* 0x000fe20000100a00 */
[----:B------:R-:W-:-:S02]  /*1990*/  LOP3.LUT R6, R8, R6, RZ, 0x3c, !PT ;  /* 0x0000000608067212 */ /* 0x000fc400078e3cff */
[----:B------:R-:W-:Y:S02]  /*19a0*/  LOP3.LUT R7, R9, R7, RZ, 0x3c, !PT ;  /* 0x0000000709077212 */ /* 0x000fe400078e3cff */
[----:B------:R-:W-:Y:S02]  /*19b0*/  IADD3 R8, P1, PT, R4, 0x30, RZ ;  /* 0x0000003004087810 */ /* 0x000fe40007f3e0ff */
[----:B------:R-:W-:Y:S01]  /*19c0*/  IADD3 R4, P2, PT, R50, 0x10, RZ ;  /* 0x0000001032047810 */ /* 0x000fe20007f5e0ff */
[----:B------:R-:W-:Y:S01]  /*19d0*/  STL.64 [R1+0x15e8], R6 ;  /* 0x0015e80601007387 */ /* 0x000fe20000100a00 */
[----:B------:R-:W-:Y:S02]  /*19e0*/  VIADD R3, R1, 0x3f0 ;  /* 0x000003f001037836 */ /* 0x000fe40000000000 */
[----:B------:R-:W-:Y:S01]  /*19f0*/  IMAD.X R9, RZ, RZ, R5, P1 ;  /* 0x000000ffff097224 */ /* 0x000fe200008e0605 */
[----:B------:R0:W-:Y:S01]  /*1a00*/  STL.64 [R1+0x400], R6 ;  /* 0x0004000601007387 */ /* 0x0001e20000100a00 */
[----:B------:R-:W-:-:S02]  /*1a10*/  IMAD.X R5, RZ, RZ, R51, P2 ;  /* 0x000000ffff057224 */ /* 0x000fc400010e0633 */
[----:B------:R-:W-:Y:S02]  /*1a20*/  IMAD.MOV.U32 R0, RZ, RZ, RZ ;  /* 0x000000ffff007224 */ /* 0x000fe400078e00ff */
[----:B0-----:R-:W-:Y:S02]  /*1a30*/  IMAD.U32 R7, RZ, RZ, UR42 ;  /* 0x0000002aff077e24 */ /* 0x001fe4000f8e00ff */
[----:B------:R-:W-:-:S07]  /*1a40*/  IMAD.U32 R6, RZ, RZ, UR41 ;  /* 0x00000029ff067e24 */ /* 0x000fce000f8e00ff */
.L_x_2:
[----:B------:R-:W2:Y:S04]  /*1a50*/  LDL.64 R14, [R6+0x20] ;  /* 0x00002000060e7983 */ /* 0x000ea80000100a00 */
[----:B------:R-:W2:Y:S04]  /*1a60*/  LDG.E.64 R12, desc[UR36][R8.64+0x20] ;  /* 0x00002024080c7981 */ /* 0x000ea8000c1e1b00 */
[----:B------:R-:W3:Y:S04]  /*1a70*/  LDL.64 R16, [R6+0x18] ;  /* 0x0000180006107983 */ /* 0x000ee80000100a00 */
[----:B------:R-:W3:Y:S04]  /*1a80*/  LDG.E.64 R10, desc[UR36][R8.64+0x18] ;  /* 0x00001824080a7981 */ /* 0x000ee8000c1e1b00 */
[----:B-1----:R-:W4:Y:S04]  /*1a90*/  LDL.64 R20, [R6+0x28] ;  /* 0x0000280006147983 */ /* 0x002f280000100a00 */
[----:B------:R-:W4:Y:S01]  /*1aa0*/  LDG.E.64 R18, desc[UR36][R8.64+0x28] ;  /* 0x0000282408127981 */ /* 0x000f22000c1e1b00 */
[----:B--2---:R-:W-:-:S02]  /*1ab0*/  LOP3.LUT R12, R14, R12, RZ, 0x3c, !PT ;  /* 0x0000000c0e0c7212 */ /* 0x004fc400078e3cff */
[----:B------:R-:W-:Y:S02]  /*1ac0*/  LOP3.LUT R13, R15, R13, RZ, 0x3c, !PT ;  /* 0x0000000d0f0d7212 */ /* 0x000fe400078e3cff */
[----:B---3--:R-:W-:Y:S02]  /*1ad0*/  LOP3.LUT R22, R16, R10, RZ, 0x3c, !PT ;  /* 0x0000000a10167212 */ /* 0x008fe400078e3cff */
[----:B------:R-:W-:Y:S01]  /*1ae0*/  LOP3.LUT R23, R17, R11, RZ, 0x3c, !PT ;  /* 0x0000000b11177212 */ /* 0x000fe200078e3cff */
[----:B------:R-:W-:Y:S01]  /*1af0*/  STL.64 [R6+0x20], R12 ;  /* 0x0000200c06007387 */ /* 0x000fe20000100a00 */
[----:B----4-:R-:W-:Y:S02]  /*1b00*/  LOP3.LUT R14, R20, R18, RZ, 0x3c, !PT ;  /* 0x00000012140e7212 */ /* 0x010fe400078e3cff */
[----:B------:R-:W-:Y:S01]  /*1b10*/  LOP3.LUT R15, R21, R19, RZ, 0x3c, !PT ;  /* 0x00000013150f7212 */ /* 0x000fe200078e3cff */
[----:B------:R0:W-:Y:S04]  /*1b20*/  STL.64 [R6+0x18], R22 ;  /* 0x0000181606007387 */ /* 0x0001e80000100a00 */
[----:B------:R-:W-:Y:S04]  /*1b30*/  STL.64 [R6+0x28], R14 ;  /* 0x0000280e06007387 */ /* 0x000fe80000100a00 */
[----:B------:R-:W2:Y:S04]  /*1b40*/  LDG.E.64 R18, desc[UR36][R4.64+0x8] ;  /* 0x0000082404127981 */ /* 0x000ea8000c1e1b00 */
[----:B------:R-:W2:Y:S01]  /*1b50*/  LDL.64 R20, [R7+0x8] ;  /* 0x0000080007147983 */ /* 0x000ea20000100a00 */
[----:B------:R-:W-:Y:S01]  /*1b60*/  IMAD.MOV.U32 R35, RZ, RZ, R6 ;  /* 0x000000ffff237224 */ /* 0x000fe200078e0006 */
[----:B--2---:R-:W-:-:S02]  /*1b70*/  LOP3.LUT R26, R72, R20, R18, 0x60, !PT ;  /* 0x00000014481a7212 */ /* 0x004fc400078e6012 */
[----:B------:R-:W-:-:S04]  /*1b80*/  LOP3.LUT R17, R73, R21, R19, 0x60, !PT ;  /* 0x0000001549117212 */ /* 0x000fc800078e6013 */
[----:B------:R-:W-:Y:S02]  /*1b90*/  LOP3.LUT R26, R26, R17, RZ, 0x3c, !PT ;  /* 0x000000111a1a7212 */ /* 0x000fe400078e3cff */
[--C-:B------:R-:W-:Y:S02]  /*1ba0*/  SHF.R.U32.HI R24, RZ, 0x10, R17.reuse ;  /* 0x00000010ff187819 */ /* 0x100fe40000011611 */
[C---:B------:R-:W-:Y:S02]  /*1bb0*/  SHF.R.U64 R11, R26.reuse, 0x10, R17 ;  /* 0x000000101a0b7819 */ /* 0x040fe40000001211 */
[----:B------:R-:W-:Y:S02]  /*1bc0*/  LOP3.LUT R24, R17, R24, RZ, 0x3c, !PT ;  /* 0x0000001811187212 */ /* 0x000fe400078e3cff */
[----:B------:R-:W-:Y:S02]  /*1bd0*/  LOP3.LUT R11, R26, R11, RZ, 0x3c, !PT ;  /* 0x0000000b1a0b7212 */ /* 0x000fe400078e3cff */
[----:B------:R-:W-:-:S02]  /*1be0*/  SHF.R.U32.HI R17, RZ, 0x8, R24 ;  /* 0x00000008ff117819 */ /* 0x000fc40000011618 */
[C---:B0-----:R-:W-:Y:S02]  /*1bf0*/  SHF.R.U64 R22, R11.reuse, 0x8, R24 ;  /* 0x000000080b167819 */ /* 0x041fe40000001218 */
        /* <DEDUP_REMOVED lines=9> */
[----:B------:R-:W-:-:S04]  /*1c90*/  LOP3.LUT R22, R11, R22, RZ, 0x3c, !PT ;  /* 0x000000160b167212 */ /* 0x000fc800078e3cff */
[----:B------:R-:W-:-:S04]  /*1ca0*/  SHF.R.U64 R29, R22, 0x1, R29 ;  /* 0x00000001161d7819 */ /* 0x000fc8000000121d */
[----:B------:R-:W-:Y:S02]  /*1cb0*/  LOP3.LUT R29, R22, 0x1, R29, 0x48, !PT ;  /* 0x00000001161d7812 */ /* 0x000fe400078e481d */
[----:B------:R-:W-:Y:S02]  /*1cc0*/  LOP3.LUT R26, R20, R18, RZ, 0x3c, !PT ;  /* 0x00000012141a7212 */ /* 0x000fe400078e3cff */
[----:B------:R-:W-:Y:S02]  /*1cd0*/  LOP3.LUT R27, R21, R19, RZ, 0x3c, !PT ;  /* 0x00000013151b7212 */ /* 0x000fe400078e3cff */
[----:B------:R-:W-:Y:S01]  /*1ce0*/  LOP3.LUT R28, R29, R16, R10, 0x96, !PT ;  /* 0x000000101d1c7212 */ /* 0x000fe200078e960a */
[----:B------:R-:W-:Y:S01]  /*1cf0*/  IMAD.MOV.U32 R29, RZ, RZ, R23 ;  /* 0x000000ffff1d7224 */ /* 0x000fe200078e0017 */
[----:B------:R-:W2:Y:S04]  /*1d00*/  LDG.E.64 R10, desc[UR36][R8.64+0x30] ;  /* 0x00003024080a7981 */ /* 0x000ea8000c1e1b00 */
[----:B------:R-:W-:Y:S04]  /*1d10*/  STL.64 [R7+0x8], R26 ;  /* 0x0000081a07007387 */ /* 0x000fe80000100a00 */
[----:B------:R0:W-:Y:S04]  /*1d20*/  STL.128 [R3+0x20], R12 ;  /* 0x0000200c03007387 */ /* 0x0001e80000100c00 */
[----:B------:R-:W-:Y:S04]  /*1d30*/  STL.64 [R3+0x18], R28 ;  /* 0x0000181c03007387 */ /* 0x000fe80000100a00 */
[----:B------:R-:W2:Y:S04]  /*1d40*/  LDL.64 R16, [R35+0x30] ;  /* 0x0000300023107983 */ /* 0x000ea80000100a00 */
[----:B------:R-:W0:Y:S04]  /*1d50*/  LDG.E.64 R18, desc[UR36][R8.64+0x38] ;  /* 0x0000382408127981 */ /* 0x000e28000c1e1b00 */
[----:B------:R-:W0:Y:S04]  /*1d60*/  LDL.64 R20, [R35+0x38] ;  /* 0x0000380023147983 */ /* 0x000e280000100a00 */
[----:B------:R-:W3:Y:S04]  /*1d70*/  LDG.E.64 R22, desc[UR36][R8.64+0x40] ;  /* 0x0000402408167981 */ /* 0x000ee8000c1e1b00 */
[----:B------:R-:W3:Y:S01]  /*1d80*/  LDL.64 R24, [R35+0x40] ;  /* 0x0000400023187983 */ /* 0x000ee20000100a00 */
[----:B--2---:R-:W-:-:S02]  /*1d90*/  LOP3.LUT R30, R16, R10, RZ, 0x3c, !PT ;  /* 0x0000000a101e7212 */ /* 0x004fc400078e3cff */
[----:B------:R-:W-:Y:S02]  /*1da0*/  LOP3.LUT R31, R17, R11, RZ, 0x3c, !PT ;  /* 0x0000000b111f7212 */ /* 0x000fe400078e3cff */
[----:B0-----:R-:W-:Y:S02]  /*1db0*/  LOP3.LUT R12, R20, R18, RZ, 0x3c, !PT ;  /* 0x00000012140c7212 */ /* 0x001fe400078e3cff */
[----:B------:R-:W-:Y:S01]  /*1dc0*/  LOP3.LUT R13, R21, R19, RZ, 0x3c, !PT ;  /* 0x00000013150d7212 */ /* 0x000fe200078e3cff */
[----:B------:R0:W-:Y:S01]  /*1dd0*/  STL.64 [R35+0x30], R30 ;  /* 0x0000301e23007387 */ /* 0x0001e20000100a00 */
[----:B---3--:R-:W-:Y:S02]  /*1de0*/  LOP3.LUT R14, R24, R22, RZ, 0x3c, !PT ;  /* 0x00000016180e7212 */ /* 0x008fe400078e3cff */
[----:B------:R-:W-:Y:S01]  /*1df0*/  LOP3.LUT R15, R25, R23, RZ, 0x3c, !PT ;  /* 0x00000017190f7212 */ /* 0x000fe200078e3cff */
[----:B------:R-:W-:Y:S04]  /*1e00*/  STL.64 [R35+0x38], R12 ;  /* 0x0000380c23007387 */ /* 0x000fe80000100a00 */
        /* <DEDUP_REMOVED lines=25> */
[----:B------:R-:W-:Y:S01]  /*1fa0*/  LOP3.LUT R26, R20, R18, RZ, 0x3c, !PT ;  /* 0x00000012141a7212 */ /* 0x000fe200078e3cff */
[----:B------:R-:W2:Y:S01]  /*1fb0*/  LDG.E.64 R22, desc[UR36][R8.64+0x58] ;  /* 0x0000582408167981 */ /* 0x000ea2000c1e1b00 */
[----:B------:R-:W-:Y:S02]  /*1fc0*/  LOP3.LUT R27, R21, R19, RZ, 0x3c, !PT ;  /* 0x00000013151b7212 */ /* 0x000fe400078e3cff */
[----:B0-----:R-:W-:Y:S01]  /*1fd0*/  LOP3.LUT R30, R11, R16, R10, 0x96, !PT ;  /* 0x000000100b1e7212 */ /* 0x001fe200078e960a */
[----:B------:R-:W3:Y:S04]  /*1fe0*/  LDG.E.64 R18, desc[UR36][R8.64+0x50] ;  /* 0x0000502408127981 */ /* 0x000ee8000c1e1b00 */
[----:B------:R0:W-:Y:S04]  /*1ff0*/  STL.64 [R7+0x10], R26 ;  /* 0x0000101a07007387 */ /* 0x0001e80000100a00 */
[----:B------:R3:W-:Y:S04]  /*2000*/  STL.64 [R33+0x38], R12 ;  /* 0x0000380c21007387 */ /* 0x0007e80000100a00 */
[----:B------:R2:W-:Y:S04]  /*2010*/  STL.64 [R33+0x40], R14 ;  /* 0x0000400e21007387 */ /* 0x0005e80000100a00 */
[----:B------:R-:W-:Y:S04]  /*2020*/  STL.64 [R33+0x30], R30 ;  /* 0x0000301e21007387 */ /* 0x000fe80000100a00 */
[----:B------:R-:W0:Y:S04]  /*2030*/  LDG.E.64 R10, desc[UR36][R8.64+0x48] ;  /* 0x00004824080a7981 */ /* 0x000e28000c1e1b00 */
[----:B------:R-:W0:Y:S04]  /*2040*/  LDL.64 R16, [R35+0x48] ;  /* 0x0000480023107983 */ /* 0x000e280000100a00 */
[----:B------:R-:W3:Y:S04]  /*2050*/  LDL.64 R20, [R35+0x50] ;  /* 0x0000500023147983 */ /* 0x000ee80000100a00 */
[----:B------:R-:W2:Y:S01]  /*2060*/  LDL.64 R24, [R35+0x58] ;  /* 0x0000580023187983 */ /* 0x000ea20000100a00 */
[----:B0-----:R-:W-:-:S02]  /*2070*/  LOP3.LUT R26, R16, R10, RZ, 0x3c, !PT ;  /* 0x0000000a101a7212 */ /* 0x001fc400078e3cff */
[----:B------:R-:W-:Y:S02]  /*2080*/  LOP3.LUT R27, R17, R11, RZ, 0x3c, !PT ;  /* 0x0000000b111b7212 */ /* 0x000fe400078e3cff */
[----:B---3--:R-:W-:Y:S02]  /*2090*/  LOP3.LUT R12, R20, R18, RZ, 0x3c, !PT ;  /* 0x00000012140c7212 */ /* 0x008fe400078e3cff */
[----:B------:R-:W-:Y:S02]  /*20a0*/  LOP3.LUT R13, R21, R19, RZ, 0x3c, !PT ;  /* 0x00000013150d7212 */ /* 0x000fe400078e3cff */
[----:B--2---:R-:W-:Y:S02]  /*20b0*/  LOP3.LUT R14, R24, R22, RZ, 0x3c, !PT ;  /* 0x00000016180e7212 */ /* 0x004fe400078e3cff */
[----:B------:R-:W-:Y:S01]  /*20c0*/  LOP3.LUT R15, R25, R23, RZ, 0x3c, !PT ;  /* 0x00000017190f7212 */ /* 0x000fe200078e3cff */
[----:B------:R0:W-:Y:S04]  /*20d0*/  STL.64 [R35+0x48], R26 ;  /* 0x0000481a23007387 */ /* 0x0001e80000100a00 */
[----:B------:R-:W-:Y:S04]  /*20e0*/  STL.64 [R35+0x50], R12 ;  /* 0x0000500c23007387 */ /* 0x000fe80000100a00 */
[----:B------:R-:W-:Y:S04]  /*20f0*/  STL.64 [R35+0x58], R14 ;  /* 0x0000580e23007387 */ /* 0x000fe80000100a00 */
[----:B------:R-:W2:Y:S04]  /*2100*/  LDG.E.64 R18, desc[UR36][R4.64+0x18] ;  /* 0x0000182404127981 */ /* 0x000ea8000c1e1b00 */
[----:B------:R-:W2:Y:S02]  /*2110*/  LDL.64 R20, [R7+0x18] ;  /* 0x0000180007147983 */ /* 0x000ea40000100a00 */
        /* <DEDUP_REMOVED lines=26> */
[----:B------:R-:W-:Y:S04]  /*22c0*/  STL.64 [R7+0x18], R28 ;  /* 0x0000181c07007387 */ /* 0x000fe80000100a00 */
[----:B------:R0:W-:Y:S04]  /*22d0*/  STL.128 [R33+0x50], R12 ;  /* 0x0000500c21007387 */ /* 0x0001e80000100c00 */
[----:B------:R1:W-:Y:S04]  /*22e0*/  STL.64 [R33+0x48], R26 ;  /* 0x0000481a21007387 */ /* 0x0003e80000100a00 */
[----:B------:R-:W3:Y:S04]  /*22f0*/  LDL.64 R20, [R35+0x68] ;  /* 0x0000680023147983 */ /* 0x000ee80000100a00 */
[----:B------:R-:W2:Y:S04]  /*2300*/  LDL.64 R24, [R35+0x70] ;  /* 0x0000700023187983 */ /* 0x000ea80000100a00 */
[----:B------:R-:W4:Y:S04]  /*2310*/  LDG.E.64 R10, desc[UR36][R8.64+0x60] ;  /* 0x00006024080a7981 */ /* 0x000f28000c1e1b00 */
[----:B------:R-:W4:Y:S04]  /*2320*/  LDL.64 R16, [R35+0x60] ;  /* 0x0000600023107983 */ /* 0x000f280000100a00 */
[----:B0-----:R0:W1:Y:S01]  /*2330*/  LDG.E.64 R12, desc[UR36][R4.64+0x20] ;  /* 0x00002024040c7981 */ /* 0x001062000c1e1b00 */
[----:B---3--:R-:W-:-:S02]  /*2340*/  LOP3.LUT R18, R20, R18, RZ, 0x3c, !PT ;  /* 0x0000001214127212 */ /* 0x008fc400078e3cff */
[----:B------:R-:W-:Y:S02]  /*2350*/  LOP3.LUT R19, R21, R19, RZ, 0x3c, !PT ;  /* 0x0000001315137212 */ /* 0x000fe400078e3cff */
[----:B--2---:R-:W-:Y:S02]  /*2360*/  LOP3.LUT R20, R24, R22, RZ, 0x3c, !PT ;  /* 0x0000001618147212 */ /* 0x004fe400078e3cff */
[----:B------:R-:W-:Y:S01]  /*2370*/  LOP3.LUT R21, R25, R23, RZ, 0x3c, !PT ;  /* 0x0000001719157212 */ /* 0x000fe200078e3cff */
[----:B------:R-:W-:Y:S01]  /*2380*/  STL.64 [R35+0x68], R18 ;  /* 0x0000681223007387 */ /* 0x000fe20000100a00 */
[----:B----4-:R-:W-:Y:S02]  /*2390*/  LOP3.LUT R22, R16, R10, RZ, 0x3c, !PT ;  /* 0x0000000a10167212 */ /* 0x010fe400078e3cff */
[----:B------:R-:W-:Y:S01]  /*23a0*/  LOP3.LUT R23, R17, R11, RZ, 0x3c, !PT ;  /* 0x0000000b11177212 */ /* 0x000fe200078e3cff */
[----:B------:R-:W-:Y:S04]  /*23b0*/  STL.64 [R35+0x70], R20 ;  /* 0x0000701423007387 */ /* 0x000fe80000100a00 */
[----:B------:R2:W-:Y:S04]  /*23c0*/  STL.64 [R35+0x60], R22 ;  /* 0x0000601623007387 */ /* 0x0005e80000100a00 */
[----:B------:R-:W1:Y:S01]  /*23d0*/  LDL.64 R14, [R7+0x20] ;  /* 0x00002000070e7983 */ /* 0x000e620000100a00 */
[----:B------:R-:W-:-:S05]  /*23e0*/  VIADD R0, R0, 0x4 ;  /* 0x0000000400007836 */ /* 0x000fca0000000000 */
[----:B------:R-:W-:Y:S02]  /*23f0*/  ISETP.NE.AND P0, PT, R0, 0xbc, PT ;  /* 0x000000bc0000780c */ /* 0x000fe40003f05270 */
[----:B------:R-:W-:Y:S02]  /*2400*/  IADD3 R8, P1, PT, R8, 0x60, RZ ;  /* 0x0000006008087810 */ /* 0x000fe40007f3e0ff */
[----:B0-----:R-:W-:Y:S01]  /*2410*/  IADD3 R4, P2, PT, R4, 0x20, RZ ;  /* 0x0000002004047810 */ /* 0x001fe20007f5e0ff */
[----:B------:R-:W-:Y:S02]  /*2420*/  VIADD R6, R6, 0x60 ;  /* 0x0000006006067836 */ /* 0x000fe40000000000 */
[----:B------:R-:W-:Y:S02]  /*2430*/  IMAD.X R9, RZ, RZ, R9, P1 ;  /* 0x000000ffff097224 */ /* 0x000fe400008e0609 */
[----:B------:R-:W-:Y:S02]  /*2440*/  IMAD.X R5, RZ, RZ, R5, P2 ;  /* 0x000000ffff057224 */ /* 0x000fe400010e0605 */
[----:B------:R-:W-:Y:S01]  /*2450*/  VIADD R3, R3, 0x60 ;  /* 0x0000006003037836 */ /* 0x000fe20000000000 */
[----:B-1----:R-:W-:-:S02]  /*2460*/  LOP3.LUT R26, R72, R14, R12, 0x60, !PT ;  /* 0x0000000e481a7212 */ /* 0x002fc400078e600c */
[----:B------:R-:W-:-:S04]  /*2470*/  LOP3.LUT R11, R73, R15, R13, 0x60, !PT ;  /* 0x0000000f490b7212 */ /* 0x000fc800078e600d */
[----:B------:R-:W-:Y:S02]  /*2480*/  LOP3.LUT R26, R26, R11, RZ, 0x3c, !PT ;  /* 0x0000000b1a1a7212 */ /* 0x000fe400078e3cff */
[--C-:B------:R-:W-:Y:S02]  /*2490*/  SHF.R.U32.HI R24, RZ, 0x10, R11.reuse ;  /* 0x00000010ff187819 */ /* 0x100fe4000001160b */
[C---:B------:R-:W-:Y:S02]  /*24a0*/  SHF.R.U64 R17, R26.reuse, 0x10, R11 ;  /* 0x000000101a117819 */ /* 0x040fe4000000120b */
[----:B------:R-:W-:Y:S02]  /*24b0*/  LOP3.LUT R24, R11, R24, RZ, 0x3c, !PT ;  /* 0x000000180b187212 */ /* 0x000fe400078e3cff */
[----:B------:R-:W-:Y:S02]  /*24c0*/  LOP3.LUT R17, R26, R17, RZ, 0x3c, !PT ;  /* 0x000000111a117212 */ /* 0x000fe400078e3cff */
[----:B------:R-:W-:-:S02]  /*24d0*/  SHF.R.U32.HI R11, RZ, 0x8, R24 ;  /* 0x00000008ff0b7819 */ /* 0x000fc40000011618 */
[C---:B--2---:R-:W-:Y:S02]  /*24e0*/  SHF.R.U64 R22, R17.reuse, 0x8, R24 ;  /* 0x0000000811167819 */ /* 0x044fe40000001218 */
        /* <DEDUP_REMOVED lines=14> */
[----:B------:R-:W-:-:S03]  /*25d0*/  LOP3.LUT R22, R11, R16, R10, 0x96, !PT ;  /* 0x000000100b167212 */ /* 0x000fc600078e960a */
[----:B------:R0:W-:Y:S04]  /*25e0*/  STL.64 [R7+0x20], R12 ;  /* 0x0000200c07007387 */ /* 0x0001e80000100a00 */
[----:B------:R1:W-:Y:S04]  /*25f0*/  STL.64 [R33+0x68], R18 ;  /* 0x0000681221007387 */ /* 0x0003e80000100a00 */
[----:B------:R1:W-:Y:S04]  /*2600*/  STL.64 [R33+0x70], R20 ;  /* 0x0000701421007387 */ /* 0x0003e80000100a00 */
[----:B------:R1:W-:Y:S01]  /*2610*/  STL.64 [R33+0x60], R22 ;  /* 0x0000601621007387 */ /* 0x0003e20000100a00 */
[----:B0-----:R-:W-:Y:S01]  /*2620*/  VIADD R7, R7, 0x20 ;  /* 0x0000002007077836 */ /* 0x001fe20000000000 */
[----:B------:R-:W-:Y:S06]  /*2630*/  @P0 BRA `(.L_x_2) ;  /* 0xfffffff400040947 */ /* 0x000fec000383ffff */
[----:B------:R-:W-:Y:S05]  /*2640*/  BSYNC.RECONVERGENT B0 ;  /* 0x0000000000007941 */ /* 0x000fea0003800200 */
.L_x_1:
[----:B------:R-:W-:Y:S04]  /*2650*/  BSSY.RECONVERGENT B0, `(.L_x_3) ;  /* 0x000051b000007945 */ /* 0x000fe80003800200 */
[----:B------:R-:W-:Y:S01]  /*2660*/  BSSY.RELIABLE B9, `(.L_x_4) ;  /* 0x00001cc000097945 */ /* 0x000fe20003800100 */
[----:B-1----:R-:W-:Y:S01]  /*2670*/  IMAD.MOV.U32 R18, RZ, RZ, RZ ;  /* 0x000000ffff127224 */ /* 0x002fe200078e00ff */
[----:B------:R-:W-:Y:S01]  /*2680*/  PRMT R0, RZ, 0x7610, R0 ;  /* 0x00007610ff007816 */ /* 0x000fe20000000000 */
[----:B------:R-:W-:Y:S01]  /*2690*/  IMAD.MOV.U32 R4, RZ, RZ, RZ ;  /* 0x000000ffff047224 */ /* 0x000fe200078e00ff */
[----:B------:R-:W-:-:S07]  /*26a0*/  PRMT R3, RZ, 0x7610, R3 ;  /* 0x00007610ff037816 */ /* 0x000fce0000000003 */
.L_x_27:
[----:B01----:R-:W-:-:S04]  /*26b0*/  IMAD.MOV.U32 R5, RZ, RZ, 0x18 ;  /* 0x00000018ff057424 */ /* 0x003fc800078e00ff */
[----:B------:R-:W-:-:S05]  /*26c0*/  IMAD R5, R4, R5, UR43 ;  /* 0x0000002b04057e24 */ /* 0x000fca000f8e0205 */
[----:B------:R-:W2:Y:S01]  /*26d0*/  LDL.64 R8, [R5] ;  /* 0x0000000005087983 */ /* 0x000ea20000100a00 */
[----:B------:R-:W-:Y:S01]  /*26e0*/  BSSY.RELIABLE B8, `(.L_x_5) ;  /* 0x00001be000087945 */ /* 0x000fe20003800100 */
[----:B---34-:R-:W-:Y:S02]  /*26f0*/  IADD3 R15, PT, PT, -R4, 0xbe, RZ ;  /* 0x000000be040f7810 */ /* 0x018fe40007ffe1ff */
[----:B--2---:R-:W-:-:S04]  /*2700*/  ISETP.NE.U32.AND P0, PT, R8, RZ, PT ;  /* 0x000000ff0800720c */ /* 0x004fc80003f05070 */
[----:B------:R-:W-:-:S13]  /*2710*/  ISETP.NE.AND.EX P0, PT, R9, RZ, PT, P0 ;  /* 0x000000ff0900720c */ /* 0x000fda0003f05300 */
[----:B------:R-:W-:Y:S05]  /*2720*/  @!P0 BRA `(.L_x_6) ;  /* 0x0000000000088947 */ /* 0x000fea0003800000 */
[----:B------:R0:W5:Y:S01]  /*2730*/  LDL.64 R6, [R5+0x8] ;  /* 0x0000080005067983 */ /* 0x0001620000100a00 */
[----:B------:R-:W-:Y:S05]  /*2740*/  BRA `(.L_x_7) ;  /* 0x0000000000247947 */ /* 0x000fea0003800000 */
.L_x_6:
[----:B------:R-:W2:Y:S02]  /*2750*/  LDL.64 R6, [R5+0x8] ;  /* 0x0000080005067983 */ /* 0x000ea40000100a00 */
[----:B--2---:R-:W-:-:S04]  /*2760*/  ISETP.NE.U32.AND P0, PT, R6, RZ, PT ;  /* 0x000000ff0600720c */ /* 0x004fc80003f05070 */
[----:B------:R-:W-:-:S13]  /*2770*/  ISETP.NE.AND.EX P0, PT, R7, RZ, PT, P0 ;  /* 0x000000ff0700720c */ /* 0x000fda0003f05300 */
[----:B------:R-:W-:Y:S05]  /*2780*/  @P0 BRA `(.L_x_7) ;  /* 0x0000000000140947 */ /* 0x000fea0003800000 */
[----:B------:R-:W2:Y:S02]  /*2790*/  LDL.64 R6, [R5+0x10] ;  /* 0x0000100005067983 */ /* 0x000ea40000100a00 */
[----:B--2---:R-:W-:-:S04]  /*27a0*/  ISETP.NE.U32.AND P0, PT, R6, RZ, PT ;  /* 0x000000ff0600720c */ /* 0x004fc80003f05070 */
[----:B------:R-:W-:-:S13]  /*27b0*/  ISETP.NE.AND.EX P0, PT, R7, RZ, PT, P0 ;  /* 0x000000ff0700720c */ /* 0x000fda0003f05300 */
[----:B------:R-:W-:Y:S05]  /*27c0*/  @!P0 BRA `(.L_x_8) ;  /* 0x0000001800bc8947 */ /* 0x000fea0003800000 */
[----:B------:R-:W-:-:S07]  /*27d0*/  CS2R R6, SRZ ;  /* 0x0000000000067805 */ /* 0x000fce000001ff00 */
.L_x_7:
[----:B------:R1:W5:Y:S01]  /*27e0*/  LDL.64 R10, [R5+0x10] ;  /* 0x00001000050a7983 */ /* 0x0003620000100a00 */
[----:B------:R-:W-:Y:S01]  /*27f0*/  BSSY.RECONVERGENT B1, `(.L_x_9) ;  /* 0x0000012000017945 */ /* 0x000fe20003800200 */
[----:B------:R-:W-:-:S07]  /*2800*/  IMAD.MOV.U32 R12, RZ, RZ, 0x3d ;  /* 0x0000003dff0c7424 */ /* 0x000fce00078e00ff */
.L_x_11:
[----:B------:R-:W-:-:S05]  /*2810*/  VIADD R13, R12, 0xffffffff ;  /* 0xffffffff0c0d7836 */ /* 0x000fca0000000000 */
[----:B-----5:R-:W-:-:S04]  /*2820*/  SHF.R.U64 R14, R10, R13, R11 ;  /* 0x0000000d0a0e7219 */ /* 0x020fc8000000120b */
[----:B------:R-:W-:-:S04]  /*2830*/  LOP3.LUT R14, R14, 0x1, RZ, 0xc0, !PT ;  /* 0x000000010e0e7812 */ /* 0x000fc800078ec0ff */
[----:B------:R-:W-:-:S04]  /*2840*/  ISETP.NE.U32.AND P0, PT, R14, 0x1, PT ;  /* 0x000000010e00780c */ /* 0x000fc80003f05070 */
[----:B------:R-:W-:-:S13]  /*2850*/  ISETP.NE.U32.AND.EX P0, PT, RZ, RZ, PT, P0 ;  /* 0x000000ffff00720c */ /* 0x000fda0003f05100 */
[----:B------:R-:W-:Y:S05]  /*2860*/  @!P0 BRA `(.L_x_10) ;  /* 0x0000000000288947 */ /* 0x000fea0003800000 */
[----:B------:R-:W-:Y:S01]  /*2870*/  ISETP.NE.AND P0, PT, R13, RZ, PT ;  /* 0x000000ff0d00720c */ /* 0x000fe20003f05270 */
[----:B------:R-:W-:-:S12]  /*2880*/  IMAD.MOV.U32 R13, RZ, RZ, -0x1 ;  /* 0xffffffffff0d7424 */ /* 0x000fd800078e00ff */
[----:B------:R-:W-:Y:S05]  /*2890*/  @!P0 BRA `(.L_x_10) ;  /* 0x00000000001c8947 */ /* 0x000fea0003800000 */
[----:B------:R-:W-:-:S05]  /*28a0*/  VIADD R13, R12, 0xfffffffe ;  /* 0xfffffffe0c0d7836 */ /* 0x000fca0000000000 */
[----:B------:R-:W-:-:S04]  /*28b0*/  SHF.R.U64 R12, R10, R13, R11 ;  /* 0x0000000d0a0c7219 */ /* 0x000fc8000000120b */
[----:B------:R-:W-:-:S04]  /*28c0*/  LOP3.LUT R12, R12, 0x1, RZ, 0xc0, !PT ;  /* 0x000000010c0c7812 */ /* 0x000fc800078ec0ff */
[----:B------:R-:W-:Y:S01]  /*28d0*/  ISETP.NE.U32.AND P0, PT, R12, 0x1, PT ;  /* 0x000000010c00780c */ /* 0x000fe20003f05070 */
[----:B------:R-:W-:-:S03]  /*28e0*/  IMAD.MOV.U32 R12, RZ, RZ, R13 ;  /* 0x000000ffff0c7224 */ /* 0x000fc600078e000d */
[----:B------:R-:W-:-:S13]  /*28f0*/  ISETP.NE.U32.AND.EX P0, PT, RZ, RZ, PT, P0 ;  /* 0x000000ffff00720c */ /* 0x000fda0003f05100 */
[----:B------:R-:W-:Y:S05]  /*2900*/  @P0 BRA `(.L_x_11) ;  /* 0xfffffffc00c00947 */ /* 0x000fea000383ffff */
.L_x_10:
[----:B------:R-:W-:Y:S05]  /*2910*/  BSYNC.RECONVERGENT B1 ;  /* 0x0000000000017941 */ /* 0x000fea0003800200 */
.L_x_9:
[----:B------:R-:W-:Y:S01]  /*2920*/  ISETP.GT.AND P0, PT, R13, -0x1, PT ;  /* 0xffffffff0d00780c */ /* 0x000fe20003f04270 */
[----:B------:R-:W-:-:S12]  /*2930*/  BSSY.RECONVERGENT B1, `(.L_x_12) ;  /* 0x0000042000017945 */ /* 0x000fd80003800200 */
[----:B------:R-:W-:Y:S01]  /*2940*/  @P0 VIADD R11, R13, 0x80 ;  /* 0x000000800d0b0836 */ /* 0x000fe20000000000 */
[----:B------:R-:W-:Y:S06]  /*2950*/  @P0 BRA `(.L_x_13) ;  /* 0x0000000000fc0947 */ /* 0x000fec0003800000 */
[----:B------:R-:W-:Y:S01]  /*2960*/  BSSY.RECONVERGENT B2, `(.L_x_14) ;  /* 0x000001e000027945 */ /* 0x000fe20003800200 */
[----:B------:R-:W-:-:S07]  /*2970*/  IMAD.MOV.U32 R10, RZ, RZ, 0x40 ;  /* 0x00000040ff0a7424 */ /* 0x000fce00078e00ff */
.L_x_16:
[----:B------:R-:W-:Y:S01]  /*2980*/  ISETP.NE.AND P0, PT, R10, RZ, PT ;  /* 0x000000ff0a00720c */ /* 0x000fe20003f05270 */
[----:B------:R-:W-:-:S12]  /*2990*/  IMAD.MOV.U32 R11, RZ, RZ, -0x1 ;  /* 0xffffffffff0b7424 */ /* 0x000fd800078e00ff */
[----:B------:R-:W-:Y:S05]  /*29a0*/  @!P0 BRA `(.L_x_15) ;  /* 0x0000000000648947 */ /* 0x000fea0003800000 */
[----:B------:R-:W-:-:S05]  /*29b0*/  VIADD R11, R10, 0xffffffff ;  /* 0xffffffff0a0b7836 */ /* 0x000fca0000000000 */
[----:B------:R-:W-:-:S04]  /*29c0*/  SHF.R.U64 R12, R6, R11, R7 ;  /* 0x0000000b060c7219 */ /* 0x000fc80000001207 */
[----:B------:R-:W-:-:S04]  /*29d0*/  LOP3.LUT R12, R12, 0x1, RZ, 0xc0, !PT ;  /* 0x000000010c0c7812 */ /* 0x000fc800078ec0ff */
[----:B------:R-:W-:-:S04]  /*29e0*/  ISETP.NE.U32.AND P0, PT, R12, 0x1, PT ;  /* 0x000000010c00780c */ /* 0x000fc80003f05070 */
[----:B------:R-:W-:-:S13]  /*29f0*/  ISETP.NE.U32.AND.EX P0, PT, RZ, RZ, PT, P0 ;  /* 0x000000ffff00720c */ /* 0x000fda0003f05100 */
        /* <DEDUP_REMOVED lines=20> */
.L_x_15:
[----:B------:R-:W-:Y:S05]  /*2b40*/  BSYNC.RECONVERGENT B2 ;  /* 0x0000000000027941 */ /* 0x000fea0003800200 */
.L_x_14:
[----:B------:R-:W-:-:S13]  /*2b50*/  ISETP.GT.AND P0, PT, R11, -0x1, PT ;  /* 0xffffffff0b00780c */ /* 0x000fda0003f04270 */
[----:B------:R-:W-:Y:S01]  /*2b60*/  @P0 VIADD R11, R11, 0x40 ;  /* 0x000000400b0b0836 */ /* 0x000fe20000000000 */
[----:B------:R-:W-:Y:S06]  /*2b70*/  @P0 BRA `(.L_x_13) ;  /* 0x0000000000740947 */ /* 0x000fec0003800000 */
[----:B------:R-:W-:-:S07]  /*2b80*/  IMAD.MOV.U32 R6, RZ, RZ, 0x40 ;  /* 0x00000040ff067424 */ /* 0x000fce00078e00ff */
.L_x_17:
        /* <DEDUP_REMOVED lines=28> */
.L_x_13:
[----:B------:R-:W-:Y:S05]  /*2d50*/  BSYNC.RECONVERGENT B1 ;  /* 0x0000000000017941 */ /* 0x000fea0003800200 */
.L_x_12:
[----:B------:R-:W-:Y:S01]  /*2d60*/  IMAD R6, R4, 0x4, R1 ;  /* 0x0000000404067824 */ /* 0x000fe200078e0201 */
[----:B------:R-:W-:Y:S01]  /*2d70*/  ISETP.NE.AND P0, PT, R11, RZ, PT ;  /* 0x000000ff0b00720c */ /* 0x000fe20003f05270 */
[----:B------:R-:W-:Y:S02]  /*2d80*/  IMAD.MOV.U32 R77, RZ, RZ, RZ ;  /* 0x000000ffff4d7224 */ /* 0x000fe400078e00ff */
[----:B------:R-:W-:Y:S01]  /*2d90*/  IMAD.MOV.U32 R78, RZ, RZ, RZ ;  /* 0x000000ffff4e7224 */ /* 0x000fe200078e00ff */
[----:B------:R2:W-:Y:S09]  /*2da0*/  STL [R6], R11 ;  /* 0x0000000b06007387 */ /* 0x0005f20000100800 */
[----:B------:R-:W-:Y:S05]  /*2db0*/  @!P0 BREAK.RELIABLE B8 ;  /* 0x0000000000088942 */ /* 0x000fea0003800100 */
[----:B------:R-:W-:Y:S05]  /*2dc0*/  @!P0 BREAK.RELIABLE B9 ;  /* 0x0000000000098942 */ /* 0x000fea0003800100 */
[----:B--2---:R-:W-:Y:S05]  /*2dd0*/  @!P0 BRA `(.L_x_18) ;  /* 0x0000004800888947 */ /* 0x004fea0003800000 */
[----:B------:R-:W-:Y:S01]  /*2de0*/  ISETP.GT.U32.AND P0, PT, R4, 0xbd, PT ;  /* 0x000000bd0400780c */ /* 0x000fe20003f04070 */
[----:B------:R-:W-:Y:S01]  /*2df0*/  BSSY.RECONVERGENT B1, `(.L_x_8) ;  /* 0x000014c000017945 */ /* 0x000fe20003800200 */
[----:B------:R-:W-:-:S11]  /*2e00*/  VIADD R18, R18, 0x1 ;  /* 0x0000000112127836 */ /* 0x000fd60000000000 */
[----:B------:R-:W-:Y:S05]  /*2e10*/  @P0 BRA `(.L_x_19) ;  /* 0x0000001400240947 */ /* 0x000fea0003800000 */
[----:B------:R-:W-:Y:S01]  /*2e20*/  VIADD R7, R4, 0xffffff49 ;  /* 0xffffff4904077836 */ /* 0x000fe20000000000 */
[----:B------:R-:W-:Y:S01]  /*2e30*/  SHF.R.S32.HI R6, RZ, 0x1f, R11 ;  /* 0x0000001fff067819 */ /* 0x000fe2000001140b */
[----:B------:R-:W-:Y:S01]  /*2e40*/  IMAD.MOV.U32 R10, RZ, RZ, 0x1 ;  /* 0x00000001ff0a7424 */ /* 0x000fe200078e00ff */
[----:B------:R-:W-:Y:S01]  /*2e50*/  BSSY.RECONVERGENT B2, `(.L_x_20) ;  /* 0x00000a5000027945 */ /* 0x000fe20003800200 */
[----:B------:R-:W-:Y:S01]  /*2e60*/  LOP3.LUT P1, RZ, R15, 0x7, RZ, 0xc0, !PT ;  /* 0x000000070fff7812 */ /* 0x000fe2000782c0ff */
[----:B------:R-:W-:Y:S01]  /*2e70*/  IMAD.MOV.U32 R9, RZ, RZ, R4 ;  /* 0x000000ffff097224 */ /* 0x000fe200078e0004 */
[----:B------:R-:W-:Y:S02]  /*2e80*/  LEA.HI R8, R6, R11, RZ, 0x6 ;  /* 0x0000000b06087211 */ /* 0x000fe400078f30ff */
[----:B------:R-:W-:Y:S02]  /*2e90*/  ISETP.GE.U32.AND P0, PT, R7, 0x7, PT ;  /* 0x000000070700780c */ /* 0x000fe40003f06070 */
[----:B------:R-:W-:-:S02]  /*2ea0*/  LOP3.LUT R6, R8, 0xffffffc0, RZ, 0xc0, !PT ;  /* 0xffffffc008067812 */ /* 0x000fc400078ec0ff */
[----:B------:R-:W-:-:S03]  /*2eb0*/  SHF.R.S32.HI R8, RZ, 0x6, R8 ;  /* 0x00000006ff087819 */ /* 0x000fc60000011408 */
[----:B------:R-:W-:-:S05]  /*2ec0*/  IMAD.IADD R7, R11, 0x1, -R6 ;  /* 0x000000010b077824 */ /* 0x000fca00078e0a06 */
[CC--:B------:R-:W-:Y:S02]  /*2ed0*/  SHF.L.U64.HI R6, R10.reuse, R7.reuse, RZ ;  /* 0x000000070a067219 */ /* 0x0c0fe400000102ff */
[----:B------:R-:W-:Y:S01]  /*2ee0*/  SHF.L.U32 R7, R10, R7, RZ ;  /* 0x000000070a077219 */ /* 0x000fe200000006ff */
[----:B------:R-:W-:Y:S06]  /*2ef0*/  @!P0 BRA `(.L_x_21) ;  /* 0x0000000800688947 */ /* 0x000fec0003800000 */
[----:B------:R-:W-:Y:S01]  /*2f00*/  LOP3.LUT R10, R15, 0xfffffff8, RZ, 0xc0, !PT ;  /* 0xfffffff80f0a7812 */ /* 0x000fe200078ec0ff */
[----:B------:R-:W-:Y:S02]  /*2f10*/  IMAD.MOV.U32 R11, RZ, RZ, RZ ;  /* 0x000000ffff0b7224 */ /* 0x000fe400078e00ff */
[----:B------:R-:W-:-:S07]  /*2f20*/  IMAD.MOV.U32 R9, RZ, RZ, R4 ;  /* 0x000000ffff097224 */ /* 0x000fce00078e0004 */
.L_x_22:
[----:B------:R-:W-:-:S04]  /*2f30*/  IMAD.MOV.U32 R12, RZ, RZ, 0x18 ;  /* 0x00000018ff0c7424 */ /* 0x000fc800078e00ff */
[----:B------:R-:W-:-:S04]  /*2f40*/  IMAD R13, R9, R12, UR43 ;  /* 0x0000002b090d7e24 */ /* 0x000fc8000f8e020c */
[----:B------:R-:W-:-:S05]  /*2f50*/  IMAD R12, R8, 0x8, R13 ;  /* 0x00000008080c7824 */ /* 0x000fca00078e020d */
[----:B------:R-:W2:Y:S02]  /*2f60*/  LDL.64 R14, [R12+0x18] ;  /* 0x000018000c0e7983 */ /* 0x000ea40000100a00 */
[----:B--2---:R-:W-:-:S04]  /*2f70*/  LOP3.LUT P0, RZ, R7, R14, RZ, 0xc0, !PT ;  /* 0x0000000e07ff7212 */ /* 0x004fc8000780c0ff */
[----:B------:R-:W-:-:S13]  /*2f80*/  LOP3.LUT P0, RZ, R6, R15, RZ, 0xc0, P0 ;  /* 0x0000000f06ff7212 */ /* 0x000fda000000c0ff */
[----:B------:R-:W2:Y:S04]  /*2f90*/  @P0 LDL.64 R14, [R5] ;  /* 0x00000000050e0983 */ /* 0x000ea80000100a00 */
[----:B------:R-:W2:Y:S02]  /*2fa0*/  @P0 LDL.64 R16, [R13+0x18] ;  /* 0x000018000d100983 */ /* 0x000ea40000100a00 */
[----:B--2---:R-:W-:Y:S02]  /*2fb0*/  @P0 LOP3.LUT R20, R16, R14, RZ, 0x3c, !PT ;  /* 0x0000000e10140212 */ /* 0x004fe400078e3cff */
[----:B------:R-:W-:Y:S02]  /*2fc0*/  @P0 LOP3.LUT R21, R17, R15, RZ, 0x3c, !PT ;  /* 0x0000000f11150212 */ /* 0x000fe400078e3cff */
[----:B------:R-:W2:Y:S04]  /*2fd0*/  @P0 LDL.64 R16, [R13+0x20] ;  /* 0x000020000d100983 */ /* 0x000ea80000100a00 */
[----:B------:R3:W-:Y:S04]  /*2fe0*/  @P0 STL.64 [R13+0x18], R20 ;  /* 0x000018140d000387 */ /* 0x0007e80000100a00 */
[----:B------:R-:W2:Y:S02]  /*2ff0*/  @P0 LDL.64 R14, [R5+0x8] ;  /* 0x00000800050e0983 */ /* 0x000ea40000100a00 */
[----:B--2---:R-:W-:-:S02]  /*3000*/  @P0 LOP3.LUT R22, R16, R14, RZ, 0x3c, !PT ;  /* 0x0000000e10160212 */ /* 0x004fc400078e3cff */
[----:B------:R-:W-:Y:S02]  /*3010*/  @P0 LOP3.LUT R23, R17, R15, RZ, 0x3c, !PT ;  /* 0x0000000f11170212 */ /* 0x000fe400078e3cff */
[----:B------:R-:W2:Y:S04]  /*3020*/  @P0 LDL.64 R16, [R13+0x28] ;  /* 0x000028000d100983 */ /* 0x000ea80000100a00 */
[----:B------:R4:W-:Y:S04]  /*3030*/  @P0 STL.64 [R13+0x20], R22 ;  /* 0x000020160d000387 */ /* 0x0009e80000100a00 */
[----:B------:R-:W2:Y:S02]  /*3040*/  @P0 LDL.64 R14, [R5+0x10] ;  /* 0x00001000050e0983 */ /* 0x000ea40000100a00 */
[----:B--2---:R-:W-:-:S02]  /*3050*/  @P0 LOP3.LUT R24, R16, R14, RZ, 0x3c, !PT ;  /* 0x0000000e10180212 */ /* 0x004fc400078e3cff */
[----:B------:R-:W-:-:S05]  /*3060*/  @P0 LOP3.LUT R25, R17, R15, RZ, 0x3c, !PT ;  /* 0x0000000f11190212 */ /* 0x000fca00078e3cff */
[----:B------:R2:W-:Y:S04]  /*3070*/  @P0 STL.64 [R13+0x28], R24 ;  /* 0x000028180d000387 */ /* 0x0005e80000100a00 */
[----:B------:R-:W5:Y:S02]  /*3080*/  LDL.64 R14, [R12+0x30] ;  /* 0x000030000c0e7983 */ /* 0x000f640000100a00 */
[----:B-----5:R-:W-:-:S04]  /*3090*/  LOP3.LUT P0, RZ, R7, R14, RZ, 0xc0, !PT ;  /* 0x0000000e07ff7212 */ /* 0x020fc8000780c0ff */
[----:B------:R-:W-:-:S13]  /*30a0*/  LOP3.LUT P0, RZ, R6, R15, RZ, 0xc0, P0 ;  /* 0x0000000f06ff7212 */ /* 0x000fda000000c0ff */
[----:B------:R-:W3:Y:S04]  /*30b0*/  @P0 LDL.64 R14, [R5] ;  /* 0x00000000050e0983 */ /* 0x000ee80000100a00 */
[----:B------:R-:W3:Y:S02]  /*30c0*/  @P0 LDL.64 R16, [R13+0x30] ;  /* 0x000030000d100983 */ /* 0x000ee40000100a00 */
[----:B---3--:R-:W-:Y:S02]  /*30d0*/  @P0 LOP3.LUT R20, R16, R14, RZ, 0x3c, !PT ;  /* 0x0000000e10140212 */ /* 0x008fe400078e3cff */
[----:B------:R-:W-:Y:S02]  /*30e0*/  @P0 LOP3.LUT R21, R17, R15, RZ, 0x3c, !PT ;  /* 0x0000000f11150212 */ /* 0x000fe400078e3cff */
[----:B------:R-:W4:Y:S04]  /*30f0*/  @P0 LDL.64 R16, [R13+0x38] ;  /* 0x000038000d100983 */ /* 0x000f280000100a00 */
[----:B------:R3:W-:Y:S04]  /*3100*/  @P0 STL.64 [R13+0x30], R20 ;  /* 0x000030140d000387 */ /* 0x0007e80000100a00 */
[----:B------:R-:W4:Y:S02]  /*3110*/  @P0 LDL.64 R14, [R5+0x8] ;  /* 0x00000800050e0983 */ /* 0x000f240000100a00 */
[----:B----4-:R-:W-:-:S02]  /*3120*/  @P0 LOP3.LUT R22, R16, R14, RZ, 0x3c, !PT ;  /* 0x0000000e10160212 */ /* 0x010fc400078e3cff */
        /* <DEDUP_REMOVED lines=109> */
[----:B------:R-:W3:Y:S04]  /*3800*/  @P0 LDL.64 R16, [R13+0xd0] ;  /* 0x0000d0000d100983 */ /* 0x000ee80000100a00 */
[----:B------:R2:W-:Y:S04]  /*3810*/  @P0 STL.64 [R13+0xc8], R22 ;  /* 0x0000c8160d000387 */ /* 0x0005e80000100a00 */
[----:B------:R-:W3:Y:S01]  /*3820*/  @P0 LDL.64 R14, [R5+0x10] ;  /* 0x00001000050e0983 */ /* 0x000ee20000100a00 */
[----:B------:R-:W-:-:S02]  /*3830*/  VIADD R11, R11, 0x8 ;  /* 0x000000080b0b7836 */ /* 0x000fc40000000000 */
[----:B------:R-:W-:Y:S01]  /*3840*/  VIADD R9, R9, 0x8 ;  /* 0x0000000809097836 */ /* 0x000fe20000000000 */
[----:B---3--:R-:W-:Y:S02]  /*3850*/  @P0 LOP3.LUT R14, R16, R14, RZ, 0x3c, !PT ;  /* 0x0000000e100e0212 */ /* 0x008fe400078e3cff */
[----:B------:R-:W-:-:S05]  /*3860*/  @P0 LOP3.LUT R15, R17, R15, RZ, 0x3c, !PT ;  /* 0x0000000f110f0212 */ /* 0x000fca00078e3cff */
[----:B------:R2:W-:Y:S01]  /*3870*/  @P0 STL.64 [R13+0xd0], R14 ;  /* 0x0000d00e0d000387 */ /* 0x0005e20000100a00 */
[----:B------:R-:W-:-:S13]  /*3880*/  ISETP.NE.AND P0, PT, R11, R10, PT ;  /* 0x0000000a0b00720c */ /* 0x000fda0003f05270 */
[----:B--2---:R-:W-:Y:S05]  /*3890*/  @P0 BRA `(.L_x_22) ;  /* 0xfffffff400a40947 */ /* 0x004fea000383ffff */
.L_x_21:
[----:B------:R-:W-:Y:S05]  /*38a0*/  BSYNC.RECONVERGENT B2 ;  /* 0x0000000000027941 */ /* 0x000fea0003800200 */
.L_x_20:
[----:B------:R-:W-:Y:S05]  /*38b0*/  @!P1 BRA `(.L_x_19) ;  /* 0x00000008007c9947 */ /* 0x000fea0003800000 */
[----:B------:R-:W-:Y:S01]  /*38c0*/  IMAD.MOV R10, RZ, RZ, -R3 ;  /* 0x000000ffff0a7224 */ /* 0x000fe200078e0a03 */
[----:B------:R-:W-:Y:S04]  /*38d0*/  BSSY.RECONVERGENT B2, `(.L_x_23) ;  /* 0x0000055000027945 */ /* 0x000fe80003800200 */
[----:B------:R-:W-:-:S05]  /*38e0*/  PRMT R10, R10, 0x7710, RZ ;  /* 0x000077100a0a7816 */ /* 0x000fca00000000ff */
[----:B------:R-:W-:-:S05]  /*38f0*/  VIADD R10, R10, 0x6 ;  /* 0x000000060a0a7836 */ /* 0x000fca0000000000 */
[----:B------:R-:W-:-:S04]  /*3900*/  LOP3.LUT R10, R10, 0x7, RZ, 0xc0, !PT ;  /* 0x000000070a0a7812 */ /* 0x000fc800078ec0ff */
[C---:B------:R-:W-:Y:S01]  /*3910*/  LOP3.LUT P1, RZ, R10.reuse, 0x3, RZ, 0xc0, !PT ;  /* 0x000000030aff7812 */ /* 0x040fe2000782c0ff */
[----:B------:R-:W-:-:S05]  /*3920*/  VIADD R11, R10, 0xffffffff ;  /* 0xffffffff0a0b7836 */ /* 0x000fca0000000000 */
[----:B------:R-:W-:-:S13]  /*3930*/  ISETP.GE.U32.AND P0, PT, R11, 0x3, PT ;  /* 0x000000030b00780c */ /* 0x000fda0003f06070 */
[----:B------:R-:W-:Y:S05]  /*3940*/  @!P0 BRA `(.L_x_24) ;  /* 0x0000000400348947 */ /* 0x000fea0003800000 */
        /* <DEDUP_REMOVED lines=53> */
[----:B------:R-:W3:Y:S02]  /*3ca0*/  @P0 LDL.64 R10, [R5+0x10] ;  /* 0x00001000050a0983 */ /* 0x000ee40000100a00 */
[----:B---3--:R-:W-:-:S02]  /*3cb0*/  @P0 LOP3.LUT R12, R12, R10, RZ, 0x3c, !PT ;  /* 0x0000000a0c0c0212 */ /* 0x008fc400078e3cff */
[----:B------:R-:W-:-:S05]  /*3cc0*/  @P0 LOP3.LUT R13, R13, R11, RZ, 0x3c, !PT ;  /* 0x0000000b0d0d0212 */ /* 0x000fca00078e3cff */
[----:B------:R2:W-:Y:S04]  /*3cd0*/  @P0 STL.64 [R19+0x58], R12 ;  /* 0x0000580c13000387 */ /* 0x0005e80000100a00 */
[----:B------:R-:W3:Y:S01]  /*3ce0*/  LDL.64 R10, [R22+0x60] ;  /* 0x00006000160a7983 */ /* 0x000ee20000100a00 */
[----:B------:R-:W-:Y:S01]  /*3cf0*/  VIADD R9, R9, 0x4 ;  /* 0x0000000409097836 */ /* 0x000fe20000000000 */
[----:B---3--:R-:W-:-:S04]  /*3d00*/  LOP3.LUT P0, RZ, R7, R10, RZ, 0xc0, !PT ;  /* 0x0000000a07ff7212 */ /* 0x008fc8000780c0ff */
[----:B------:R-:W-:-:S13]  /*3d10*/  LOP3.LUT P0, RZ, R6, R11, RZ, 0xc0, P0 ;  /* 0x0000000b06ff7212 */ /* 0x000fda000000c0ff */
[----:B--2---:R-:W-:Y:S05]  /*3d20*/  @!P0 BRA `(.L_x_24) ;  /* 0x00000000003c8947 */ /* 0x004fea0003800000 */
[----:B------:R-:W2:Y:S04]  /*3d30*/  LDL.64 R10, [R5] ;  /* 0x00000000050a7983 */ /* 0x000ea80000100a00 */
[----:B------:R-:W2:Y:S02]  /*3d40*/  LDL.64 R12, [R19+0x60] ;  /* 0x00006000130c7983 */ /* 0x000ea40000100a00 */
[----:B--2---:R-:W-:Y:S02]  /*3d50*/  LOP3.LUT R14, R12, R10, RZ, 0x3c, !PT ;  /* 0x0000000a0c0e7212 */ /* 0x004fe400078e3cff */
[----:B------:R-:W-:Y:S02]  /*3d60*/  LOP3.LUT R15, R13, R11, RZ, 0x3c, !PT ;  /* 0x0000000b0d0f7212 */ /* 0x000fe400078e3cff */
[----:B------:R-:W2:Y:S04]  /*3d70*/  LDL.64 R12, [R19+0x68] ;  /* 0x00006800130c7983 */ /* 0x000ea80000100a00 */
[----:B------:R3:W-:Y:S04]  /*3d80*/  STL.64 [R19+0x60], R14 ;  /* 0x0000600e13007387 */ /* 0x0007e80000100a00 */
[----:B------:R-:W2:Y:S02]  /*3d90*/  LDL.64 R10, [R5+0x8] ;  /* 0x00000800050a7983 */ /* 0x000ea40000100a00 */
[----:B--2---:R-:W-:-:S02]  /*3da0*/  LOP3.LUT R16, R12, R10, RZ, 0x3c, !PT ;  /* 0x0000000a0c107212 */ /* 0x004fc400078e3cff */
[----:B------:R-:W-:Y:S02]  /*3db0*/  LOP3.LUT R17, R13, R11, RZ, 0x3c, !PT ;  /* 0x0000000b0d117212 */ /* 0x000fe400078e3cff */
[----:B------:R-:W2:Y:S04]  /*3dc0*/  LDL.64 R12, [R19+0x70] ;  /* 0x00007000130c7983 */ /* 0x000ea80000100a00 */
[----:B------:R3:W-:Y:S04]  /*3dd0*/  STL.64 [R19+0x68], R16 ;  /* 0x0000681013007387 */ /* 0x0007e80000100a00 */
[----:B------:R-:W2:Y:S02]  /*3de0*/  LDL.64 R10, [R5+0x10] ;  /* 0x00001000050a7983 */ /* 0x000ea40000100a00 */
[----:B--2---:R-:W-:-:S02]  /*3df0*/  LOP3.LUT R10, R12, R10, RZ, 0x3c, !PT ;  /* 0x0000000a0c0a7212 */ /* 0x004fc400078e3cff */
[----:B------:R-:W-:-:S05]  /*3e00*/  LOP3.LUT R11, R13, R11, RZ, 0x3c, !PT ;  /* 0x0000000b0d0b7212 */ /* 0x000fca00078e3cff */
[----:B------:R3:W-:Y:S02]  /*3e10*/  STL.64 [R19+0x70], R10 ;  /* 0x0000700a13007387 */ /* 0x0007e40000100a00 */
.L_x_24:
[----:B------:R-:W-:Y:S05]  /*3e20*/  BSYNC.RECONVERGENT B2 ;  /* 0x0000000000027941 */ /* 0x000fea0003800200 */
.L_x_23:
[----:B------:R-:W-:Y:S05]  /*3e30*/  @!P1 BRA `(.L_x_19) ;  /* 0x00000004001c9947 */ /* 0x000fea0003800000 */
[C---:B---3--:R-:W-:Y:S01]  /*3e40*/  LOP3.LUT R10, R0.reuse, 0x3, RZ, 0xc0, !PT ;  /* 0x00000003000a7812 */ /* 0x048fe200078ec0ff */
[----:B------:R-:W-:Y:S01]  /*3e50*/  BSSY.RECONVERGENT B2, `(.L_x_25) ;  /* 0x000002e000027945 */ /* 0x000fe20003800200 */
[----:B------:R-:W-:Y:S02]  /*3e60*/  LOP3.LUT R11, R0, 0x1, RZ, 0xc0, !PT ;  /* 0x00000001000b7812 */ /* 0x000fe400078ec0ff */
[----:B------:R-:W-:Y:S02]  /*3e70*/  ISETP.NE.AND P0, PT, R10, 0x1, PT ;  /* 0x000000010a00780c */ /* 0x000fe40003f05270 */
[----:B------:R-:W-:-:S11]  /*3e80*/  ISETP.NE.U32.AND P1, PT, R11, 0x1, PT ;  /* 0x000000010b00780c */ /* 0x000fd60003f25070 */
        /* <DEDUP_REMOVED lines=22> */
[----:B------:R-:W2:Y:S01]  /*3ff0*/  LDL.64 R10, [R20+0x30] ;  /* 0x00003000140a7983 */ /* 0x000ea20000100a00 */
[----:B------:R-:W-:Y:S01]  /*4000*/  VIADD R9, R9, 0x2 ;  /* 0x0000000209097836 */ /* 0x000fe20000000000 */
[----:B--2---:R-:W-:-:S04]  /*4010*/  LOP3.LUT P0, RZ, R7, R10, RZ, 0xc0, !PT ;  /* 0x0000000a07ff7212 */ /* 0x004fc8000780c0ff */
[----:B------:R-:W-:-:S13]  /*4020*/  LOP3.LUT P0, RZ, R6, R11, RZ, 0xc0, P0 ;  /* 0x0000000b06ff7212 */ /* 0x000fda000000c0ff */
[----:B---3--:R-:W-:Y:S05]  /*4030*/  @!P0 BRA `(.L_x_26) ;  /* 0x00000000003c8947 */ /* 0x008fea0003800000 */
        /* <DEDUP_REMOVED lines=15> */
.L_x_26:
[----:B------:R-:W-:Y:S05]  /*4130*/  BSYNC.RECONVERGENT B2 ;  /* 0x0000000000027941 */ /* 0x000fea0003800200 */
.L_x_25:
[----:B------:R-:W-:Y:S05]  /*4140*/  @P1 BRA `(.L_x_19) ;  /* 0x0000000000581947 */ /* 0x000fea0003800000 */
[----:B---3--:R-:W-:-:S04]  /*4150*/  IMAD.MOV.U32 R10, RZ, RZ, 0x18 ;  /* 0x00000018ff0a7424 */ /* 0x008fc800078e00ff */
[----:B------:R-:W-:-:S04]  /*4160*/  IMAD R15, R9, R10, UR43 ;  /* 0x0000002b090f7e24 */ /* 0x000fc8000f8e020a */
[----:B------:R-:W-:-:S06]  /*4170*/  IMAD R8, R8, 0x8, R15 ;  /* 0x0000000808087824 */ /* 0x000fcc00078e020f */
[----:B------:R-:W2:Y:S02]  /*4180*/  LDL.64 R8, [R8+0x18] ;  /* 0x0000180008087983 */ /* 0x000ea40000100a00 */
[----:B--2---:R-:W-:-:S04]  /*4190*/  LOP3.LUT P0, RZ, R7, R8, RZ, 0xc0, !PT ;  /* 0x0000000807ff7212 */ /* 0x004fc8000780c0ff */
[----:B------:R-:W-:-:S13]  /*41a0*/  LOP3.LUT P0, RZ, R6, R9, RZ, 0xc0, P0 ;  /* 0x0000000906ff7212 */ /* 0x000fda000000c0ff */
[----:B------:R-:W-:Y:S05]  /*41b0*/  @!P0 BRA `(.L_x_19) ;  /* 0x00000000003c8947 */ /* 0x000fea0003800000 */
        /* <DEDUP_REMOVED lines=15> */
.L_x_19:
[----:B------:R-:W-:Y:S05]  /*42b0*/  BSYNC.RECONVERGENT B1 ;  /* 0x0000000000017941 */ /* 0x000fea0003800200 */
.L_x_8:
[----:B------:R-:W-:Y:S05]  /*42c0*/  BSYNC.RELIABLE B8 ;  /* 0x0000000000087941 */ /* 0x000fea0003800100 */
.L_x_5:
[----:B------:R-:W-:Y:S02]  /*42d0*/  VIADD R4, R4, 0x1 ;  /* 0x0000000104047836 */ /* 0x000fe40000000000 */
[----:B------:R-:W-:Y:S02]  /*42e0*/  VIADD R3, R3, 0x1 ;  /* 0x0000000103037836 */ /* 0x000fe40000000000 */
[----:B------:R-:W-:Y:S01]  /*42f0*/  VIADD R0, R0, 0x1 ;  /* 0x0000000100007836 */ /* 0x000fe20000000000 */
[----:B------:R-:W-:-:S13]  /*4300*/  ISETP.NE.AND P0, PT, R4, 0xbf, PT ;  /* 0x000000bf0400780c */ /* 0x000fda0003f05270 */
[----:B------:R-:W-:Y:S05]  /*4310*/  @P0 BRA `(.L_x_27) ;  /* 0xffffffe000e40947 */ /* 0x000fea000383ffff */
[----:B------:R-:W-:Y:S05]  /*4320*/  BSYNC.RELIABLE B9 ;  /* 0x0000000000097941 */ /* 0x000fea0003800100 */
.L_x_4:
[----:B------:R-:W-:Y:S01]  /*4330*/  BSSY.RECONVERGENT B2, `(.L_x_28) ;  /* 0x00000c7000027945 */ /* 0x000fe20003800200 */
[----:B------:R-:W-:-:S07]  /*4340*/  IMAD.MOV.U32 R0, RZ, RZ, RZ ;  /* 0x000000ffff007224 */ /* 0x000fce00078e00ff */
.L_x_43:
[----:B------:R-:W-:-:S04]  /*4350*/  IMAD.MOV.U32 R3, RZ, RZ, 0x18 ;  /* 0x00000018ff037424 */ /* 0x000fc800078e00ff */
[----:B------:R-:W-:-:S05]  /*4360*/  IMAD R3, R0, R3, UR43 ;  /* 0x0000002b00037e24 */ /* 0x000fca000f8e0203 */
[----:B01----:R-:W2:Y:S01]  /*4370*/  LDL.64 R4, [R3] ;  /* 0x0000000003047983 */ /* 0x003ea20000100a00 */
[----:B------:R-:W-:Y:S04]  /*4380*/  BSSY.RECONVERGENT B1, `(.L_x_29) ;  /* 0x00000be000017945 */ /* 0x000fe80003800200 */
[----:B------:R-:W-:Y:S01]  /*4390*/  BSSY.RELIABLE B3, `(.L_x_30) ;  /* 0x0000013000037945 */ /* 0x000fe20003800100 */
[----:B----4-:R-:W-:Y:S02]  /*43a0*/  VIMNMX.U32 R6, PT, PT, R0, 0x1, !PT ;  /* 0x0000000100067848 */ /* 0x010fe40007fe0000 */
[----:B--2---:R-:W-:-:S04]  /*43b0*/  ISETP.NE.U32.AND P0, PT, R4, RZ, PT ;  /* 0x000000ff0400720c */ /* 0x004fc80003f05070 */
[----:B------:R-:W-:-:S13]  /*43c0*/  ISETP.NE.AND.EX P0, PT, R5, RZ, PT, P0 ;  /* 0x000000ff0500720c */ /* 0x000fda0003f05300 */
[----:B------:R-:W-:Y:S05]  /*43d0*/  @P0 BRA `(.L_x_31) ;  /* 0x00000000002c0947 */ /* 0x000fea0003800000 */
[----:B------:R-:W2:Y:S02]  /*43e0*/  LDL.64 R4, [R3+0x8] ;  /* 0x0000080003047983 */ /* 0x000ea40000100a00 */
[----:B--2---:R-:W-:-:S04]  /*43f0*/  ISETP.NE.U32.AND P0, PT, R4, RZ, PT ;  /* 0x000000ff0400720c */ /* 0x004fc80003f05070 */
[----:B------:R-:W-:-:S13]  /*4400*/  ISETP.NE.AND.EX P0, PT, R5, RZ, PT, P0 ;  /* 0x000000ff0500720c */ /* 0x000fda0003f05300 */
[----:B------:R-:W-:Y:S05]  /*4410*/  @P0 BRA `(.L_x_31) ;  /* 0x00000000001c0947 */ /* 0x000fea0003800000 */
[----:B------:R-:W2:Y:S01]  /*4420*/  LDL.64 R4, [R3+0x10] ;  /* 0x0000100003047983 */ /* 0x000ea20000100a00 */
[----:B------:R-:W-:Y:S02]  /*4430*/  ISETP.NE.AND P0, PT, R0, RZ, PT ;  /* 0x000000ff0000720c */ /* 0x000fe40003f05270 */
[----:B--2---:R-:W-:-:S04]  /*4440*/  ISETP.EQ.U32.AND P1, PT, R4, RZ, PT ;  /* 0x000000ff0400720c */ /* 0x004fc80003f22070 */
[----:B------:R-:W-:-:S13]  /*4450*/  ISETP.EQ.OR.EX P0, PT, R5, RZ, !P0, P1 ;  /* 0x000000ff0500720c */ /* 0x000fda0004702710 */
[----:B------:R-:W-:Y:S05]  /*4460*/  @P0 BREAK.RELIABLE B3 ;  /* 0x0000000000030942 */ /* 0x000fea0003800100 */
[----:B------:R-:W-:Y:S05]  /*4470*/  @P0 BRA `(.L_x_32) ;  /* 0x0000000800b80947 */ /* 0x000fea0003800000 */
[----:B------:R-:W-:Y:S05]  /*4480*/  BRA `(.L_x_33) ;  /* 0x00000000000c7947 */ /* 0x000fea0003800000 */
.L_x_31:
[----:B------:R-:W-:-:S13]  /*4490*/  ISETP.NE.AND P0, PT, R0, RZ, PT ;  /* 0x000000ff0000720c */ /* 0x000fda0003f05270 */
[----:B------:R-:W-:Y:S05]  /*44a0*/  @!P0 BREAK.RELIABLE B3 ;  /* 0x0000000000038942 */ /* 0x000fea0003800100 */
[----:B------:R-:W-:Y:S05]  /*44b0*/  @!P0 BRA `(.L_x_32) ;  /* 0x0000000800a88947 */ /* 0x000fea0003800000 */
.L_x_33:
[----:B------:R-:W-:Y:S05]  /*44c0*/  BSYNC.RELIABLE B3 ;  /* 0x0000000000037941 */ /* 0x000fea0003800100 */
.L_x_30:
[----:B------:R-:W-:-:S06]  /*44d0*/  IMAD R4, R0, 0x4, R1 ;  /* 0x0000000400047824 */ /* 0x000fcc00078e0201 */
[----:B------:R-:W2:Y:S01]  /*44e0*/  LDL R4, [R4] ;  /* 0x0000000004047983 */ /* 0x000ea20000100800 */
[----:B------:R-:W-:Y:S01]  /*44f0*/  ISETP.GE.U32.AND P0, PT, R0, 0x4, PT ;  /* 0x000000040000780c */ /* 0x000fe20003f06070 */
[----:B------:R-:W-:Y:S01]  /*4500*/  IMAD.MOV.U32 R8, RZ, RZ, 0x1 ;  /* 0x00000001ff087424 */ /* 0x000fe200078e00ff */
[----:B------:R-:W-:Y:S01]  /*4510*/  BSSY.RECONVERGENT B3, `(.L_x_34) ;  /* 0x000005e000037945 */ /* 0x000fe20003800200 */
[----:B------:R-:W-:Y:S01]  /*4520*/  LOP3.LUT R22, R6, 0x3, RZ, 0xc0, !PT ;  /* 0x0000000306167812 */ /* 0x000fe200078ec0ff */
[----:B---3--:R-:W-:Y:S01]  /*4530*/  IMAD.MOV.U32 R14, RZ, RZ, RZ ;  /* 0x000000ffff0e7224 */ /* 0x008fe200078e00ff */
[----:B--2---:R-:W-:-:S04]  /*4540*/  SHF.R.S32.HI R5, RZ, 0x1f, R4 ;  /* 0x0000001fff057819 */ /* 0x004fc80000011404 */
[----:B------:R-:W-:-:S04]  /*4550*/  LEA.HI R5, R5, R4, RZ, 0x6 ;  /* 0x0000000405057211 */ /* 0x000fc800078f30ff */
[----:B------:R-:W-:Y:S02]  /*4560*/  LOP3.LUT R7, R5, 0xffffffc0, RZ, 0xc0, !PT ;  /* 0xffffffc005077812 */ /* 0x000fe400078ec0ff */
[----:B------:R-:W-:-:S03]  /*4570*/  SHF.R.S32.HI R20, RZ, 0x6, R5 ;  /* 0x00000006ff147819 */ /* 0x000fc60000011405 */
[----:B------:R-:W-:-:S05]  /*4580*/  IMAD.IADD R7, R4, 0x1, -R7 ;  /* 0x0000000104077824 */ /* 0x000fca00078e0a07 */
[CC--:B------:R-:W-:Y:S02]  /*4590*/  SHF.L.U64.HI R19, R8.reuse, R7.reuse, RZ ;  /* 0x0000000708137219 */ /* 0x0c0fe400000102ff */
[----:B------:R-:W-:Y:S01]  /*45a0*/  SHF.L.U32 R21, R8, R7, RZ ;  /* 0x0000000708157219 */ /* 0x000fe200000006ff */
[----:B------:R-:W-:Y:S06]  /*45b0*/  @!P0 BRA `(.L_x_35) ;  /* 0x00000004004c8947 */ /* 0x000fec0003800000 */
[----:B------:R-:W-:Y:S01]  /*45c0*/  LOP3.LUT R14, R6, 0x7ffffffc, RZ, 0xc0, !PT ;  /* 0x7ffffffc060e7812 */ /* 0x000fe200078ec0ff */
[----:B------:R-:W-:-:S07]  /*45d0*/  IMAD.MOV.U32 R15, RZ, RZ, RZ ;  /* 0x000000ffff0f7224 */ /* 0x000fce00078e00ff */
.L_x_38:
[----:B0-----:R-:W-:-:S04]  /*45e0*/  IMAD.MOV.U32 R4, RZ, RZ, 0x18 ;  /* 0x00000018ff047424 */ /* 0x001fc800078e00ff */
[----:B------:R-:W-:-:S04]  /*45f0*/  IMAD R17, R15, R4, UR43 ;  /* 0x0000002b0f117e24 */ /* 0x000fc8000f8e0204 */
[----:B------:R-:W-:-:S05]  /*4600*/  IMAD R16, R20, 0x8, R17 ;  /* 0x0000000814107824 */ /* 0x000fca00078e0211 */
[----:B------:R-:W2:Y:S02]  /*4610*/  LDL.64 R4, [R16] ;  /* 0x0000000010047983 */ /* 0x000ea40000100a00 */
[----:B--2---:R-:W-:-:S04]  /*4620*/  LOP3.LUT P0, RZ, R21, R4, RZ, 0xc0, !PT ;  /* 0x0000000415ff7212 */ /* 0x004fc8000780c0ff */
[----:B------:R-:W-:-:S13]  /*4630*/  LOP3.LUT P0, RZ, R19, R5, RZ, 0xc0, P0 ;  /* 0x0000000513ff7212 */ /* 0x000fda000000c0ff */
[----:B------:R-:W2:Y:S04]  /*4640*/  @P0 LDL.64 R4, [R3] ;  /* 0x0000000003040983 */ /* 0x000ea80000100a00 */
[----:B------:R-:W2:Y:S02]  /*4650*/  @P0 LDL.64 R6, [R17] ;  /* 0x0000000011060983 */ /* 0x000ea40000100a00 */
[----:B--2---:R-:W-:Y:S02]  /*4660*/  @P0 LOP3.LUT R8, R6, R4, RZ, 0x3c, !PT ;  /* 0x0000000406080212 */ /* 0x004fe400078e3cff */
[----:B------:R-:W-:Y:S02]  /*4670*/  @P0 LOP3.LUT R9, R7, R5, RZ, 0x3c, !PT ;  /* 0x0000000507090212 */ /* 0x000fe400078e3cff */
[----:B------:R-:W2:Y:S04]  /*4680*/  @P0 LDL.64 R6, [R17+0x8] ;  /* 0x0000080011060983 */ /* 0x000ea80000100a00 */
[----:B------:R0:W-:Y:S04]  /*4690*/  @P0 STL.64 [R17], R8 ;  /* 0x0000000811000387 */ /* 0x0001e80000100a00 */
        /* <DEDUP_REMOVED lines=9> */
[----:B------:R-:W3:Y:S02]  /*4730*/  LDL.64 R4, [R16+0x18] ;  /* 0x0000180010047983 */ /* 0x000ee40000100a00 */
[----:B---3--:R-:W-:-:S04]  /*4740*/  LOP3.LUT P0, RZ, R21, R4, RZ, 0xc0, !PT ;  /* 0x0000000415ff7212 */ /* 0x008fc8000780c0ff */
[----:B------:R-:W-:-:S13]  /*4750*/  LOP3.LUT P0, RZ, R19, R5, RZ, 0xc0, P0 ;  /* 0x0000000513ff7212 */ /* 0x000fda000000c0ff */
[----:B------:R-:W0:Y:S04]  /*4760*/  @P0 LDL.64 R4, [R3] ;  /* 0x0000000003040983 */ /* 0x000e280000100a00 */
[----:B------:R-:W0:Y:S02]  /*4770*/  @P0 LDL.64 R6, [R17+0x18] ;  /* 0x0000180011060983 */ /* 0x000e240000100a00 */
[----:B0-----:R-:W-:Y:S02]  /*4780*/  @P0 LOP3.LUT R8, R6, R4, RZ, 0x3c, !PT ;  /* 0x0000000406080212 */ /* 0x001fe400078e3cff */
[----:B------:R-:W-:Y:S02]  /*4790*/  @P0 LOP3.LUT R9, R7, R5, RZ, 0x3c, !PT ;  /* 0x0000000507090212 */ /* 0x000fe400078e3cff */
[----:B------:R-:W1:Y:S04]  /*47a0*/  @P0 LDL.64 R6, [R17+0x20] ;  /* 0x0000200011060983 */ /* 0x000e680000100a00 */
[----:B------:R0:W-:Y:S04]  /*47b0*/  @P0 STL.64 [R17+0x18], R8 ;  /* 0x0000180811000387 */ /* 0x0001e80000100a00 */
[----:B------:R-:W1:Y:S02]  /*47c0*/  @P0 LDL.64 R4, [R3+0x8] ;  /* 0x0000080003040983 */ /* 0x000e640000100a00 */
[----:B-1----:R-:W-:-:S02]  /*47d0*/  @P0 LOP3.LUT R10, R6, R4, RZ, 0x3c, !PT ;  /* 0x00000004060a0212 */ /* 0x002fc400078e3cff */
        /* <DEDUP_REMOVED lines=27> */
[----:B------:R-:W-:Y:S04]  /*4990*/  BSSY.RECONVERGENT B4, `(.L_x_36) ;  /* 0x0000014000047945 */ /* 0x000fe80003800200 */
[----:B------:R-:W-:-:S02]  /*49a0*/  ISETP.NE.AND P1, PT, R15, R14, PT ;  /* 0x0000000e0f00720c */ /* 0x000fc40003f25270 */
[----:B---3--:R-:W-:-:S04]  /*49b0*/  LOP3.LUT P0, RZ, R21, R4, RZ, 0xc0, !PT ;  /* 0x0000000415ff7212 */ /* 0x008fc8000780c0ff */
[----:B------:R-:W-:-:S13]  /*49c0*/  LOP3.LUT P0, RZ, R19, R5, RZ, 0xc0, P0 ;  /* 0x0000000513ff7212 */ /* 0x000fda000000c0ff */
[----:B--2---:R-:W-:Y:S05]  /*49d0*/  @!P0 BRA `(.L_x_37) ;  /* 0x00000000003c8947 */ /* 0x004fea0003800000 */
[----:B------:R-:W2:Y:S04]  /*49e0*/  LDL.64 R4, [R3] ;  /* 0x0000000003047983 */ /* 0x000ea80000100a00 */
[----:B------:R-:W2:Y:S04]  /*49f0*/  LDL.64 R6, [R17+0x48] ;  /* 0x0000480011067983 */ /* 0x000ea80000100a00 */
[----:B------:R-:W3:Y:S01]  /*4a00*/  LDL.64 R10, [R17+0x58] ;  /* 0x00005800110a7983 */ /* 0x000ee20000100a00 */
[----:B--2---:R-:W-:Y:S02]  /*4a10*/  LOP3.LUT R8, R6, R4, RZ, 0x3c, !PT ;  /* 0x0000000406087212 */ /* 0x004fe400078e3cff */
[----:B------:R-:W-:-:S02]  /*4a20*/  LOP3.LUT R9, R7, R5, RZ, 0x3c, !PT ;  /* 0x0000000507097212 */ /* 0x000fc400078e3cff */
[----:B------:R-:W2:Y:S04]  /*4a30*/  LDL.64 R6, [R17+0x50] ;  /* 0x0000500011067983 */ /* 0x000ea80000100a00 */
[----:B------:R0:W-:Y:S04]  /*4a40*/  STL.64 [R17+0x48], R8 ;  /* 0x0000480811007387 */ /* 0x0001e80000100a00 */
[----:B------:R-:W2:Y:S02]  /*4a50*/  LDL.64 R4, [R3+0x8] ;  /* 0x0000080003047983 */ /* 0x000ea40000100a00 */
[----:B--2---:R-:W-:-:S02]  /*4a60*/  LOP3.LUT R6, R6, R4, RZ, 0x3c, !PT ;  /* 0x0000000406067212 */ /* 0x004fc400078e3cff */
[----:B------:R-:W-:-:S05]  /*4a70*/  LOP3.LUT R7, R7, R5, RZ, 0x3c, !PT ;  /* 0x0000000507077212 */ /* 0x000fca00078e3cff */
[----:B------:R0:W-:Y:S04]  /*4a80*/  STL.64 [R17+0x50], R6 ;  /* 0x0000500611007387 */ /* 0x0001e80000100a00 */
[----:B------:R-:W3:Y:S02]  /*4a90*/  LDL.64 R4, [R3+0x10] ;  /* 0x0000100003047983 */ /* 0x000ee40000100a00 */
[----:B---3--:R-:W-:Y:S02]  /*4aa0*/  LOP3.LUT R4, R10, R4, RZ, 0x3c, !PT ;  /* 0x000000040a047212 */ /* 0x008fe400078e3cff */
[----:B------:R-:W-:-:S05]  /*4ab0*/  LOP3.LUT R5, R11, R5, RZ, 0x3c, !PT ;  /* 0x000000050b057212 */ /* 0x000fca00078e3cff */
[----:B------:R0:W-:Y:S02]  /*4ac0*/  STL.64 [R17+0x58], R4 ;  /* 0x0000580411007387 */ /* 0x0001e40000100a00 */
.L_x_37:
[----:B------:R-:W-:Y:S05]  /*4ad0*/  BSYNC.RECONVERGENT B4 ;  /* 0x0000000000047941 */ /* 0x000fea0003800200 */
.L_x_36:
[----:B------:R-:W-:Y:S05]  /*4ae0*/  @P1 BRA `(.L_x_38) ;  /* 0xfffffff800bc1947 */ /* 0x000fea000383ffff */
.L_x_35:
[----:B------:R-:W-:Y:S05]  /*4af0*/  BSYNC.RECONVERGENT B3 ;  /* 0x0000000000037941 */ /* 0x000fea0003800200 */
.L_x_34:
[----:B------:R-:W-:-:S13]  /*4b00*/  ISETP.NE.AND P0, PT, R22, RZ, PT ;  /* 0x000000ff1600720c */ /* 0x000fda0003f05270 */
[----:B------:R-:W-:Y:S05]  /*4b10*/  @!P0 BRA `(.L_x_32) ;  /* 0x0000000400108947 */ /* 0x000fea0003800000 */
[----:B------:R-:W-:-:S04]  /*4b20*/  IMAD.MOV.U32 R13, RZ, RZ, 0x18 ;  /* 0x00000018ff0d7424 */ /* 0x000fc800078e00ff */
[----:B------:R-:W-:-:S04]  /*4b30*/  IMAD R13, R14, R13, UR43 ;  /* 0x0000002b0e0d7e24 */ /* 0x000fc8000f8e020d */
[----:B------:R-:W-:-:S05]  /*4b40*/  IMAD R12, R20, 0x8, R13 ;  /* 0x00000008140c7824 */ /* 0x000fca00078e020d */
[----:B0-----:R-:W2:Y:S01]  /*4b50*/  LDL.64 R4, [R12] ;  /* 0x000000000c047983 */ /* 0x001ea20000100a00 */
[----:B------:R-:W-:Y:S01]  /*4b60*/  BSSY.RECONVERGENT B3, `(.L_x_39) ;  /* 0x0000014000037945 */ /* 0x000fe20003800200 */
[----:B------:R-:W-:Y:S02]  /*4b70*/  ISETP.NE.AND P1, PT, R22, 0x1, PT ;  /* 0x000000011600780c */ /* 0x000fe40003f25270 */
[----:B--2---:R-:W-:-:S04]  /*4b80*/  LOP3.LUT P0, RZ, R21, R4, RZ, 0xc0, !PT ;  /* 0x0000000415ff7212 */ /* 0x004fc8000780c0ff */
[----:B------:R-:W-:-:S13]  /*4b90*/  LOP3.LUT P0, RZ, R19, R5, RZ, 0xc0, P0 ;  /* 0x0000000513ff7212 */ /* 0x000fda000000c0ff */
[----:B------:R-:W-:Y:S05]  /*4ba0*/  @!P0 BRA `(.L_x_40) ;  /* 0x00000000003c8947 */ /* 0x000fea0003800000 */
[----:B------:R-:W2:Y:S04]  /*4bb0*/  LDL.64 R4, [R3] ;  /* 0x0000000003047983 */ /* 0x000ea80000100a00 */
[----:B------:R-:W2:Y:S02]  /*4bc0*/  LDL.64 R6, [R13] ;  /* 0x000000000d067983 */ /* 0x000ea40000100a00 */
[----:B--2---:R-:W-:Y:S02]  /*4bd0*/  LOP3.LUT R8, R6, R4, RZ, 0x3c, !PT ;  /* 0x0000000406087212 */ /* 0x004fe400078e3cff */
[----:B------:R-:W-:Y:S02]  /*4be0*/  LOP3.LUT R9, R7, R5, RZ, 0x3c, !PT ;  /* 0x0000000507097212 */ /* 0x000fe400078e3cff */
[----:B------:R-:W2:Y:S04]  /*4bf0*/  LDL.64 R6, [R13+0x8] ;  /* 0x000008000d067983 */ /* 0x000ea80000100a00 */
[----:B------:R0:W-:Y:S04]  /*4c00*/  STL.64 [R13], R8 ;  /* 0x000000080d007387 */ /* 0x0001e80000100a00 */
        /* <DEDUP_REMOVED lines=9> */
.L_x_40:
[----:B------:R-:W-:Y:S05]  /*4ca0*/  BSYNC.RECONVERGENT B3 ;  /* 0x0000000000037941 */ /* 0x000fea0003800200 */
.L_x_39:
[----:B------:R-:W-:Y:S05]  /*4cb0*/  @!P1 BRA `(.L_x_32) ;  /* 0x0000000000a89947 */ /* 0x000fea0003800000 */
[----:B0-----:R-:W2:Y:S01]  /*4cc0*/  LDL.64 R4, [R12+0x18] ;  /* 0x000018000c047983 */ /* 0x001ea20000100a00 */
[----:B------:R-:W-:Y:S01]  /*4cd0*/  BSSY.RECONVERGENT B3, `(.L_x_41) ;  /* 0x0000014000037945 */ /* 0x000fe20003800200 */
[----:B------:R-:W-:Y:S02]  /*4ce0*/  ISETP.NE.AND P1, PT, R22, 0x2, PT ;  /* 0x000000021600780c */ /* 0x000fe40003f25270 */
[----:B--2---:R-:W-:-:S04]  /*4cf0*/  LOP3.LUT P0, RZ, R21, R4, RZ, 0xc0, !PT ;  /* 0x0000000415ff7212 */ /* 0x004fc8000780c0ff */
[----:B------:R-:W-:-:S13]  /*4d00*/  LOP3.LUT P0, RZ, R19, R5, RZ, 0xc0, P0 ;  /* 0x0000000513ff7212 */ /* 0x000fda000000c0ff */
[----:B------:R-:W-:Y:S05]  /*4d10*/  @!P0 BRA `(.L_x_42) ;  /* 0x00000000003c8947 */ /* 0x000fea0003800000 */
        /* <DEDUP_REMOVED lines=15> */
.L_x_42:
[----:B------:R-:W-:Y:S05]  /*4e10*/  BSYNC.RECONVERGENT B3 ;  /* 0x0000000000037941 */ /* 0x000fea0003800200 */
.L_x_41:
[----:B------:R-:W-:Y:S05]  /*4e20*/  @!P1 BRA `(.L_x_32) ;  /* 0x00000000004c9947 */ /* 0x000fea0003800000 */
[----:B0-----:R-:W2:Y:S02]  /*4e30*/  LDL.64 R4, [R12+0x30] ;  /* 0x000030000c047983 */ /* 0x001ea40000100a00 */
        /* <DEDUP_REMOVED lines=18> */
.L_x_32:
[----:B------:R-:W-:Y:S05]  /*4f60*/  BSYNC.RECONVERGENT B1 ;  /* 0x0000000000017941 */ /* 0x000fea0003800200 */
.L_x_29:
[----:B------:R-:W-:-:S05]  /*4f70*/  VIADD R0, R0, 0x1 ;  /* 0x0000000100007836 */ /* 0x000fca0000000000 */
[----:B------:R-:W-:-:S13]  /*4f80*/  ISETP.NE.AND P0, PT, R0, 0xbf, PT ;  /* 0x000000bf0000780c */ /* 0x000fda0003f05270 */
[----:B------:R-:W-:Y:S05]  /*4f90*/  @P0 BRA `(.L_x_43) ;  /* 0xfffffff000ec0947 */ /* 0x000fea000383ffff */
[----:B------:R-:W-:Y:S05]  /*4fa0*/  BSYNC.RECONVERGENT B2 ;  /* 0x0000000000027941 */ /* 0x000fea0003800200 */
.L_x_28:
[----:B------:R-:W-:-:S13]  /*4fb0*/  ISETP.NE.AND P0, PT, R18, 0xbc, PT ;  /* 0x000000bc1200780c */ /* 0x000fda0003f05270 */
[----:B------:R-:W-:Y:S05]  /*4fc0*/  @P0 BRA `(.L_x_44) ;  /* 0x0000000400840947 */ /* 0x000fea0003800000 */
[----:B------:R2:W-:Y:S01]  /*4fd0*/  STL.128 [R1+0x2d90], RZ ;  /* 0x002d90ff01007387 */ /* 0x0005e20000100c00 */
[----:B------:R-:W-:Y:S01]  /*4fe0*/  BSSY.RECONVERGENT B1, `(.L_x_45) ;  /* 0x000005e000017945 */ /* 0x000fe20003800200 */
[----:B------:R-:W-:Y:S02]  /*4ff0*/  IMAD.MOV.U32 R0, RZ, RZ, RZ ;  /* 0x000000ffff007224 */ /* 0x000fe400078e00ff */
[----:B------:R2:W-:Y:S05]  /*5000*/  STL.64 [R1+0x2da0], RZ ;  /* 0x002da0ff01007387 */ /* 0x0005ea0000100a00 */
.L_x_51:
[----:B------:R-:W-:-:S04]  /*5010*/  IMAD.MOV.U32 R3, RZ, RZ, 0x18 ;  /* 0x00000018ff037424 */ /* 0x000fc800078e00ff */
[----:B------:R-:W-:-:S05]  /*5020*/  IMAD R3, R0, R3, UR43 ;  /* 0x0000002b00037e24 */ /* 0x000fca000f8e0203 */
[----:B01----:R-:W4:Y:S01]  /*5030*/  LDL R4, [R3] ;  /* 0x0000000003047983 */ /* 0x003f220000100800 */
[----:B------:R-:W-:Y:S01]  /*5040*/  IMAD R6, R0, 0x4, R1 ;  /* 0x0000000400067824 */ /* 0x000fe200078e0201 */
[----:B----4-:R-:W-:-:S04]  /*5050*/  LOP3.LUT R4, R4, 0x1, RZ, 0xc0, !PT ;  /* 0x0000000104047812 */ /* 0x010fc800078ec0ff */
[----:B------:R-:W-:-:S04]  /*5060*/  ISETP.NE.U32.AND P0, PT, R4, 0x1, PT ;  /* 0x000000010400780c */ /* 0x000fc80003f05070 */
[----:B------:R-:W-:-:S13]  /*5070*/  ISETP.NE.U32.AND.EX P0, PT, RZ, RZ, PT, P0 ;  /* 0x000000ffff00720c */ /* 0x000fda0003f05100 */
[----:B------:R-:W4:Y:S02]  /*5080*/  @!P0 LDL R4, [R6] ;  /* 0x0000000006048983 */ /* 0x000f240000100800 */
[----:B----4-:R-:W-:-:S05]  /*5090*/  @!P0 VIADD R7, R4, 0xffffffff ;  /* 0xffffffff04078836 */ /* 0x010fca0000000000 */
[----:B------:R-:W-:-:S04]  /*50a0*/  @!P0 SHF.R.S32.HI R4, RZ, 0x1f, R7 ;  /* 0x0000001fff048819 */ /* 0x000fc80000011407 */
[----:B------:R-:W-:-:S04]  /*50b0*/  @!P0 LEA.HI R8, R4, R7, RZ, 0x6 ;  /* 0x0000000704088211 */ /* 0x000fc800078f30ff */
[----:B------:R-:W-:-:S05]  /*50c0*/  @!P0 SHF.R.S32.HI R4, RZ, 0x6, R8 ;  /* 0x00000006ff048819 */ /* 0x000fca0000011408 */
[----:B------:R-:W-:-:S05]  /*50d0*/  @!P0 IMAD R9, R4, 0x8, R75 ;  /* 0x0000000804098824 */ /* 0x000fca00078e024b */
[----:B------:R-:W4:Y:S01]  /*50e0*/  @!P0 LDL.64 R4, [R9] ;  /* 0x0000000009048983 */ /* 0x000f220000100a00 */
[----:B------:R-:W-:Y:S01]  /*50f0*/  @!P0 LOP3.LUT R8, R8, 0xffffffc0, RZ, 0xc0, !PT ;  /* 0xffffffc008088812 */ /* 0x000fe200078ec0ff */
[----:B---3--:R-:W-:-:S04]  /*5100*/  @!P0 IMAD.MOV.U32 R11, RZ, RZ, 0x1 ;  /* 0x00000001ff0b8424 */ /* 0x008fc800078e00ff */
[----:B------:R-:W-:-:S05]  /*5110*/  @!P0 IMAD.IADD R8, R7, 0x1, -R8 ;  /* 0x0000000107088824 */ /* 0x000fca00078e0a08 */
[CC--:B------:R-:W-:Y:S02]  /*5120*/  @!P0 SHF.L.U32 R7, R11.reuse, R8.reuse, RZ ;  /* 0x000000080b078219 */ /* 0x0c0fe400000006ff */
[----:B------:R-:W-:Y:S02]  /*5130*/  @!P0 SHF.L.U64.HI R11, R11, R8, RZ ;  /* 0x000000080b0b8219 */ /* 0x000fe400000102ff */
[----:B----4-:R-:W-:Y:S02]  /*5140*/  @!P0 LOP3.LUT R4, R7, R4, RZ, 0x3c, !PT ;  /* 0x0000000407048212 */ /* 0x010fe400078e3cff */
[----:B------:R-:W-:-:S05]  /*5150*/  @!P0 LOP3.LUT R5, R11, R5, RZ, 0x3c, !PT ;  /* 0x000000050b058212 */ /* 0x000fca00078e3cff */
[----:B------:R0:W-:Y:S04]  /*5160*/  @!P0 STL.64 [R9], R4 ;  /* 0x0000000409008387 */ /* 0x0001e80000100a00 */
[----:B------:R-:W3:Y:S02]  /*5170*/  LDL R7, [R3+0x18] ;  /* 0x0000180003077983 */ /* 0x000ee40000100800 */
[----:B---3--:R-:W-:-:S04]  /*5180*/  LOP3.LUT R7, R7, 0x1, RZ, 0xc0, !PT ;  /* 0x0000000107077812 */ /* 0x008fc800078ec0ff */
[----:B------:R-:W-:-:S04]  /*5190*/  ISETP.NE.U32.AND P0, PT, R7, 0x1, PT ;  /* 0x000000010700780c */ /* 0x000fc80003f05070 */
[----:B------:R-:W-:-:S13]  /*51a0*/  ISETP.NE.U32.AND.EX P0, PT, RZ, RZ, PT, P0 ;  /* 0x000000ffff00720c */ /* 0x000fda0003f05100 */
[----:B------:R-:W3:Y:S02]  /*51b0*/  @!P0 LDL R7, [R6+0x4] ;  /* 0x0000040006078983 */ /* 0x000ee40000100800 */
[----:B---3--:R-:W-:-:S05]  /*51c0*/  @!P0 VIADD R7, R7, 0xffffffff ;  /* 0xffffffff07078836 */ /* 0x008fca0000000000 */
[----:B------:R-:W-:-:S04]  /*51d0*/  @!P0 SHF.R.S32.HI R8, RZ, 0x1f, R7 ;  /* 0x0000001fff088819 */ /* 0x000fc80000011407 */
[----:B------:R-:W-:-:S04]  /*51e0*/  @!P0 LEA.HI R8, R8, R7, RZ, 0x6 ;  /* 0x0000000708088211 */ /* 0x000fc800078f30ff */
[----:B------:R-:W-:-:S05]  /*51f0*/  @!P0 SHF.R.S32.HI R10, RZ, 0x6, R8 ;  /* 0x00000006ff0a8819 */ /* 0x000fca0000011408 */
[----:B------:R-:W-:-:S05]  /*5200*/  @!P0 IMAD R11, R10, 0x8, R75 ;  /* 0x000000080a0b8824 */ /* 0x000fca00078e024b */
[----:B0-----:R-:W3:Y:S01]  /*5210*/  @!P0 LDL.64 R4, [R11] ;  /* 0x000000000b048983 */ /* 0x001ee20000100a00 */
[----:B------:R-:W-:Y:S01]  /*5220*/  @!P0 LOP3.LUT R8, R8, 0xffffffc0, RZ, 0xc0, !PT ;  /* 0xffffffc008088812 */ /* 0x000fe200078ec0ff */
[----:B------:R-:W-:-:S04]  /*5230*/  @!P0 IMAD.MOV.U32 R9, RZ, RZ, 0x1 ;  /* 0x00000001ff098424 */ /* 0x000fc800078e00ff */
[----:B------:R-:W-:-:S05]  /*5240*/  @!P0 IMAD.IADD R8, R7, 0x1, -R8 ;  /* 0x0000000107088824 */ /* 0x000fca00078e0a08 */
[CC--:B------:R-:W-:Y:S02]  /*5250*/  @!P0 SHF.L.U32 R7, R9.reuse, R8.reuse, RZ ;  /* 0x0000000809078219 */ /* 0x0c0fe400000006ff */
[----:B------:R-:W-:Y:S02]  /*5260*/  @!P0 SHF.L.U64.HI R9, R9, R8, RZ ;  /* 0x0000000809098219 */ /* 0x000fe400000102ff */
[----:B---3--:R-:W-:Y:S02]  /*5270*/  @!P0 LOP3.LUT R4, R7, R4, RZ, 0x3c, !PT ;  /* 0x0000000407048212 */ /* 0x008fe400078e3cff */
[----:B------:R-:W-:-:S05]  /*5280*/  @!P0 LOP3.LUT R5, R9, R5, RZ, 0x3c, !PT ;  /* 0x0000000509058212 */ /* 0x000fca00078e3cff */
[----:B------:R0:W-:Y:S04]  /*5290*/  @!P0 STL.64 [R11], R4 ;  /* 0x000000040b008387 */ /* 0x0001e80000100a00 */
[----:B------:R-:W3:Y:S01]  /*52a0*/  LDL R7, [R3+0x30] ;  /* 0x0000300003077983 */ /* 0x000ee20000100800 */
[----:B------:R-:W-:Y:S01]  /*52b0*/  BSSY.RECONVERGENT B2, `(.L_x_46) ;  /* 0x0000015000027945 */ /* 0x000fe20003800200 */
[----:B------:R-:W-:Y:S02]  /*52c0*/  ISETP.NE.AND P1, PT, R0, 0xbc, PT ;  /* 0x000000bc0000780c */ /* 0x000fe40003f25270 */
[----:B---3--:R-:W-:-:S04]  /*52d0*/  LOP3.LUT R7, R7, 0x1, RZ, 0xc0, !PT ;  /* 0x0000000107077812 */ /* 0x008fc800078ec0ff */
[----:B------:R-:W-:-:S04]  /*52e0*/  ISETP.NE.U32.AND P0, PT, R7, 0x1, PT ;  /* 0x000000010700780c */ /* 0x000fc80003f05070 */
[----:B------:R-:W-:-:S13]  /*52f0*/  ISETP.NE.U32.AND.EX P0, PT, RZ, RZ, PT, P0 ;  /* 0x000000ffff00720c */ /* 0x000fda0003f05100 */
[----:B0-----:R-:W-:Y:S05]  /*5300*/  @P0 BRA `(.L_x_47) ;  /* 0x00000000003c0947 */ /* 0x001fea0003800000 */
[----:B------:R-:W3:Y:S02]  /*5310*/  LDL R4, [R6+0x8] ;  /* 0x0000080006047983 */ /* 0x000ee40000100800 */
[----:B---3--:R-:W-:-:S05]  /*5320*/  VIADD R7, R4, 0xffffffff ;  /* 0xffffffff04077836 */ /* 0x008fca0000000000 */
[----:B------:R-:W-:-:S04]  /*5330*/  SHF.R.S32.HI R4, RZ, 0x1f, R7 ;  /* 0x0000001fff047819 */ /* 0x000fc80000011407 */
[----:B------:R-:W-:-:S04]  /*5340*/  LEA.HI R8, R4, R7, RZ, 0x6 ;  /* 0x0000000704087211 */ /* 0x000fc800078f30ff */
[----:B------:R-:W-:-:S05]  /*5350*/  SHF.R.S32.HI R4, RZ, 0x6, R8 ;  /* 0x00000006ff047819 */ /* 0x000fca0000011408 */
[----:B------:R-:W-:-:S05]  /*5360*/  IMAD R9, R4, 0x8, R75 ;  /* 0x0000000804097824 */ /* 0x000fca00078e024b */
[----:B------:R-:W3:Y:S01]  /*5370*/  LDL.64 R4, [R9] ;  /* 0x0000000009047983 */ /* 0x000ee20000100a00 */
[----:B------:R-:W-:Y:S01]  /*5380*/  LOP3.LUT R8, R8, 0xffffffc0, RZ, 0xc0, !PT ;  /* 0xffffffc008087812 */ /* 0x000fe200078ec0ff */
[----:B------:R-:W-:-:S04]  /*5390*/  IMAD.MOV.U32 R11, RZ, RZ, 0x1 ;  /* 0x00000001ff0b7424 */ /* 0x000fc800078e00ff */
[----:B------:R-:W-:-:S05]  /*53a0*/  IMAD.IADD R8, R7, 0x1, -R8 ;  /* 0x0000000107087824 */ /* 0x000fca00078e0a08 */
[CC--:B------:R-:W-:Y:S02]  /*53b0*/  SHF.L.U32 R7, R11.reuse, R8.reuse, RZ ;  /* 0x000000080b077219 */ /* 0x0c0fe400000006ff */
[----:B------:R-:W-:Y:S02]  /*53c0*/  SHF.L.U64.HI R11, R11, R8, RZ ;  /* 0x000000080b0b7219 */ /* 0x000fe400000102ff */
[----:B---3--:R-:W-:Y:S02]  /*53d0*/  LOP3.LUT R4, R7, R4, RZ, 0x3c, !PT ;  /* 0x0000000407047212 */ /* 0x008fe400078e3cff */
[----:B------:R-:W-:-:S05]  /*53e0*/  LOP3.LUT R5, R11, R5, RZ, 0x3c, !PT ;  /* 0x000000050b057212 */ /* 0x000fca00078e3cff */
[----:B------:R0:W-:Y:S02]  /*53f0*/  STL.64 [R9], R4 ;  /* 0x0000000409007387 */ /* 0x0001e40000100a00 */
.L_x_47:
[----:B------:R-:W-:Y:S05]  /*5400*/  BSYNC.RECONVERGENT B2 ;  /* 0x0000000000027941 */ /* 0x000fea0003800200 */
.L_x_46:
[----:B------:R-:W-:Y:S02]  /*5410*/  IMAD.MOV.U32 R77, RZ, RZ, 0x1 ;  /* 0x00000001ff4d7424 */ /* 0x000fe400078e00ff */
[----:B------:R-:W-:Y:S01]  /*5420*/  IMAD.MOV.U32 R78, RZ, RZ, RZ ;  /* 0x000000ffff4e7224 */ /* 0x000fe200078e00ff */
[----:B------:R-:W-:Y:S06]  /*5430*/  @!P1 BRA `(.L_x_48) ;  /* 0x0000000000609947 */ /* 0x000fec0003800000 */
[----:B------:R-:W0:Y:S01]  /*5440*/  LDL R3, [R3+0x48] ;  /* 0x0000480003037983 */ /* 0x000e220000100800 */
[----:B------:R-:W-:Y:S01]  /*5450*/  BSSY.RECONVERGENT B2, `(.L_x_49) ;  /* 0x0000014000027945 */ /* 0x000fe20003800200 */
[----:B0-----:R-:W-:-:S04]  /*5460*/  LOP3.LUT R4, R3, 0x1, RZ, 0xc0, !PT ;  /* 0x0000000103047812 */ /* 0x001fc800078ec0ff */
[----:B------:R-:W-:-:S04]  /*5470*/  ISETP.NE.U32.AND P0, PT, R4, 0x1, PT ;  /* 0x000000010400780c */ /* 0x000fc80003f05070 */
[----:B------:R-:W-:-:S13]  /*5480*/  ISETP.NE.U32.AND.EX P0, PT, RZ, RZ, PT, P0 ;  /* 0x000000ffff00720c */ /* 0x000fda0003f05100 */
[----:B------:R-:W-:Y:S05]  /*5490*/  @P0 BRA `(.L_x_50) ;  /* 0x00000000003c0947 */ /* 0x000fea0003800000 */
        /* <DEDUP_REMOVED lines=15> */
.L_x_50:
[----:B------:R-:W-:Y:S05]  /*5590*/  BSYNC.RECONVERGENT B2 ;  /* 0x0000000000027941 */ /* 0x000fea0003800200 */
.L_x_49:
[----:B------:R-:W-:Y:S01]  /*55a0*/  VIADD R0, R0, 0x4 ;  /* 0x0000000400007836 */ /* 0x000fe20000000000 */
[----:B------:R-:W-:Y:S06]  /*55b0*/  BRA `(.L_x_51) ;  /* 0xfffffff800947947 */ /* 0x000fec000383ffff */
.L_x_48:
[----:B------:R-:W-:Y:S05]  /*55c0*/  BSYNC.RECONVERGENT B1 ;  /* 0x0000000000017941 */ /* 0x000fea0003800200 */
.L_x_45:
[----:B------:R-:W-:Y:S05]  /*55d0*/  BRA `(.L_x_18) ;  /* 0x0000002000887947 */ /* 0x000fea0003800000 */
.L_x_44:
[----:B------:R2:W-:Y:S01]  /*55e0*/  STL.128 [R1+0x2d90], RZ ;  /* 0x002d90ff01007387 */ /* 0x0005e20000100c00 */
[----:B------:R-:W-:Y:S01]  /*55f0*/  BSSY.RECONVERGENT B1, `(.L_x_52) ;  /* 0x000015d000017945 */ /* 0x000fe20003800200 */
[----:B------:R-:W-:Y:S02]  /*5600*/  IMAD.MOV.U32 R0, RZ, RZ, RZ ;  /* 0x000000ffff007224 */ /* 0x000fe400078e00ff */
[----:B------:R2:W-:Y:S04]  /*5610*/  STL.64 [R1+0x2da0], RZ ;  /* 0x002da0ff01007387 */ /* 0x0005e80000100a00 */
[----:B------:R2:W-:Y:S04]  /*5620*/  STL.U8 [R1+0x2fc], RZ ;  /* 0x0002fcff01007387 */ /* 0x0005e80000100000 */
        /* <DEDUP_REMOVED lines=187> */
[----:B------:R2:W-:Y:S02]  /*61e0*/  STL.U8 [R1+0x3b8], RZ ;  /* 0x0003b8ff01007387 */ /* 0x0005e40000100000 */
.L_x_70:
[----:B0-----:R-:W-:-:S04]  /*61f0*/  IMAD.MOV.U32 R3, RZ, RZ, 0x18 ;  /* 0x00000018ff037424 */ /* 0x001fc800078e00ff */
[----:B------:R-:W-:-:S05]  /*6200*/  IMAD R3, R0, R3, UR43 ;  /* 0x0000002b00037e24 */ /* 0x000fca000f8e0203 */
[----:B01-3--:R-:W3:Y:S01]  /*6210*/  LDL.128 R8, [R3] ;  /* 0x0000000003087983 */ /* 0x00bee20000100c00 */
[----:B------:R-:W-:Y:S04]  /*6220*/  BSSY.RECONVERGENT B2, `(.L_x_53) ;  /* 0x0000024000027945 */ /* 0x000fe80003800200 */
[----:B------:R-:W-:Y:S01]  /*6230*/  BSSY.RELIABLE B3, `(.L_x_54) ;  /* 0x000000d000037945 */ /* 0x000fe20003800100 */
[----:B------:R-:W-:Y:S01]  /*6240*/  IMAD R12, R0, 0x4, R1 ;  /* 0x00000004000c7824 */ /* 0x000fe200078e0201 */
[----:B---3--:R-:W-:-:S04]  /*6250*/  ISETP.NE.U32.AND P0, PT, R8, RZ, PT ;  /* 0x000000ff0800720c */ /* 0x008fc80003f05070 */
[----:B------:R-:W-:-:S13]  /*6260*/  ISETP.NE.AND.EX P0, PT, R9, RZ, PT, P0 ;  /* 0x000000ff0900720c */ /* 0x000fda0003f05300 */
[----:B------:R-:W-:Y:S05]  /*6270*/  @P0 BRA `(.L_x_55) ;  /* 0x0000000000200947 */ /* 0x000fea0003800000 */
[----:B------:R-:W-:-:S04]  /*6280*/  ISETP.NE.U32.AND P0, PT, R10, RZ, PT ;  /* 0x000000ff0a00720c */ /* 0x000fc80003f05070 */
[----:B------:R-:W-:-:S13]  /*6290*/  ISETP.NE.AND.EX P0, PT, R11, RZ, PT, P0 ;  /* 0x000000ff0b00720c */ /* 0x000fda0003f05300 */
[----:B------:R-:W-:Y:S05]  /*62a0*/  @P0 BRA `(.L_x_55) ;  /* 0x0000000000140947 */ /* 0x000fea0003800000 */
[----:B------:R-:W3:Y:S02]  /*62b0*/  LDL.64 R4, [R3+0x10] ;  /* 0x0000100003047983 */ /* 0x000ee40000100a00 */
[----:B---3--:R-:W-:-:S04]  /*62c0*/  ISETP.NE.U32.AND P0, PT, R4, RZ, PT ;  /* 0x000000ff0400720c */ /* 0x008fc80003f05070 */
[----:B------:R-:W-:-:S13]  /*62d0*/  ISETP.NE.AND.EX P0, PT, R5, RZ, PT, P0 ;  /* 0x000000ff0500720c */ /* 0x000fda0003f05300 */
[----:B------:R-:W-:Y:S05]  /*62e0*/  @!P0 BREAK.RELIABLE B3 ;  /* 0x0000000000038942 */ /* 0x000fea0003800100 */
[----:B------:R-:W-:Y:S05]  /*62f0*/  @!P0 BRA `(.L_x_56) ;  /* 0x0000000000588947 */ /* 0x000fea0003800000 */
.L_x_55:
[----:B------:R-:W-:Y:S05]  /*6300*/  BSYNC.RELIABLE B3 ;  /* 0x0000000000037941 */ /* 0x000fea0003800100 */
.L_x_54:
[----:B------:R-:W3:Y:S01]  /*6310*/  LDL R4, [R12] ;  /* 0x000000000c047983 */ /* 0x000ee20000100800 */
[----:B------:R-:W-:-:S04]  /*6320*/  LOP3.LUT R8, R8, 0x1, RZ, 0xc0, !PT ;  /* 0x0000000108087812 */ /* 0x000fc800078ec0ff */
[----:B------:R-:W-:-:S04]  /*6330*/  ISETP.NE.U32.AND P0, PT, R8, 0x1, PT ;  /* 0x000000010800780c */ /* 0x000fc80003f05070 */
[----:B------:R-:W-:-:S13]  /*6340*/  ISETP.NE.U32.AND.EX P0, PT, RZ, RZ, PT, P0 ;  /* 0x000000ffff00720c */ /* 0x000fda0003f05100 */
[----:B---3--:R-:W-:Y:S02]  /*6350*/  @!P0 VIADD R6, R4, 0xffffffff ;  /* 0xffffffff04068836 */ /* 0x008fe40000000000 */
[----:B------:R-:W-:-:S03]  /*6360*/  IMAD.IADD R10, R1, 0x1, R4 ;  /* 0x00000001010a7824 */ /* 0x000fc600078e0204 */
[----:B------:R-:W-:-:S04]  /*6370*/  @!P0 SHF.R.S32.HI R5, RZ, 0x1f, R6 ;  /* 0x0000001fff058819 */ /* 0x000fc80000011406 */
[----:B------:R-:W-:Y:S01]  /*6380*/  @!P0 LEA.HI R7, R5, R6, RZ, 0x6 ;  /* 0x0000000605078211 */ /* 0x000fe200078f30ff */
[----:B------:R-:W-:-:S03]  /*6390*/  IMAD.MOV.U32 R5, RZ, RZ, 0x1 ;  /* 0x00000001ff057424 */ /* 0x000fc600078e00ff */
[----:B------:R-:W-:Y:S02]  /*63a0*/  @!P0 SHF.R.S32.HI R8, RZ, 0x6, R7 ;  /* 0x00000006ff088819 */ /* 0x000fe40000011407 */
[----:B------:R0:W-:Y:S03]  /*63b0*/  STL.U8 [R10+0x2fc], R5 ;  /* 0x0002fc050a007387 */ /* 0x0001e60000100000 */
[----:B------:R-:W-:-:S05]  /*63c0*/  @!P0 IMAD R9, R8, 0x8, R75 ;  /* 0x0000000808098824 */ /* 0x000fca00078e024b */
[----:B0-----:R-:W3:Y:S01]  /*63d0*/  @!P0 LDL.64 R4, [R9] ;  /* 0x0000000009048983 */ /* 0x001ee20000100a00 */
[----:B------:R-:W-:Y:S01]  /*63e0*/  @!P0 LOP3.LUT R7, R7, 0xffffffc0, RZ, 0xc0, !PT ;  /* 0xffffffc007078812 */ /* 0x000fe200078ec0ff */
[----:B------:R-:W-:-:S04]  /*63f0*/  IMAD.MOV.U32 R8, RZ, RZ, 0x1 ;  /* 0x00000001ff087424 */ /* 0x000fc800078e00ff */
[----:B------:R-:W-:-:S05]  /*6400*/  @!P0 IMAD.IADD R7, R6, 0x1, -R7 ;  /* 0x0000000106078824 */ /* 0x000fca00078e0a07 */
[CC--:B------:R-:W-:Y:S02]  /*6410*/  @!P0 SHF.L.U32 R11, R8.reuse, R7.reuse, RZ ;  /* 0x00000007080b8219 */ /* 0x0c0fe400000006ff */
[----:B------:R-:W-:Y:S02]  /*6420*/  @!P0 SHF.L.U64.HI R7, R8, R7, RZ ;  /* 0x0000000708078219 */ /* 0x000fe400000102ff */
[----:B---3--:R-:W-:Y:S02]  /*6430*/  @!P0 LOP3.LUT R4, R11, R4, RZ, 0x3c, !PT ;  /* 0x000000040b048212 */ /* 0x008fe400078e3cff */
[----:B------:R-:W-:-:S05]  /*6440*/  @!P0 LOP3.LUT R5, R7, R5, RZ, 0x3c, !PT ;  /* 0x0000000507058212 */ /* 0x000fca00078e3cff */
[----:B------:R0:W-:Y:S02]  /*6450*/  @!P0 STL.64 [R9], R4 ;  /* 0x0000000409008387 */ /* 0x0001e40000100a00 */
.L_x_56:
[----:B------:R-:W-:Y:S05]  /*6460*/  BSYNC.RECONVERGENT B2 ;  /* 0x0000000000027941 */ /* 0x000fea0003800200 */
.L_x_53:
[----:B------:R-:W3:Y:S01]  /*6470*/  LDL.64 R6, [R3+0x18] ;  /* 0x0000180003067983 */ /* 0x000ee20000100a00 */
[----:B------:R-:W-:Y:S04]  /*6480*/  BSSY.RECONVERGENT B2, `(.L_x_57) ;  /* 0x0000023000027945 */ /* 0x000fe80003800200 */
[----:B------:R-:W-:Y:S01]  /*6490*/  BSSY.RELIABLE B3, `(.L_x_58) ;  /* 0x000000c000037945 */ /* 0x000fe20003800100 */
[----:B---3--:R-:W-:-:S04]  /*64a0*/  ISETP.NE.U32.AND P0, PT, R6, RZ, PT ;  /* 0x000000ff0600720c */ /* 0x008fc80003f05070 */
[----:B------:R-:W-:-:S13]  /*64b0*/  ISETP.NE.AND.EX P0, PT, R7, RZ, PT, P0 ;  /* 0x000000ff0700720c */ /* 0x000fda0003f05300 */
[----:B------:R-:W-:Y:S05]  /*64c0*/  @P0 BRA `(.L_x_59) ;  /* 0x0000000000200947 */ /* 0x000fea0003800000 */
[----:B0-----:R-:W3:Y:S02]  /*64d0*/  LDL.128 R8, [R3+0x20] ;  /* 0x0000200003087983 */ /* 0x001ee40000100c00 */
[----:B---3--:R-:W-:-:S04]  /*64e0*/  ISETP.NE.U32.AND P0, PT, R8, RZ, PT ;  /* 0x000000ff0800720c */ /* 0x008fc80003f05070 */
[----:B------:R-:W-:-:S13]  /*64f0*/  ISETP.NE.AND.EX P0, PT, R9, RZ, PT, P0 ;  /* 0x000000ff0900720c */ /* 0x000fda0003f05300 */
[----:B------:R-:W-:Y:S05]  /*6500*/  @P0 BRA `(.L_x_59) ;  /* 0x0000000000100947 */ /* 0x000fea0003800000 */
[----:B------:R-:W-:-:S04]  /*6510*/  ISETP.NE.U32.AND P0, PT, R10, RZ, PT ;  /* 0x000000ff0a00720c */ /* 0x000fc80003f05070 */
[----:B------:R-:W-:-:S13]  /*6520*/  ISETP.NE.AND.EX P0, PT, R11, RZ, PT, P0 ;  /* 0x000000ff0b00720c */ /* 0x000fda0003f05300 */
[----:B------:R-:W-:Y:S05]  /*6530*/  @!P0 BREAK.RELIABLE B3 ;  /* 0x0000000000038942 */ /* 0x000fea0003800100 */
[----:B------:R-:W-:Y:S05]  /*6540*/  @!P0 BRA `(.L_x_60) ;  /* 0x0000000000588947 */ /* 0x000fea0003800000 */
.L_x_59:
[----:B------:R-:W-:Y:S05]  /*6550*/  BSYNC.RELIABLE B3 ;  /* 0x0000000000037941 */ /* 0x000fea0003800100 */
.L_x_58:
[----:B0-----:R-:W3:Y:S01]  /*6560*/  LDL R4, [R12+0x4] ;  /* 0x000004000c047983 */ /* 0x001ee20000100800 */
        /* <DEDUP_REMOVED lines=20> */
.L_x_60:
[----:B------:R-:W-:Y:S05]  /*66b0*/  BSYNC.RECONVERGENT B2 ;  /* 0x0000000000027941 */ /* 0x000fea0003800200 */
.L_x_57:
[----:B0-----:R-:W3:Y:S01]  /*66c0*/  LDL.128 R8, [R3+0x30] ;  /* 0x0000300003087983 */ /* 0x001ee20000100c00 */
[----:B------:R-:W-:Y:S04]  /*66d0*/  BSSY.RECONVERGENT B2, `(.L_x_61) ;  /* 0x0000024000027945 */ /* 0x000fe80003800200 */
[----:B------:R-:W-:Y:S01]  /*66e0*/  BSSY.RELIABLE B3, `(.L_x_62) ;  /* 0x000000c000037945 */ /* 0x000fe20003800100 */
        /* <DEDUP_REMOVED lines=11> */
.L_x_63:
[----:B------:R-:W-:Y:S05]  /*67a0*/  BSYNC.RELIABLE B3 ;  /* 0x0000000000037941 */ /* 0x000fea0003800100 */
.L_x_62:
[----:B------:R-:W3:Y:S01]  /*67b0*/  LDL R4, [R12+0x8] ;  /* 0x000008000c047983 */ /* 0x000ee20000100800 */
[----:B------:R-:W-:Y:S01]  /*67c0*/  IMAD.MOV.U32 R6, RZ, RZ, 0x1 ;  /* 0x00000001ff067424 */ /* 0x000fe200078e00ff */
[----:B------:R-:W-:-:S04]  /*67d0*/  LOP3.LUT R8, R8, 0x1, RZ, 0xc0, !PT ;  /* 0x0000000108087812 */ /* 0x000fc800078ec0ff */
[----:B------:R-:W-:-:S04]  /*67e0*/  ISETP.NE.U32.AND P0, PT, R8, 0x1, PT ;  /* 0x000000010800780c */ /* 0x000fc80003f05070 */
[----:B------:R-:W-:Y:S01]  /*67f0*/  ISETP.NE.U32.AND.EX P0, PT, RZ, RZ, PT, P0 ;  /* 0x000000ffff00720c */ /* 0x000fe20003f05100 */
[----:B---3--:R-:W-:-:S05]  /*6800*/  IMAD.IADD R5, R1, 0x1, R4 ;  /* 0x0000000101057824 */ /* 0x008fca00078e0204 */
[----:B------:R0:W-:Y:S07]  /*6810*/  STL.U8 [R5+0x2fc], R6 ;  /* 0x0002fc0605007387 */ /* 0x0001ee0000100000 */
[----:B------:R-:W-:Y:S05]  /*6820*/  @P0 BRA `(.L_x_64) ;  /* 0x0000000000380947 */ /* 0x000fea0003800000 */
[----:B0-----:R-:W-:-:S05]  /*6830*/  VIADD R6, R4, 0xffffffff ;  /* 0xffffffff04067836 */ /* 0x001fca0000000000 */
        /* <DEDUP_REMOVED lines=13> */
.L_x_64:
[----:B------:R-:W-:Y:S05]  /*6910*/  BSYNC.RECONVERGENT B2 ;  /* 0x0000000000027941 */ /* 0x000fea0003800200 */
.L_x_61:
[----:B------:R-:W-:-:S13]  /*6920*/  ISETP.NE.AND P0, PT, R0, 0xbc, PT ;  /* 0x000000bc0000780c */ /* 0x000fda0003f05270 */
[----:B------:R-:W-:Y:S05]  /*6930*/  @!P0 BRA `(.L_x_65) ;  /* 0x0000000000a08947 */ /* 0x000fea0003800000 */
[----:B-1----:R-:W3:Y:S01]  /*6940*/  LDL.64 R8, [R3+0x48] ;  /* 0x0000480003087983 */ /* 0x002ee20000100a00 */
        /* <DEDUP_REMOVED lines=13> */
.L_x_68:
[----:B------:R-:W-:Y:S05]  /*6a20*/  BSYNC.RELIABLE B3 ;  /* 0x0000000000037941 */ /* 0x000fea0003800100 */
.L_x_67:
[----:B------:R-:W3:Y:S01]  /*6a30*/  LDL R4, [R12+0xc] ;  /* 0x00000c000c047983 */ /* 0x000ee20000100800 */
[----:B0-----:R-:W-:Y:S01]  /*6a40*/  IMAD.MOV.U32 R5, RZ, RZ, 0x1 ;  /* 0x00000001ff057424 */ /* 0x001fe200078e00ff */
        /* <DEDUP_REMOVED lines=20> */
.L_x_69:
[----:B------:R-:W-:Y:S05]  /*6b90*/  BSYNC.RECONVERGENT B2 ;  /* 0x0000000000027941 */ /* 0x000fea0003800200 */
.L_x_66:
[----:B------:R-:W-:Y:S01]  /*6ba0*/  VIADD R0, R0, 0x4 ;  /* 0x0000000400007836 */ /* 0x000fe20000000000 */
[----:B------:R-:W-:Y:S06]  /*6bb0*/  BRA `(.L_x_70) ;  /* 0xfffffff4008c7947 */ /* 0x000fec000383ffff */
.L_x_65:
[----:B------:R-:W-:Y:S05]  /*6bc0*/  BSYNC.RECONVERGENT B1 ;  /* 0x0000000000017941 */ /* 0x000fea0003800200 */
.L_x_52:
[----:B------:R-:W-:Y:S02]  /*6bd0*/  IMAD.MOV.U32 R77, RZ, RZ, 0x1 ;  /* 0x00000001ff4d7424 */ /* 0x000fe400078e00ff */
[----:B------:R-:W-:Y:S02]  /*6be0*/  IMAD.MOV.U32 R78, RZ, RZ, RZ ;  /* 0x000000ffff4e7224 */ /* 0x000fe400078e00ff */
[----:B------:R-:W-:-:S07]  /*6bf0*/  IMAD.MOV.U32 R0, RZ, RZ, 0x1 ;  /* 0x00000001ff007424 */ /* 0x000fce00078e00ff */
.L_x_85:
[----:B0-----:R-:W-:-:S06]  /*6c00*/  IMAD.IADD R3, R1, 0x1, R0 ;  /* 0x0000000101037824 */ /* 0x001fcc00078e0200 */
[----:B------:R-:W3:Y:S01]  /*6c10*/  LDL.U8 R3, [R3+0x2fc] ;  /* 0x0002fc0003037983 */ /* 0x000ee20000100000 */
[----:B------:R-:W-:Y:S01]  /*6c20*/  BSSY.RECONVERGENT B1, `(.L_x_71) ;  /* 0x00000ba000017945 */ /* 0x000fe20003800200 */
[----:B---3--:R-:W-:-:S13]  /*6c30*/  ISETP.NE.AND P0, PT, R3, RZ, PT ;  /* 0x000000ff0300720c */ /* 0x008fda0003f05270 */
[----:B------:R-:W-:Y:S05]  /*6c40*/  @P0 BRA `(.L_x_72) ;  /* 0x0000000800dc0947 */ /* 0x000fea0003800000 */
[----:B------:R-:W-:Y:S01]  /*6c50*/  ISETP.GE.U32.AND P0, PT, R77, 0x1, PT ;  /* 0x000000014d00780c */ /* 0x000fe20003f06070 */
[----:B------:R-:W-:Y:S03]  /*6c60*/  BSSY.RECONVERGENT B2, `(.L_x_73) ;  /* 0x0000076000027945 */ /* 0x000fe60003800200 */
[----:B------:R-:W-:-:S13]  /*6c70*/  ISETP.GE.AND.EX P0, PT, R78, RZ, PT, P0 ;  /* 0x000000ff4e00720c */ /* 0x000fda0003f06300 */
[----:B------:R-:W-:Y:S05]  /*6c80*/  @!P0 BRA `(.L_x_74) ;  /* 0x0000000400cc8947 */ /* 0x000fea0003800000 */
[C---:B------:R-:W-:Y:S01]  /*6c90*/  ISETP.GE.U32.AND P0, PT, R77.reuse, 0x4, PT ;  /* 0x000000044d00780c */ /* 0x040fe20003f06070 */
[----:B------:R-:W-:Y:S01]  /*6ca0*/  VIADD R3, R0, 0xffffffff ;  /* 0xffffffff00037836 */ /* 0x000fe20000000000 */
[----:B------:R-:W-:Y:S01]  /*6cb0*/  LOP3.LUT R24, R77, 0x3, RZ, 0xc0, !PT ;  /* 0x000000034d187812 */ /* 0x000fe200078ec0ff */
[----:B------:R-:W-:Y:S01]  /*6cc0*/  IMAD.MOV.U32 R25, RZ, RZ, 0x1 ;  /* 0x00000001ff197424 */ /* 0x000fe200078e00ff */
[----:B------:R-:W-:Y:S01]  /*6cd0*/  ISETP.GE.U32.AND.EX P0, PT, R78, RZ, PT, P0 ;  /* 0x000000ff4e00720c */ /* 0x000fe20003f06100 */
[----:B------:R-:W-:Y:S01]  /*6ce0*/  BSSY.RECONVERGENT B3, `(.L_x_75) ;  /* 0x000003c000037945 */ /* 0x000fe20003800200 */
[----:B-1----:R-:W-:Y:S01]  /*6cf0*/  LOP3.LUT R4, R3, 0x3f, RZ, 0xc0, !PT ;  /* 0x0000003f03047812 */ /* 0x002fe200078ec0ff */
[----:B------:R-:W-:Y:S01]  /*6d00*/  IMAD.MOV.U32 R19, RZ, RZ, RZ ;  /* 0x000000ffff137224 */ /* 0x000fe200078e00ff */
[----:B------:R-:W-:Y:S02]  /*6d10*/  ISETP.NE.U32.AND P1, PT, R24, RZ, PT ;  /* 0x000000ff1800720c */ /* 0x000fe40003f25070 */
[----:B------:R-:W-:-:S02]  /*6d20*/  SHF.L.U64.HI R23, R25, R4, RZ ;  /* 0x0000000419177219 */ /* 0x000fc400000102ff */
[----:B------:R-:W-:Y:S02]  /*6d30*/  ISETP.NE.AND.EX P1, PT, RZ, RZ, PT, P1 ;  /* 0x000000ffff00720c */ /* 0x000fe40003f25310 */
[----:B------:R-:W-:Y:S02]  /*6d40*/  SHF.L.U32 R25, R25, R4, RZ ;  /* 0x0000000419197219 */ /* 0x000fe400000006ff */
[----:B------:R-:W-:Y:S01]  /*6d50*/  SHF.R.U32.HI R22, RZ, 0x6, R3 ;  /* 0x00000006ff167819 */ /* 0x000fe20000011603 */
[----:B------:R-:W-:Y:S08]  /*6d60*/  @!P0 BRA `(.L_x_76) ;  /* 0x0000000000cc8947 */ /* 0x000ff00003800000 */
[----:B------:R-:W-:Y:S02]  /*6d70*/  LOP3.LUT R19, R77, 0xfffffffc, RZ, 0xc0, !PT ;  /* 0xfffffffc4d137812 */ /* 0x000fe400078ec0ff */
[----:B------:R-:W-:Y:S02]  /*6d80*/  CS2R R16, SRZ ;  /* 0x0000000000107805 */ /* 0x000fe4000001ff00 */
[----:B------:R-:W-:-:S07]  /*6d90*/  LOP3.LUT R18, R78, 0x7fffffff, RZ, 0xc0, !PT ;  /* 0x7fffffff4e127812 */ /* 0x000fce00078ec0ff */
.L_x_77:
[----:B------:R-:W-:-:S04]  /*6da0*/  IMAD.U32 R75, RZ, RZ, UR44 ;  /* 0x0000002cff4b7e24 */ /* 0x000fc8000f8e00ff */
[----:B------:R-:W-:-:S05]  /*6db0*/  IMAD R20, R16, 0x18, R75 ;  /* 0x0000001810147824 */ /* 0x000fca00078e024b */
[----:B01----:R-:W3:Y:S01]  /*6dc0*/  LDL.128 R4, [R20] ;  /* 0x0000000014047983 */ /* 0x003ee20000100c00 */
[----:B------:R-:W-:-:S05]  /*6dd0*/  IMAD R21, R77, 0x18, R20 ;  /* 0x000000184d157824 */ /* 0x000fca00078e0214 */
[----:B---3--:R0:W-:Y:S04]  /*6de0*/  STL.64 [R21], R4 ;  /* 0x0000000415007387 */ /* 0x0081e80000100a00 */
[----:B------:R1:W-:Y:S04]  /*6df0*/  STL.64 [R21+0x8], R6 ;  /* 0x0000080615007387 */ /* 0x0003e80000100a00 */
[----:B------:R-:W3:Y:S01]  /*6e00*/  LDL.64 R8, [R20+0x10] ;  /* 0x0000100014087983 */ /* 0x000ee20000100a00 */
[----:B------:R-:W-:-:S03]  /*6e10*/  IMAD R3, R22, 0x8, R21 ;  /* 0x0000000816037824 */ /* 0x000fc600078e0215 */
[----:B---3--:R3:W-:Y:S04]  /*6e20*/  STL.64 [R21+0x10], R8 ;  /* 0x0000100815007387 */ /* 0x0087e80000100a00 */
[----:B------:R-:W4:Y:S02]  /*6e30*/  LDL.64 R10, [R3] ;  /* 0x00000000030a7983 */ /* 0x000f240000100a00 */
[----:B----4-:R-:W-:Y:S02]  /*6e40*/  LOP3.LUT R12, R10, R25, RZ, 0x3c, !PT ;  /* 0x000000190a0c7212 */ /* 0x010fe400078e3cff */
[----:B------:R-:W-:-:S05]  /*6e50*/  LOP3.LUT R13, R11, R23, RZ, 0x3c, !PT ;  /* 0x000000170b0d7212 */ /* 0x000fca00078e3cff */
[----:B------:R-:W-:Y:S04]  /*6e60*/  STL.64 [R3], R12 ;  /* 0x0000000c03007387 */ /* 0x000fe80000100a00 */
[----:B------:R-:W4:Y:S04]  /*6e70*/  LDL.64 R10, [R20+0x18] ;  /* 0x00001800140a7983 */ /* 0x000f280000100a00 */
[----:B----4-:R4:W-:Y:S04]  /*6e80*/  STL.64 [R21+0x18], R10 ;  /* 0x0000180a15007387 */ /* 0x0109e80000100a00 */
[----:B0-----:R-:W5:Y:S04]  /*6e90*/  LDL.64 R4, [R20+0x20] ;  /* 0x0000200014047983 */ /* 0x001f680000100a00 */
[----:B-----5:R0:W-:Y:S04]  /*6ea0*/  STL.64 [R21+0x20], R4 ;  /* 0x0000200415007387 */ /* 0x0201e80000100a00 */
[----:B-1----:R-:W5:Y:S04]  /*6eb0*/  LDL.64 R6, [R20+0x28] ;  /* 0x0000280014067983 */ /* 0x002f680000100a00 */
[----:B-----5:R1:W-:Y:S04]  /*6ec0*/  STL.64 [R21+0x28], R6 ;  /* 0x0000280615007387 */ /* 0x0203e80000100a00 */
[----:B---3--:R-:W3:Y:S02]  /*6ed0*/  LDL.64 R8, [R3+0x18] ;  /* 0x0000180003087983 */ /* 0x008ee40000100a00 */
[----:B---3--:R-:W-:-:S02]  /*6ee0*/  LOP3.LUT R14, R8, R25, RZ, 0x3c, !PT ;  /* 0x00000019080e7212 */ /* 0x008fc400078e3cff */
[----:B------:R-:W-:-:S05]  /*6ef0*/  LOP3.LUT R15, R9, R23, RZ, 0x3c, !PT ;  /* 0x00000017090f7212 */ /* 0x000fca00078e3cff */
[----:B------:R-:W-:Y:S04]  /*6f00*/  STL.64 [R3+0x18], R14 ;  /* 0x0000180e03007387 */ /* 0x000fe80000100a00 */
[----:B------:R-:W3:Y:S04]  /*6f10*/  LDL.64 R8, [R20+0x30] ;  /* 0x0000300014087983 */ /* 0x000ee80000100a00 */
[----:B---3--:R3:W-:Y:S04]  /*6f20*/  STL.64 [R21+0x30], R8 ;  /* 0x0000300815007387 */ /* 0x0087e80000100a00 */
[----:B----4-:R-:W4:Y:S04]  /*6f30*/  LDL.64 R10, [R20+0x38] ;  /* 0x00003800140a7983 */ /* 0x010f280000100a00 */
[----:B----4-:R4:W-:Y:S04]  /*6f40*/  STL.64 [R21+0x38], R10 ;  /* 0x0000380a15007387 */ /* 0x0109e80000100a00 */
[----:B0-----:R-:W5:Y:S04]  /*6f50*/  LDL.64 R4, [R20+0x40] ;  /* 0x0000400014047983 */ /* 0x001f680000100a00 */
[----:B-----5:R0:W-:Y:S04]  /*6f60*/  STL.64 [R21+0x40], R4 ;  /* 0x0000400415007387 */ /* 0x0201e80000100a00 */
[----:B-1----:R-:W5:Y:S02]  /*6f70*/  LDL.64 R6, [R3+0x30] ;  /* 0x0000300003067983 */ /* 0x002f640000100a00 */
[----:B-----5:R-:W-:-:S02]  /*6f80*/  LOP3.LUT R12, R6, R25, RZ, 0x3c, !PT ;  /* 0x00000019060c7212 */ /* 0x020fc400078e3cff */
[----:B------:R-:W-:-:S05]  /*6f90*/  LOP3.LUT R13, R7, R23, RZ, 0x3c, !PT ;  /* 0x00000017070d7212 */ /* 0x000fca00078e3cff */
[----:B------:R1:W-:Y:S04]  /*6fa0*/  STL.64 [R3+0x30], R12 ;  /* 0x0000300c03007387 */ /* 0x0003e80000100a00 */
[----:B------:R-:W5:Y:S04]  /*6fb0*/  LDL.64 R6, [R20+0x48] ;  /* 0x0000480014067983 */ /* 0x000f680000100a00 */
[----:B-----5:R1:W-:Y:S04]  /*6fc0*/  STL.64 [R21+0x48], R6 ;  /* 0x0000480615007387 */ /* 0x0203e80000100a00 */
[----:B---3--:R-:W3:Y:S04]  /*6fd0*/  LDL.64 R8, [R20+0x50] ;  /* 0x0000500014087983 */ /* 0x008ee80000100a00 */
[----:B---3--:R1:W-:Y:S04]  /*6fe0*/  STL.64 [R21+0x50], R8 ;  /* 0x0000500815007387 */ /* 0x0083e80000100a00 */
[----:B----4-:R-:W3:Y:S04]  /*6ff0*/  LDL.64 R10, [R20+0x58] ;  /* 0x00005800140a7983 */ /* 0x010ee80000100a00 */
[----:B---3--:R1:W-:Y:S04]  /*7000*/  STL.64 [R21+0x58], R10 ;  /* 0x0000580a15007387 */ /* 0x0083e80000100a00 */
[----:B0-----:R-:W3:Y:S01]  /*7010*/  LDL.64 R4, [R3+0x48] ;  /* 0x0000480003047983 */ /* 0x001ee20000100a00 */
[----:B------:R-:W-:-:S05]  /*7020*/  IADD3 R16, P0, PT, R16, 0x4, RZ ;  /* 0x0000000410107810 */ /* 0x000fca0007f1e0ff */
[----:B------:R-:W-:Y:S01]  /*7030*/  IMAD.X R17, RZ, RZ, R17, P0 ;  /* 0x000000ffff117224 */ /* 0x000fe200000e0611 */
[----:B------:R-:W-:-:S04]  /*7040*/  ISETP.NE.U32.AND P0, PT, R16, R19, PT ;  /* 0x000000131000720c */ /* 0x000fc80003f05070 */
[----:B------:R-:W-:Y:S02]  /*7050*/  ISETP.NE.AND.EX P0, PT, R17, R18, PT, P0 ;  /* 0x000000121100720c */ /* 0x000fe40003f05300 */
[----:B---3--:R-:W-:Y:S02]  /*7060*/  LOP3.LUT R4, R4, R25, RZ, 0x3c, !PT ;  /* 0x0000001904047212 */ /* 0x008fe400078e3cff */
[----:B------:R-:W-:-:S05]  /*7070*/  LOP3.LUT R5, R5, R23, RZ, 0x3c, !PT ;  /* 0x0000001705057212 */ /* 0x000fca00078e3cff */
[----:B------:R1:W-:Y:S04]  /*7080*/  STL.64 [R3+0x48], R4 ;  /* 0x0000480403007387 */ /* 0x0003e80000100a00 */
[----:B------:R-:W-:Y:S05]  /*7090*/  @P0 BRA `(.L_x_77) ;  /* 0xfffffffc00400947 */ /* 0x000fea000383ffff */
.L_x_76:
[----:B------:R-:W-:Y:S05]  /*70a0*/  BSYNC.RECONVERGENT B3 ;  /* 0x0000000000037941 */ /* 0x000fea0003800200 */
.L_x_75:
[----:B------:R-:W-:Y:S05]  /*70b0*/  @!P1 BRA `(.L_x_74) ;  /* 0x0000000000c09947 */ /* 0x000fea0003800000 */
[----:B------:R-:W-:-:S04]  /*70c0*/  IMAD.U32 R75, RZ, RZ, UR44 ;  /* 0x0000002cff4b7e24 */ /* 0x000fc8000f8e00ff */
[----:B-1----:R-:W-:-:S05]  /*70d0*/  IMAD R12, R19, 0x18, R75 ;  /* 0x00000018130c7824 */ /* 0x002fca00078e024b */
[----:B0-----:R-:W3:Y:S01]  /*70e0*/  LDL.64 R4, [R12] ;  /* 0x000000000c047983 */ /* 0x001ee20000100a00 */
[----:B------:R-:W-:-:S05]  /*70f0*/  IMAD R13, R77, 0x18, R12 ;  /* 0x000000184d0d7824 */ /* 0x000fca00078e020c */
[----:B---3--:R3:W-:Y:S04]  /*7100*/  STL.64 [R13], R4 ;  /* 0x000000040d007387 */ /* 0x0087e80000100a00 */
[----:B------:R-:W4:Y:S01]  /*7110*/  LDL.64 R6, [R12+0x8] ;  /* 0x000008000c067983 */ /* 0x000f220000100a00 */
[----:B------:R-:W-:-:S03]  /*7120*/  IMAD R3, R22, 0x8, R13 ;  /* 0x0000000816037824 */ /* 0x000fc600078e020d */
[----:B----4-:R3:W-:Y:S04]  /*7130*/  STL.64 [R13+0x8], R6 ;  /* 0x000008060d007387 */ /* 0x0107e80000100a00 */
[----:B------:R-:W4:Y:S04]  /*7140*/  LDL.64 R8, [R12+0x10] ;  /* 0x000010000c087983 */ /* 0x000f280000100a00 */
[----:B----4-:R3:W-:Y:S04]  /*7150*/  STL.64 [R13+0x10], R8 ;  /* 0x000010080d007387 */ /* 0x0107e80000100a00 */
[----:B------:R-:W4:Y:S01]  /*7160*/  LDL.64 R10, [R3] ;  /* 0x00000000030a7983 */ /* 0x000f220000100a00 */
[----:B------:R-:W-:-:S04]  /*7170*/  ISETP.NE.U32.AND P0, PT, R24, 0x1, PT ;  /* 0x000000011800780c */ /* 0x000fc80003f05070 */
[----:B------:R-:W-:Y:S02]  /*7180*/  ISETP.NE.AND.EX P0, PT, RZ, RZ, PT, P0 ;  /* 0x000000ffff00720c */ /* 0x000fe40003f05300 */
[----:B----4-:R-:W-:Y:S02]  /*7190*/  LOP3.LUT R10, R10, R25, RZ, 0x3c, !PT ;  /* 0x000000190a0a7212 */ /* 0x010fe400078e3cff */
[----:B------:R-:W-:-:S05]  /*71a0*/  LOP3.LUT R11, R11, R23, RZ, 0x3c, !PT ;  /* 0x000000170b0b7212 */ /* 0x000fca00078e3cff */
[----:B------:R3:W-:Y:S04]  /*71b0*/  STL.64 [R3], R10 ;  /* 0x0000000a03007387 */ /* 0x0007e80000100a00 */
[----:B------:R-:W-:Y:S05]  /*71c0*/  @!P0 BRA `(.L_x_74) ;  /* 0x00000000007c8947 */ /* 0x000fea0003800000 */
[----:B---3--:R-:W-:-:S04]  /*71d0*/  VIADD R4, R19, 0x1 ;  /* 0x0000000113047836 */ /* 0x008fc80000000000 */
[----:B------:R-:W-:-:S05]  /*71e0*/  IMAD R12, R4, 0x18, R75 ;  /* 0x00000018040c7824 */ /* 0x000fca00078e024b */
[----:B------:R-:W3:Y:S01]  /*71f0*/  LDL.64 R4, [R12] ;  /* 0x000000000c047983 */ /* 0x000ee20000100a00 */
[----:B------:R-:W-:-:S05]  /*7200*/  IMAD R13, R77, 0x18, R12 ;  /* 0x000000184d0d7824 */ /* 0x000fca00078e020c */
[----:B---3--:R4:W-:Y:S04]  /*7210*/  STL.64 [R13], R4 ;  /* 0x000000040d007387 */ /* 0x0089e80000100a00 */
[----:B------:R-:W3:Y:S01]  /*7220*/  LDL.64 R6, [R12+0x8] ;  /* 0x000008000c067983 */ /* 0x000ee20000100a00 */
[----:B------:R-:W-:-:S03]  /*7230*/  IMAD R3, R22, 0x8, R13 ;  /* 0x0000000816037824 */ /* 0x000fc600078e020d */
[----:B---3--:R4:W-:Y:S04]  /*7240*/  STL.64 [R13+0x8], R6 ;  /* 0x000008060d007387 */ /* 0x0089e80000100a00 */
[----:B------:R-:W3:Y:S04]  /*7250*/  LDL.64 R8, [R12+0x10] ;  /* 0x000010000c087983 */ /* 0x000ee80000100a00 */
[----:B---3--:R4:W-:Y:S04]  /*7260*/  STL.64 [R13+0x10], R8 ;  /* 0x000010080d007387 */ /* 0x0089e80000100a00 */
[----:B------:R-:W3:Y:S01]  /*7270*/  LDL.64 R10, [R3] ;  /* 0x00000000030a7983 */ /* 0x000ee20000100a00 */
[----:B------:R-:W-:-:S04]  /*7280*/  ISETP.NE.U32.AND P0, PT, R24, 0x2, PT ;  /* 0x000000021800780c */ /* 0x000fc80003f05070 */
[----:B------:R-:W-:Y:S02]  /*7290*/  ISETP.NE.AND.EX P0, PT, RZ, RZ, PT, P0 ;  /* 0x000000ffff00720c */ /* 0x000fe40003f05300 */
[----:B---3--:R-:W-:Y:S02]  /*72a0*/  LOP3.LUT R10, R10, R25, RZ, 0x3c, !PT ;  /* 0x000000190a0a7212 */ /* 0x008fe400078e3cff */
[----:B------:R-:W-:-:S05]  /*72b0*/  LOP3.LUT R11, R11, R23, RZ, 0x3c, !PT ;  /* 0x000000170b0b7212 */ /* 0x000fca00078e3cff */
[----:B------:R4:W-:Y:S04]  /*72c0*/  STL.64 [R3], R10 ;  /* 0x0000000a03007387 */ /* 0x0009e80000100a00 */
[----:B------:R-:W-:Y:S05]  /*72d0*/  @!P0 BRA `(.L_x_74) ;  /* 0x0000000000388947 */ /* 0x000fea0003800000 */
[----:B----4-:R-:W-:-:S04]  /*72e0*/  VIADD R4, R19, 0x2 ;  /* 0x0000000213047836 */ /* 0x010fc80000000000 */
        /* <DEDUP_REMOVED lines=9> */
[----:B------:R-:W3:Y:S02]  /*7380*/  LDL.64 R10, [R3] ;  /* 0x00000000030a7983 */ /* 0x000ee40000100a00 */
[----:B---3--:R-:W-:-:S02]  /*7390*/  LOP3.LUT R10, R10, R25, RZ, 0x3c, !PT ;  /* 0x000000190a0a7212 */ /* 0x008fc400078e3cff */
[----:B------:R-:W-:-:S05]  /*73a0*/  LOP3.LUT R11, R11, R23, RZ, 0x3c, !PT ;  /* 0x000000170b0b7212 */ /* 0x000fca00078e3cff */
[----:B------:R0:W-:Y:S02]  /*73b0*/  STL.64 [R3], R10 ;  /* 0x0000000a03007387 */ /* 0x0001e40000100a00 */
.L_x_74:
[----:B------:R-:W-:Y:S05]  /*73c0*/  BSYNC.RECONVERGENT B2 ;  /* 0x0000000000027941 */ /* 0x000fea0003800200 */
.L_x_73:
[----:B------:R-:W-:Y:S01]  /*73d0*/  BSSY.RECONVERGENT B2, `(.L_x_78) ;  /* 0x000003c000027945 */ /* 0x000fe20003800200 */
[----:B01-34-:R-:W-:Y:S01]  /*73e0*/  SHF.R.U32.HI R9, RZ, 0x6, R0 ;  /* 0x00000006ff097819 */ /* 0x01bfe20000011600 */
[----:B------:R-:W-:Y:S01]  /*73f0*/  IMAD.MOV.U32 R6, RZ, RZ, RZ ;  /* 0x000000ffff067224 */ /* 0x000fe200078e00ff */
[----:B------:R-:W-:-:S07]  /*7400*/  LOP3.LUT R11, R0, 0x3f, RZ, 0xc0, !PT ;  /* 0x0000003f000b7812 */ /* 0x000fce00078ec0ff */
.L_x_84:
[----:B0-----:R-:W-:-:S04]  /*7410*/  IMAD.MOV.U32 R3, RZ, RZ, 0x18 ;  /* 0x00000018ff037424 */ /* 0x001fc800078e00ff */
[----:B------:R-:W-:-:S05]  /*7420*/  IMAD R4, R6, R3, UR43 ;  /* 0x0000002b06047e24 */ /* 0x000fca000f8e0203 */
[----:B------:R-:W3:Y:S01]  /*7430*/  LDL.64 R12, [R4] ;  /* 0x00000000040c7983 */ /* 0x000ee20000100a00 */
[----:B------:R-:W-:Y:S04]  /*7440*/  BSSY.RECONVERGENT B3, `(.L_x_79) ;  /* 0x0000031000037945 */ /* 0x000fe80003800200 */
[----:B------:R-:W-:Y:S01]  /*7450*/  BSSY.RELIABLE B4, `(.L_x_80) ;  /* 0x000000d000047945 */ /* 0x000fe20003800100 */
[----:B---3--:R-:W-:-:S04]  /*7460*/  ISETP.NE.U32.AND P0, PT, R12, RZ, PT ;  /* 0x000000ff0c00720c */ /* 0x008fc80003f05070 */
[----:B------:R-:W-:-:S13]  /*7470*/  ISETP.NE.AND.EX P0, PT, R13, RZ, PT, P0 ;  /* 0x000000ff0d00720c */ /* 0x000fda0003f05300 */
[----:B------:R-:W-:Y:S05]  /*7480*/  @P0 BRA `(.L_x_81) ;  /* 0x0000000000240947 */ /* 0x000fea0003800000 */
[----:B------:R-:W3:Y:S02]  /*7490*/  LDL.64 R12, [R4+0x8] ;  /* 0x00000800040c7983 */ /* 0x000ee40000100a00 */
[----:B---3--:R-:W-:-:S04]  /*74a0*/  ISETP.NE.U32.AND P0, PT, R12, RZ, PT ;  /* 0x000000ff0c00720c */ /* 0x008fc80003f05070 */
[----:B------:R-:W-:-:S13]  /*74b0*/  ISETP.NE.AND.EX P0, PT, R13, RZ, PT, P0 ;  /* 0x000000ff0d00720c */ /* 0x000fda0003f05300 */
[----:B------:R-:W-:Y:S05]  /*74c0*/  @P0 BRA `(.L_x_81) ;  /* 0x0000000000140947 */ /* 0x000fea0003800000 */
[----:B------:R-:W3:Y:S02]  /*74d0*/  LDL.64 R12, [R4+0x10] ;  /* 0x00001000040c7983 */ /* 0x000ee40000100a00 */
[----:B---3--:R-:W-:-:S04]  /*74e0*/  ISETP.NE.U32.AND P0, PT, R12, RZ, PT ;  /* 0x000000ff0c00720c */ /* 0x008fc80003f05070 */
[----:B------:R-:W-:-:S13]  /*74f0*/  ISETP.NE.AND.EX P0, PT, R13, RZ, PT, P0 ;  /* 0x000000ff0d00720c */ /* 0x000fda0003f05300 */
[----:B------:R-:W-:Y:S05]  /*7500*/  @!P0 BREAK.RELIABLE B4 ;  /* 0x0000000000048942 */ /* 0x000fea0003800100 */
[----:B------:R-:W-:Y:S05]  /*7510*/  @!P0 BRA `(.L_x_82) ;  /* 0x00000000008c8947 */ /* 0x000fea0003800000 */
.L_x_81:
[----:B------:R-:W-:Y:S05]  /*7520*/  BSYNC.RELIABLE B4 ;  /* 0x0000000000047941 */ /* 0x000fea0003800100 */
.L_x_80:
[----:B------:R-:W-:-:S06]  /*7530*/  IMAD R4, R9, 0x8, R4 ;  /* 0x0000000809047824 */ /* 0x000fcc00078e0204 */
[----:B------:R-:W3:Y:S01]  /*7540*/  LDL.64 R4, [R4] ;  /* 0x0000000004047983 */ /* 0x000ee20000100a00 */
[----:B------:R-:W-:Y:S02]  /*7550*/  ISETP.LT.U32.AND P1, PT, R77, 0x1, PT ;  /* 0x000000014d00780c */ /* 0x000fe40003f21070 */
[----:B---3--:R-:W-:-:S04]  /*7560*/  SHF.R.U64 R3, R4, R11, R5 ;  /* 0x0000000b04037219 */ /* 0x008fc80000001205 */
[----:B------:R-:W-:-:S04]  /*7570*/  LOP3.LUT R3, R3, 0x1, RZ, 0xc0, !PT ;  /* 0x0000000103037812 */ /* 0x000fc800078ec0ff */
[----:B------:R-:W-:-:S04]  /*7580*/  ISETP.NE.U32.AND P0, PT, R3, 0x1, PT ;  /* 0x000000010300780c */ /* 0x000fc80003f05070 */
[----:B------:R-:W-:-:S04]  /*7590*/  ISETP.NE.U32.AND.EX P0, PT, RZ, RZ, PT, P0 ;  /* 0x000000ffff00720c */ /* 0x000fc80003f05100 */
[----:B------:R-:W-:-:S13]  /*75a0*/  ISETP.LT.OR.EX P0, PT, R78, RZ, P0, P1 ;  /* 0x000000ff4e00720c */ /* 0x000fda0000701710 */
[----:B------:R-:W-:Y:S05]  /*75b0*/  @P0 BRA `(.L_x_82) ;  /* 0x0000000000640947 */ /* 0x000fea0003800000 */
[----:B------:R-:W-:-:S06]  /*75c0*/  IMAD R3, R6, 0x4, R1 ;  /* 0x0000000406037824 */ /* 0x000fcc00078e0201 */
[----:B------:R-:W3:Y:S01]  /*75d0*/  LDL R3, [R3] ;  /* 0x0000000003037983 */ /* 0x000ee20000100800 */
[----:B------:R-:W-:Y:S02]  /*75e0*/  IMAD.MOV.U32 R8, RZ, RZ, 0x1 ;  /* 0x00000001ff087424 */ /* 0x000fe400078e00ff */
[----:B---3--:R-:W-:-:S05]  /*75f0*/  VIADD R4, R3, 0xffffffff ;  /* 0xffffffff03047836 */ /* 0x008fca0000000000 */
[----:B------:R-:W-:-:S04]  /*7600*/  SHF.R.S32.HI R5, RZ, 0x1f, R4 ;  /* 0x0000001fff057819 */ /* 0x000fc80000011404 */
[----:B------:R-:W-:-:S04]  /*7610*/  LEA.HI R5, R5, R4, RZ, 0x6 ;  /* 0x0000000405057211 */ /* 0x000fc800078f30ff */
[----:B------:R-:W-:-:S05]  /*7620*/  LOP3.LUT R7, R5, 0xffffffc0, RZ, 0xc0, !PT ;  /* 0xffffffc005077812 */ /* 0x000fca00078ec0ff */
[----:B------:R-:W-:Y:S01]  /*7630*/  IMAD.IADD R7, R4, 0x1, -R7 ;  /* 0x0000000104077824 */ /* 0x000fe200078e0a07 */
[----:B------:R-:W-:-:S04]  /*7640*/  SHF.R.S32.HI R4, RZ, 0x6, R5 ;  /* 0x00000006ff047819 */ /* 0x000fc80000011405 */
[-C--:B------:R-:W-:Y:S01]  /*7650*/  SHF.L.U64.HI R13, R8, R7.reuse, RZ ;  /* 0x00000007080d7219 */ /* 0x080fe200000102ff */
[----:B------:R-:W-:Y:S01]  /*7660*/  IMAD R10, R4, 0x8, R75 ;  /* 0x00000008040a7824 */ /* 0x000fe200078e024b */
[----:B------:R-:W-:Y:S01]  /*7670*/  SHF.L.U32 R15, R8, R7, RZ ;  /* 0x00000007080f7219 */ /* 0x000fe200000006ff */
[----:B------:R-:W-:Y:S02]  /*7680*/  IMAD.MOV.U32 R8, RZ, RZ, RZ ;  /* 0x000000ffff087224 */ /* 0x000fe400078e00ff */
[----:B------:R-:W-:-:S07]  /*7690*/  IMAD.MOV.U32 R7, RZ, RZ, RZ ;  /* 0x000000ffff077224 */ /* 0x000fce00078e00ff */
.L_x_83:
[----:B0-----:R-:W-:-:S04]  /*76a0*/  IMAD.IADD R3, R8, 0x1, R77 ;  /* 0x0000000108037824 */ /* 0x001fc800078e024d */
[----:B------:R-:W-:-:S05]  /*76b0*/  IMAD R3, R3, 0x18, R10 ;  /* 0x0000001803037824 */ /* 0x000fca00078e020a */
[----:B------:R-:W3:Y:S01]  /*76c0*/  LDL.64 R4, [R3] ;  /* 0x0000000003047983 */ /* 0x000ee20000100a00 */
[----:B------:R-:W-:-:S05]  /*76d0*/  IADD3 R8, P0, PT, R8, 0x1, RZ ;  /* 0x0000000108087810 */ /* 0x000fca0007f1e0ff */
[----:B------:R-:W-:Y:S01]  /*76e0*/  IMAD.X R7, RZ, RZ, R7, P0 ;  /* 0x000000ffff077224 */ /* 0x000fe200000e0607 */
[----:B------:R-:W-:-:S04]  /*76f0*/  ISETP.GT.U32.AND P0, PT, R77, R8, PT ;  /* 0x000000084d00720c */ /* 0x000fc80003f04070 */
[----:B------:R-:W-:Y:S02]  /*7700*/  ISETP.GT.AND.EX P0, PT, R78, R7, PT, P0 ;  /* 0x000000074e00720c */ /* 0x000fe40003f04300 */
[----:B---3--:R-:W-:Y:S02]  /*7710*/  LOP3.LUT R4, R15, R4, RZ, 0x3c, !PT ;  /* 0x000000040f047212 */ /* 0x008fe400078e3cff */
[----:B------:R-:W-:-:S05]  /*7720*/  LOP3.LUT R5, R13, R5, RZ, 0x3c, !PT ;  /* 0x000000050d057212 */ /* 0x000fca00078e3cff */
[----:B------:R0:W-:Y:S04]  /*7730*/  STL.64 [R3], R4 ;  /* 0x0000000403007387 */ /* 0x0001e80000100a00 */
[----:B------:R-:W-:Y:S05]  /*7740*/  @P0 BRA `(.L_x_83) ;  /* 0xfffffffc00d40947 */ /* 0x000fea000383ffff */
.L_x_82:
[----:B------:R-:W-:Y:S05]  /*7750*/  BSYNC.RECONVERGENT B3 ;  /* 0x0000000000037941 */ /* 0x000fea0003800200 */
.L_x_79:
[----:B------:R-:W-:-:S05]  /*7760*/  VIADD R6, R6, 0x1 ;  /* 0x0000000106067836 */ /* 0x000fca0000000000 */
[----:B------:R-:W-:-:S13]  /*7770*/  ISETP.NE.AND P0, PT, R6, 0xbf, PT ;  /* 0x000000bf0600780c */ /* 0x000fda0003f05270 */
[----:B------:R-:W-:Y:S05]  /*7780*/  @P0 BRA `(.L_x_84) ;  /* 0xfffffffc00200947 */ /* 0x000fea000383ffff */
[----:B------:R-:W-:Y:S05]  /*7790*/  BSYNC.RECONVERGENT B2 ;  /* 0x0000000000027941 */ /* 0x000fea0003800200 */
.L_x_78:
[C---:B------:R-:W-:Y:S01]  /*77a0*/  SHF.L.U64.HI R78, R77.reuse, 0x1, R78 ;  /* 0x000000014d4e7819 */ /* 0x040fe2000001024e */
[----:B------:R-:W-:-:S07]  /*77b0*/  IMAD.SHL.U32 R77, R77, 0x2, RZ ;  /* 0x000000024d4d7824 */ /* 0x000fce00078e00ff */
.L_x_72:
[----:B------:R-:W-:Y:S05]  /*77c0*/  BSYNC.RECONVERGENT B1 ;  /* 0x0000000000017941 */ /* 0x000fea0003800200 */
.L_x_71:
[----:B------:R-:W-:-:S05]  /*77d0*/  VIADD R0, R0, 0x1 ;  /* 0x0000000100007836 */ /* 0x000fca0000000000 */
[----:B------:R-:W-:-:S13]  /*77e0*/  ISETP.NE.AND P0, PT, R0, 0xbd, PT ;  /* 0x000000bd0000780c */ /* 0x000fda0003f05270 */
[----:B------:R-:W-:Y:S05]  /*77f0*/  @P0 BRA `(.L_x_85) ;  /* 0xfffffff400000947 */ /* 0x000fea000383ffff */
.L_x_18:
[----:B------:R-:W-:Y:S05]  /*7800*/  BSYNC.RECONVERGENT B0 ;  /* 0x0000000000007941 */ /* 0x000fea0003800200 */
.L_x_3:
[----:B01----:R-:W3:Y:S01]  /*7810*/  LDG.E.64 R4, desc[UR36][R150.64] ;  /* 0x0000002496047981 */ /* 0x003ee2000c1e1b00 */
[----:B------:R-:W-:Y:S01]  /*7820*/  BSSY.RECONVERGENT B7, `(.L_x_86) ;  /* 0x0000782000077945 */ /* 0x000fe20003800200 */
[----:B---3--:R-:W-:-:S05]  /*7830*/  IADD3 R4, P0, PT, R4, R77, RZ ;  /* 0x0000004d04047210 */ /* 0x008fca0007f1e0ff */
[----:B------:R-:W-:Y:S01]  /*7840*/  IMAD.X R5, R5, 0x1, R78, P0 ;  /* 0x0000000105057824 */ /* 0x000fe200000e064e */
[----:B------:R-:W-:-:S04]  /*7850*/  ISETP.GE.U32.AND P0, PT, R77, 0x1, PT ;  /* 0x000000014d00780c */ /* 0x000fc80003f06070 */
[----:B------:R0:W-:Y:S01]  /*7860*/  STG.E.64 desc[UR36][R150.64], R4 ;  /* 0x0000000496007986 */ /* 0x0001e2000c101b24 */
[----:B------:R-:W-:-:S13]  /*7870*/  ISETP.GE.AND.EX P0, PT, R78, RZ, PT, P0 ;  /* 0x000000ff4e00720c */ /* 0x000fda0003f06300 */
[----:B0-----:R-:W-:Y:S05]  /*7880*/  @!P0 BRA `(.L_x_87) ;  /* 0x0000007400ec8947 */ /* 0x001fea0003800000 */
[----:B------:R-:W-:Y:S02]  /*7890*/  LOP3.LUT R79, R73, 0x10, RZ, 0x3c, !PT ;  /* 0x00000010494f7812 */ /* 0x000fe400078e3cff */
[----:B------:R-:W-:-:S07]  /*78a0*/  CS2R R80, SRZ ;  /* 0x0000000000507805 */ /* 0x000fce000001ff00 */
.L_x_126:
[----:B0-----:R-:W0:Y:S01]  /*78b0*/  LDC.64 R34, c[0x3][0x150] ;  /* 0x00c05400ff227b82 */ /* 0x001e220000000a00 */
[----:B------:R-:W-:Y:S01]  /*78c0*/  IMAD.U32 R75, RZ, RZ, UR44 ;  /* 0x0000002cff4b7e24 */ /* 0x000fe2000f8e00ff */
[----:B------:R-:W-:Y:S02]  /*78d0*/  CS2R R32, SRZ ;  /* 0x0000000000207805 */ /* 0x000fe4000001ff00 */
[----:B------:R-:W-:Y:S01]  /*78e0*/  CS2R R36, SRZ ;  /* 0x0000000000247805 */ /* 0x000fe2000001ff00 */
[----:B-1----:R1:W-:Y:S01]  /*78f0*/  STL.128 [R1+0x4050], RZ ;  /* 0x004050ff01007387 */ /* 0x0023e20000100c00 */
[----:B------:R-:W-:Y:S02]  /*7900*/  IMAD R3, R80, 0x18, R75 ;  /* 0x0000001850037824 */ /* 0x000fe400078e024b */
[----:B------:R-:W3:Y:S01]  /*7910*/  LDC.64 R4, c[0x3][0x158] ;  /* 0x00c05600ff047b82 */ /* 0x000ee20000000a00 */
[----:B------:R1:W-:Y:S04]  /*7920*/  STL.128 [R1+0x4060], RZ ;  /* 0x004060ff01007387 */ /* 0x0003e80000100c00 */
[----:B------:R1:W-:Y:S03]  /*7930*/  STL.128 [R1+0x40a0], RZ ;  /* 0x0040a0ff01007387 */ /* 0x0003e60000100c00 */
[----:B------:R-:W3:Y:S01]  /*7940*/  LDC.64 R6, c[0x3][0x160] ;  /* 0x00c05800ff067b82 */ /* 0x000ee20000000a00 */
[----:B------:R1:W-:Y:S07]  /*7950*/  STL.128 [R1+0x40b0], RZ ;  /* 0x0040b0ff01007387 */ /* 0x0003ee0000100c00 */
[----:B------:R-:W4:Y:S01]  /*7960*/  LDC.64 R8, c[0x3][0x168] ;  /* 0x00c05a00ff087b82 */ /* 0x000f220000000a00 */
[----:B0-----:R1:W-:Y:S07]  /*7970*/  STL.128 [R1+0x4070], R32 ;  /* 0x0040702001007387 */ /* 0x0013ee0000100c00 */
[----:B------:R-:W4:Y:S08]  /*7980*/  LDC.64 R10, c[0x3][0x170] ;  /* 0x00c05c00ff0a7b82 */ /* 0x000f300000000a00 */
[----:B------:R-:W0:Y:S01]  /*7990*/  LDC.64 R38, c[0x3][0x1a0] ;  /* 0x00c06800ff267b82 */ /* 0x000e220000000a00 */
[----:B---3--:R1:W-:Y:S07]  /*79a0*/  STL.128 [R1+0x4080], R4 ;  /* 0x0040800401007387 */ /* 0x0083ee0000100c00 */
[----:B------:R-:W3:Y:S08]  /*79b0*/  LDC.64 R12, c[0x3][0x1a8] ;  /* 0x00c06a00ff0c7b82 */ /* 0x000ef00000000a00 */
[----:B------:R-:W3:Y:S01]  /*79c0*/  LDC.64 R14, c[0x3][0x1b0] ;  /* 0x00c06c00ff0e7b82 */ /* 0x000ee20000000a00 */
[----:B----4-:R1:W-:Y:S07]  /*79d0*/  STL.128 [R1+0x4090], R8 ;  /* 0x0040900801007387 */ /* 0x0103ee0000100c00 */
[----:B------:R-:W4:Y:S01]  /*79e0*/  LDC.64 R16, c[0x3][0x1b8] ;  /* 0x00c06e00ff107b82 */ /* 0x000f220000000a00 */
[----:B0-----:R1:W-:Y:S07]  /*79f0*/  STL.128 [R1+0x40c0], R36 ;  /* 0x0040c02401007387 */ /* 0x0013ee0000100c00 */
[----:B------:R-:W4:Y:S08]  /*7a00*/  LDC.64 R18, c[0x3][0x1c0] ;  /* 0x00c07000ff127b82 */ /* 0x000f300000000a00 */
[----:B------:R-:W0:Y:S01]  /*7a10*/  LDC.64 R24, c[0x3][0x1c8] ;  /* 0x00c07200ff187b82 */ /* 0x000e220000000a00 */
[----:B---3--:R1:W-:Y:S07]  /*7a20*/  STL.128 [R1+0x40d0], R12 ;  /* 0x0040d00c01007387 */ /* 0x0083ee0000100c00 */
[----:B------:R-:W0:Y:S08]  /*7a30*/  LDC.64 R26, c[0x3][0x1d0] ;  /* 0x00c07400ff1a7b82 */ /* 0x000e300000000a00 */
[----:B------:R-:W3:Y:S01]  /*7a40*/  LDC.64 R28, c[0x3][0x1d8] ;  /* 0x00c07600ff1c7b82 */ /* 0x000ee20000000a00 */
[----:B----4-:R1:W-:Y:S07]  /*7a50*/  STL.128 [R1+0x40e0], R16 ;  /* 0x0040e01001007387 */ /* 0x0103ee0000100c00 */
[----:B------:R-:W3:Y:S08]  /*7a60*/  LDC.64 R30, c[0x3][0x1e0] ;  /* 0x00c07800ff1e7b82 */ /* 0x000ef00000000a00 */
[----:B------:R-:W4:Y:S01]  /*7a70*/  LDC.64 R20, c[0x3][0x1e8] ;  /* 0x00c07a00ff147b82 */ /* 0x000f220000000a00 */
[----:B0-----:R1:W-:Y:S04]  /*7a80*/  STL.128 [R1+0x40f0], R24 ;  /* 0x0040f01801007387 */ /* 0x0013e80000100c00 */
[----:B---3--:R1:W-:Y:S04]  /*7a90*/  STL.128 [R1+0x4100], R28 ;  /* 0x0041001c01007387 */ /* 0x0083e80000100c00 */
[----:B----4-:R1:W-:Y:S04]  /*7aa0*/  STL.64 [R1+0x4110], R20 ;  /* 0x0041101401007387 */ /* 0x0103e80000100a00 */
[----:B------:R1:W5:Y:S04]  /*7ab0*/  LDL.64 R22, [R3+0x10] ;  /* 0x0000100003167983 */ /* 0x0003680000100a00 */
[----:B------:R1:W5:Y:S04]  /*7ac0*/  LDL.64 R68, [R3+0x8] ;  /* 0x0000080003447983 */ /* 0x0003680000100a00 */
[----:B------:R1:W5:Y:S01]  /*7ad0*/  LDL.64 R70, [R3] ;  /* 0x0000000003467983 */ /* 0x0003620000100a00 */
[----:B------:R-:W-:Y:S01]  /*7ae0*/  BSSY.RECONVERGENT B0, `(.L_x_88) ;  /* 0x00000c2000007945 */ /* 0x000fe20003800200 */
[----:B------:R-:W-:-:S07]  /*7af0*/  IMAD.MOV.U32 R0, RZ, RZ, RZ ;  /* 0x000000ffff007224 */ /* 0x000fce00078e00ff */
.L_x_91:
[----:B01----:R-:W0:Y:S01]  /*7b00*/  LDC.64 R4, c[0x4][0x18] ;  /* 0x01000600ff047b82 */ /* 0x003e220000000a00 */
[----:B------:R-:W-:-:S04]  /*7b10*/  IMAD.SHL.U32 R3, R0, 0x4, RZ ;  /* 0x0000000400037824 */ /* 0x000fc800078e00ff */
[----:B0-----:R-:W-:-:S05]  /*7b20*/  IMAD.WIDE.U32 R4, R3, 0x8, R4 ;  /* 0x0000000803047825 */ /* 0x001fca00078e0004 */
[----:B------:R-:W3:Y:S04]  /*7b30*/  LDG.E.64 R8, desc[UR36][R4.64+0x8] ;  /* 0x0000082404087981 */ /* 0x000ee8000c1e1b00 */
[----:B------:R-:W4:Y:S04]  /*7b40*/  LDG.E.64 R6, desc[UR36][R4.64] ;  /* 0x0000002404067981 */ /* 0x000f28000c1e1b00 */
[----:B------:R-:W2:Y:S04]  /*7b50*/  LDG.E.64 R10, desc[UR36][R4.64+0x10] ;  /* 0x00001024040a7981 */ /* 0x000ea8000c1e1b00 */
[----:B------:R-:W2:Y:S04]  /*7b60*/  LDG.E.64 R12, desc[UR36][R4.64+0x18] ;  /* 0x00001824040c7981 */ /* 0x000ea8000c1e1b00 */
[----:B------:R-:W2:Y:S01]  /*7b70*/  LDG.E.64 R14, desc[UR36][R4.64+0x28] ;  /* 0x00002824040e7981 */ /* 0x000ea2000c1e1b00 */
[----:B---3-5:R-:W-:-:S02]  /*7b80*/  LOP3.LUT R3, R70, R8, RZ, 0xc0, !PT ;  /* 0x0000000846037212 */ /* 0x028fc400078ec0ff */
[----:B------:R-:W-:Y:S02]  /*7b90*/  LOP3.LUT R8, R71, R9, RZ, 0xc0, !PT ;  /* 0x0000000947087212 */ /* 0x000fe400078ec0ff */
[----:B----4-:R-:W-:Y:S02]  /*7ba0*/  LOP3.LUT R3, R3, R72, R6, 0x78, !PT ;  /* 0x0000004803037212 */ /* 0x010fe400078e7806 */
[----:B------:R-:W-:Y:S02]  /*7bb0*/  LOP3.LUT R7, R8, R79, R7, 0x78, !PT ;  /* 0x0000004f08077212 */ /* 0x000fe400078e7807 */
[----:B--2---:R-:W-:Y:S01]  /*7bc0*/  LOP3.LUT R3, R3, R68, R10, 0x78, !PT ;  /* 0x0000004403037212 */ /* 0x004fe200078e780a */
[----:B------:R-:W2:Y:S01]  /*7bd0*/  LDG.E.64 R8, desc[UR36][R4.64+0x20] ;  /* 0x0000202404087981 */ /* 0x000ea2000c1e1b00 */
[----:B------:R-:W-:Y:S02]  /*7be0*/  LOP3.LUT R11, R7, R69, R11, 0x78, !PT ;  /* 0x00000045070b7212 */ /* 0x000fe400078e780b */
[----:B------:R-:W-:-:S02]  /*7bf0*/  LOP3.LUT R6, R3, R22, R12, 0x78, !PT ;  /* 0x0000001603067212 */ /* 0x000fc400078e780c */
[----:B------:R-:W-:Y:S02]  /*7c00*/  LOP3.LUT R3, R11, R23, R13, 0x78, !PT ;  /* 0x000000170b037212 */ /* 0x000fe400078e780d */
[----:B------:R-:W3:Y:S02]  /*7c10*/  LDG.E.64 R10, desc[UR36][R4.64+0x30] ;  /* 0x00003024040a7981 */ /* 0x000ee4000c1e1b00 */
[----:B------:R-:W-:Y:S02]  /*7c20*/  LOP3.LUT R6, R6, R3, RZ, 0x3c, !PT ;  /* 0x0000000306067212 */ /* 0x000fe400078e3cff */
[----:B------:R-:W4:Y:S01]  /*7c30*/  LDG.E.64 R12, desc[UR36][R4.64+0x38] ;  /* 0x00003824040c7981 */ /* 0x000f22000c1e1b00 */
        /* <DEDUP_REMOVED lines=15> */
[----:B------:R-:W-:-:S04]  /*7d30*/  LOP3.LUT R6, R7, R6, RZ, 0x3c, !PT ;  /* 0x0000000607067212 */ /* 0x000fc800078e3cff */
[----:B------:R-:W-:-:S04]  /*7d40*/  SHF.R.U64 R3, R6, 0x1, R3 ;  /* 0x0000000106037819 */ /* 0x000fc80000001203 */
[----:B------:R-:W-:-:S04]  /*7d50*/  LOP3.LUT R3, R6, 0x1, R3, 0x48, !PT ;  /* 0x0000000106037812 */ /* 0x000fc800078e4803 */
[----:B------:R-:W-:-:S04]  /*7d60*/  ISETP.NE.U32.AND P0, PT, R3, 0x1, PT ;  /* 0x000000010300780c */ /* 0x000fc80003f05070 */
[----:B------:R-:W-:-:S04]  /*7d70*/  ISETP.NE.U32.AND.EX P0, PT, RZ, RZ, PT, P0 ;  /* 0x000000ffff00720c */ /* 0x000fc80003f05100 */
[----:B------:R-:W-:-:S09]  /*7d80*/  ISETP.GT.U32.AND P1, PT, R0, 0x13f, !P0 ;  /* 0x0000013f0000780c */ /* 0x000fd20004724070 */
[----:B------:R-:W-:-:S05]  /*7d90*/  @!P0 SHF.R.U32.HI R3, RZ, 0x6, R0 ;  /* 0x00000006ff038819 */ /* 0x000fca0000011600 */
[----:B------:R-:W-:-:S05]  /*7da0*/  @P1 VIADD R3, R3, 0x5 ;  /* 0x0000000503031836 */ /* 0x000fca0000000000 */
[----:B------:R-:W-:-:S05]  /*7db0*/  @!P0 LEA R19, R3, UR40, 0x3 ;  /* 0x0000002803138c11 */ /* 0x000fca000f8e18ff */
[----:B------:R-:W4:Y:S01]  /*7dc0*/  @!P0 LDL.64 R6, [R19] ;  /* 0x0000000013068983 */ /* 0x000f220000100a00 */
[----:B------:R-:W-:Y:S02]  /*7dd0*/  LOP3.LUT R3, R70, R14, RZ, 0xc0, !PT ;  /* 0x0000000e46037212 */ /* 0x000fe400078ec0ff */
[----:B------:R-:W-:Y:S02]  /*7de0*/  LOP3.LUT R14, R71, R15, RZ, 0xc0, !PT ;  /* 0x0000000f470e7212 */ /* 0x000fe400078ec0ff */
[----:B--2---:R-:W-:Y:S02]  /*7df0*/  LOP3.LUT R3, R3, R72, R8, 0x78, !PT ;  /* 0x0000004803037212 */ /* 0x004fe400078e7808 */
[----:B------:R-:W-:Y:S02]  /*7e00*/  LOP3.LUT R9, R14, R79, R9, 0x78, !PT ;  /* 0x0000004f0e097212 */ /* 0x000fe400078e7809 */
[----:B------:R-:W2:Y:S01]  /*7e10*/  LDG.E.64 R14, desc[UR36][R4.64+0x48] ;  /* 0x00004824040e7981 */ /* 0x000ea2000c1e1b00 */
[----:B---3--:R-:W-:-:S02]  /*7e20*/  LOP3.LUT R3, R3, R68, R10, 0x78, !PT ;  /* 0x0000004403037212 */ /* 0x008fc400078e780a */
[----:B------:R-:W-:Y:S02]  /*7e30*/  LOP3.LUT R11, R9, R69, R11, 0x78, !PT ;  /* 0x00000045090b7212 */ /* 0x000fe400078e780b */
[----:B------:R-:W3:Y:S01]  /*7e40*/  LDG.E.64 R8, desc[UR36][R4.64+0x40] ;  /* 0x0000402404087981 */ /* 0x000ee2000c1e1b00 */
[----:B----4-:R-:W-:Y:S02]  /*7e50*/  LOP3.LUT R16, R3, R22, R12, 0x78, !PT ;  /* 0x0000001603107212 */ /* 0x010fe400078e780c */
[----:B------:R-:W-:Y:S02]  /*7e60*/  LOP3.LUT R3, R11, R23, R13, 0x78, !PT ;  /* 0x000000170b037212 */ /* 0x000fe400078e780d */
[----:B------:R-:W4:Y:S02]  /*7e70*/  LDG.E.64 R10, desc[UR36][R4.64+0x50] ;  /* 0x00005024040a7981 */ /* 0x000f24000c1e1b00 */
[----:B------:R-:W-:Y:S02]  /*7e80*/  LOP3.LUT R16, R16, R3, RZ, 0x3c, !PT ;  /* 0x0000000310107212 */ /* 0x000fe400078e3cff */
[----:B------:R-:W4:Y:S01]  /*7e90*/  LDG.E.64 R12, desc[UR36][R4.64+0x58] ;  /* 0x00005824040c7981 */ /* 0x000f22000c1e1b00 */
        /* <DEDUP_REMOVED lines=15> */
[----:B------:R-:W-:-:S04]  /*7f90*/  LOP3.LUT R16, R17, R16, RZ, 0x3c, !PT ;  /* 0x0000001011107212 */ /* 0x000fc800078e3cff */
[----:B------:R-:W-:-:S04]  /*7fa0*/  SHF.R.U64 R3, R16, 0x1, R3 ;  /* 0x0000000110037819 */ /* 0x000fc80000001203 */
[----:B------:R-:W-:-:S04]  /*7fb0*/  LOP3.LUT R3, R16, 0x1, R3, 0x48, !PT ;  /* 0x0000000110037812 */ /* 0x000fc800078e4803 */
[----:B------:R-:W-:-:S04]  /*7fc0*/  ISETP.NE.U32.AND P1, PT, R3, 0x1, PT ;  /* 0x000000010300780c */ /* 0x000fc80003f25070 */
[----:B------:R-:W-:-:S04]  /*7fd0*/  ISETP.NE.U32.AND.EX P1, PT, RZ, RZ, PT, P1 ;  /* 0x000000ffff00720c */ /* 0x000fc80003f25110 */
[C---:B------:R-:W-:Y:S01]  /*7fe0*/  ISETP.GT.U32.AND P2, PT, R0.reuse, 0x13e, !P1 ;  /* 0x0000013e0000780c */ /* 0x040fe20004f44070 */
[----:B------:R-:W-:Y:S01]  /*7ff0*/  @!P0 IMAD.MOV.U32 R16, RZ, RZ, 0x1 ;  /* 0x00000001ff108424 */ /* 0x000fe200078e00ff */
[----:B------:R-:W-:-:S07]  /*8000*/  @!P0 LOP3.LUT R3, R0, 0x3c, RZ, 0xc0, !PT ;  /* 0x0000003c00038812 */ /* 0x000fce00078ec0ff */
[----:B------:R-:W-:Y:S02]  /*8010*/  @!P1 SHF.R.U32.HI R21, RZ, 0x6, R0 ;  /* 0x00000006ff159819 */ /* 0x000fe40000011600 */
[CC--:B------:R-:W-:Y:S02]  /*8020*/  @!P0 SHF.L.U32 R17, R16.reuse, R3.reuse, RZ ;  /* 0x0000000310118219 */ /* 0x0c0fe400000006ff */
[----:B------:R-:W-:Y:S01]  /*8030*/  @!P0 SHF.L.U64.HI R3, R16, R3, RZ ;  /* 0x0000000310038219 */ /* 0x000fe200000102ff */
[----:B------:R-:W-:Y:S01]  /*8040*/  @P2 VIADD R21, R21, 0x5 ;  /* 0x0000000515152836 */ /* 0x000fe20000000000 */
[----:B------:R-:W-:Y:S02]  /*8050*/  @!P0 LOP3.LUT R16, R6, R17, RZ, 0x3c, !PT ;  /* 0x0000001106108212 */ /* 0x000fe400078e3cff */
[----:B------:R-:W-:Y:S02]  /*8060*/  @!P0 LOP3.LUT R17, R7, R3, RZ, 0x3c, !PT ;  /* 0x0000000307118212 */ /* 0x000fe400078e3cff */
[----:B------:R-:W-:-:S03]  /*8070*/  @!P1 LEA R21, R21, UR40, 0x3 ;  /* 0x0000002815159c11 */ /* 0x000fc6000f8e18ff */
[----:B------:R0:W-:Y:S04]  /*8080*/  @!P0 STL.64 [R19], R16 ;  /* 0x0000001013008387 */ /* 0x0001e80000100a00 */
[----:B------:R-:W4:Y:S01]  /*8090*/  @!P1 LDL.64 R6, [R21] ;  /* 0x0000000015069983 */ /* 0x000f220000100a00 */
[----:B--2---:R-:W-:Y:S02]  /*80a0*/  LOP3.LUT R3, R70, R14, RZ, 0xc0, !PT ;  /* 0x0000000e46037212 */ /* 0x004fe400078ec0ff */
[----:B------:R-:W-:Y:S02]  /*80b0*/  LOP3.LUT R14, R71, R15, RZ, 0xc0, !PT ;  /* 0x0000000f470e7212 */ /* 0x000fe400078ec0ff */
[----:B---3--:R-:W-:Y:S02]  /*80c0*/  LOP3.LUT R3, R3, R72, R8, 0x78, !PT ;  /* 0x0000004803037212 */ /* 0x008fe400078e7808 */
[----:B------:R-:W-:-:S02]  /*80d0*/  LOP3.LUT R9, R14, R79, R9, 0x78, !PT ;  /* 0x0000004f0e097212 */ /* 0x000fc400078e7809 */
[----:B----4-:R-:W-:Y:S02]  /*80e0*/  LOP3.LUT R3, R3, R68, R10, 0x78, !PT ;  /* 0x0000004403037212 */ /* 0x010fe400078e780a */
[----:B------:R-:W-:Y:S02]  /*80f0*/  LOP3.LUT R11, R9, R69, R11, 0x78, !PT ;  /* 0x00000045090b7212 */ /* 0x000fe400078e780b */
[----:B------:R-:W-:Y:S02]  /*8100*/  LOP3.LUT R8, R3, R22, R12, 0x78, !PT ;  /* 0x0000001603087212 */ /* 0x000fe400078e780c */
[----:B------:R-:W-:Y:S02]  /*8110*/  LOP3.LUT R13, R11, R23, R13, 0x78, !PT ;  /* 0x000000170b0d7212 */ /* 0x000fe400078e780d */
[----:B------:R-:W2:Y:S02]  /*8120*/  LDG.E.64 R10, desc[UR36][R4.64+0x68] ;  /* 0x00006824040a7981 */ /* 0x000ea4000c1e1b00 */
[----:B------:R-:W-:-:S02]  /*8130*/  LOP3.LUT R8, R8, R13, RZ, 0x3c, !PT ;  /* 0x0000000d08087212 */ /* 0x000fc400078e3cff */
[--C-:B------:R-:W-:Y:S02]  /*8140*/  SHF.R.U32.HI R12, RZ, 0x10, R13.reuse ;  /* 0x00000010ff0c7819 */ /* 0x100fe4000001160d */
[C---:B------:R-:W-:Y:S02]  /*8150*/  SHF.R.U64 R15, R8.reuse, 0x10, R13 ;  /* 0x00000010080f7819 */ /* 0x040fe4000000120d */
[----:B------:R-:W-:Y:S02]  /*8160*/  LOP3.LUT R12, R13, R12, RZ, 0x3c, !PT ;  /* 0x0000000c0d0c7212 */ /* 0x000fe400078e3cff */
[----:B------:R-:W-:Y:S02]  /*8170*/  LOP3.LUT R15, R8, R15, RZ, 0x3c, !PT ;  /* 0x0000000f080f7212 */ /* 0x000fe400078e3cff */
[--C-:B------:R-:W-:Y:S01]  /*8180*/  SHF.R.U32.HI R3, RZ, 0x8, R12.reuse ;  /* 0x00000008ff037819 */ /* 0x100fe2000001160c */
[----:B------:R-:W3:Y:S01]  /*8190*/  LDG.E.64 R8, desc[UR36][R4.64+0x60] ;  /* 0x0000602404087981 */ /* 0x000ee2000c1e1b00 */
[----:B0-----:R-:W-:-:S02]  /*81a0*/  SHF.R.U64 R16, R15, 0x8, R12 ;  /* 0x000000080f107819 */ /* 0x001fc4000000120c */
[----:B------:R-:W-:Y:S02]  /*81b0*/  LOP3.LUT R3, R12, R3, RZ, 0x3c, !PT ;  /* 0x000000030c037212 */ /* 0x000fe400078e3cff */
[----:B------:R-:W-:Y:S01]  /*81c0*/  LOP3.LUT R16, R15, R16, RZ, 0x3c, !PT ;  /* 0x000000100f107212 */ /* 0x000fe200078e3cff */
[----:B------:R-:W4:Y:S01]  /*81d0*/  LDG.E.64 R12, desc[UR36][R4.64+0x70] ;  /* 0x00007024040c7981 */ /* 0x000f22000c1e1b00 */
[--C-:B------:R-:W-:Y:S02]  /*81e0*/  SHF.R.U32.HI R18, RZ, 0x4, R3.reuse ;  /* 0x00000004ff127819 */ /* 0x100fe40000011603 */
[C---:B------:R-:W-:Y:S01]  /*81f0*/  SHF.R.U64 R17, R16.reuse, 0x4, R3 ;  /* 0x0000000410117819 */ /* 0x040fe20000001203 */
[----:B------:R0:W4:Y:S01]  /*8200*/  LDG.E.64 R14, desc[UR36][R4.64+0x78] ;  /* 0x00007824040e7981 */ /* 0x000122000c1e1b00 */
[----:B------:R-:W-:Y:S02]  /*8210*/  LOP3.LUT R18, R3, R18, RZ, 0x3c, !PT ;  /* 0x0000001203127212 */ /* 0x000fe400078e3cff */
[----:B------:R-:W-:-:S02]  /*8220*/  LOP3.LUT R17, R16, R17, RZ, 0x3c, !PT ;  /* 0x0000001110117212 */ /* 0x000fc400078e3cff */
[--C-:B------:R-:W-:Y:S02]  /*8230*/  SHF.R.U32.HI R3, RZ, 0x2, R18.reuse ;  /* 0x00000002ff037819 */ /* 0x100fe40000011612 */
[C---:B------:R-:W-:Y:S02]  /*8240*/  SHF.R.U64 R16, R17.reuse, 0x2, R18 ;  /* 0x0000000211107819 */ /* 0x040fe40000001212 */
[----:B------:R-:W-:Y:S02]  /*8250*/  LOP3.LUT R3, R18, R3, RZ, 0x3c, !PT ;  /* 0x0000000312037212 */ /* 0x000fe400078e3cff */
[----:B------:R-:W-:-:S04]  /*8260*/  LOP3.LUT R16, R17, R16, RZ, 0x3c, !PT ;  /* 0x0000001011107212 */ /* 0x000fc800078e3cff */
[----:B------:R-:W-:-:S04]  /*8270*/  SHF.R.U64 R3, R16, 0x1, R3 ;  /* 0x0000000110037819 */ /* 0x000fc80000001203 */
[----:B------:R-:W-:-:S04]  /*8280*/  LOP3.LUT R3, R16, 0x1, R3, 0x48, !PT ;  /* 0x0000000110037812 */ /* 0x000fc800078e4803 */
[----:B------:R-:W-:-:S04]  /*8290*/  ISETP.NE.U32.AND P0, PT, R3, 0x1, PT ;  /* 0x000000010300780c */ /* 0x000fc80003f05070 */
[----:B------:R-:W-:Y:S01]  /*82a0*/  ISETP.NE.U32.AND.EX P0, PT, RZ, RZ, PT, P0 ;  /* 0x000000ffff00720c */ /* 0x000fe20003f05100 */
[----:B------:R-:W-:-:S03]  /*82b0*/  @!P1 VIADD R3, R0, 0x1 ;  /* 0x0000000100039836 */ /* 0x000fc60000000000 */
[----:B------:R-:W-:Y:S01]  /*82c0*/  ISETP.GT.U32.AND P2, PT, R0, 0x13d, !P0 ;  /* 0x0000013d0000780c */ /* 0x000fe20004744070 */
[----:B0-----:R-:W-:Y:S01]  /*82d0*/  @!P1 IMAD.MOV.U32 R4, RZ, RZ, 0x1 ;  /* 0x00000001ff049424 */ /* 0x001fe200078e00ff */
        /* <DEDUP_REMOVED lines=10> */
[----:B------:R-:W-:Y:S01]  /*8380*/  BSSY.RECONVERGENT B1, `(.L_x_89) ;  /* 0x0000034000017945 */ /* 0x000fe20003800200 */
[----:B--2---:R-:W-:Y:S02]  /*8390*/  LOP3.LUT R3, R70, R10, RZ, 0xc0, !PT ;  /* 0x0000000a46037212 */ /* 0x004fe400078ec0ff */
[----:B------:R-:W-:Y:S02]  /*83a0*/  LOP3.LUT R11, R71, R11, RZ, 0xc0, !PT ;  /* 0x0000000b470b7212 */ /* 0x000fe400078ec0ff */
[----:B---3--:R-:W-:-:S02]  /*83b0*/  LOP3.LUT R3, R3, R72, R8, 0x78, !PT ;  /* 0x0000004803037212 */ /* 0x008fc400078e7808 */
[----:B------:R-:W-:Y:S02]  /*83c0*/  LOP3.LUT R11, R11, R79, R9, 0x78, !PT ;  /* 0x0000004f0b0b7212 */ /* 0x000fe400078e7809 */
[----:B----4-:R-:W-:Y:S02]  /*83d0*/  LOP3.LUT R9, R3, R68, R12, 0x78, !PT ;  /* 0x0000004403097212 */ /* 0x010fe400078e780c */
[----:B------:R-:W-:Y:S02]  /*83e0*/  LOP3.LUT R13, R11, R69, R13, 0x78, !PT ;  /* 0x000000450b0d7212 */ /* 0x000fe400078e780d */
[----:B------:R-:W-:Y:S02]  /*83f0*/  LOP3.LUT R9, R9, R22, R14, 0x78, !PT ;  /* 0x0000001609097212 */ /* 0x000fe400078e780e */
[----:B------:R-:W-:-:S04]  /*8400*/  LOP3.LUT R14, R13, R23, R15, 0x78, !PT ;  /* 0x000000170d0e7212 */ /* 0x000fc800078e780f */
[----:B------:R-:W-:Y:S02]  /*8410*/  LOP3.LUT R9, R9, R14, RZ, 0x3c, !PT ;  /* 0x0000000e09097212 */ /* 0x000fe400078e3cff */
[--C-:B------:R-:W-:Y:S02]  /*8420*/  SHF.R.U32.HI R3, RZ, 0x10, R14.reuse ;  /* 0x00000010ff037819 */ /* 0x100fe4000001160e */
[C---:B------:R-:W-:Y:S02]  /*8430*/  SHF.R.U64 R8, R9.reuse, 0x10, R14 ;  /* 0x0000001009087819 */ /* 0x040fe4000000120e */
[----:B------:R-:W-:Y:S02]  /*8440*/  LOP3.LUT R3, R14, R3, RZ, 0x3c, !PT ;  /* 0x000000030e037212 */ /* 0x000fe400078e3cff */
[----:B------:R-:W-:Y:S02]  /*8450*/  LOP3.LUT R8, R9, R8, RZ, 0x3c, !PT ;  /* 0x0000000809087212 */ /* 0x000fe400078e3cff */
[----:B0-----:R-:W-:-:S02]  /*8460*/  SHF.R.U32.HI R6, RZ, 0x8, R3 ;  /* 0x00000008ff067819 */ /* 0x001fc40000011603 */
        /* <DEDUP_REMOVED lines=8> */
[----:B------:R-:W-:Y:S02]  /*84f0*/  SHF.R.U64 R7, R8, 0x2, R3 ;  /* 0x0000000208077819 */ /* 0x000fe40000001203 */
[----:B------:R-:W-:Y:S01]  /*8500*/  LOP3.LUT R6, R3, R6, RZ, 0x3c, !PT ;  /* 0x0000000603067212 */ /* 0x000fe200078e3cff */
[----:B------:R-:W-:Y:S01]  /*8510*/  @!P0 VIADD R3, R0, 0x2 ;  /* 0x0000000200038836 */ /* 0x000fe20000000000 */
[----:B------:R-:W-:Y:S01]  /*8520*/  LOP3.LUT R7, R8, R7, RZ, 0x3c, !PT ;  /* 0x0000000708077212 */ /* 0x000fe200078e3cff */
[----:B------:R-:W-:-:S03]  /*8530*/  @!P0 IMAD.MOV.U32 R8, RZ, RZ, 0x1 ;  /* 0x00000001ff088424 */ /* 0x000fc600078e00ff */
[----:B------:R-:W-:Y:S02]  /*8540*/  SHF.R.U64 R6, R7, 0x1, R6 ;  /* 0x0000000107067819 */ /* 0x000fe40000001206 */
[----:B------:R-:W-:Y:S02]  /*8550*/  @!P0 LOP3.LUT R3, R3, 0x3e, RZ, 0xc0, !PT ;  /* 0x0000003e03038812 */ /* 0x000fe400078ec0ff */
[----:B------:R-:W-:Y:S02]  /*8560*/  LOP3.LUT R6, R7, 0x1, R6, 0x48, !PT ;  /* 0x0000000107067812 */ /* 0x000fe400078e4806 */
[CC--:B------:R-:W-:Y:S02]  /*8570*/  @!P0 SHF.L.U32 R7, R8.reuse, R3.reuse, RZ ;  /* 0x0000000308078219 */ /* 0x0c0fe400000006ff */
[----:B------:R-:W-:Y:S02]  /*8580*/  @!P0 SHF.L.U64.HI R3, R8, R3, RZ ;  /* 0x0000000308038219 */ /* 0x000fe400000102ff */
[----:B------:R-:W-:-:S02]  /*8590*/  ISETP.NE.U32.AND P1, PT, R6, 0x1, PT ;  /* 0x000000010600780c */ /* 0x000fc40003f25070 */
[----:B------:R-:W-:Y:S02]  /*85a0*/  @!P0 LOP3.LUT R4, R4, R7, RZ, 0x3c, !PT ;  /* 0x0000000704048212 */ /* 0x000fe400078e3cff */
[----:B------:R-:W-:-:S05]  /*85b0*/  @!P0 LOP3.LUT R5, R5, R3, RZ, 0x3c, !PT ;  /* 0x0000000305058212 */ /* 0x000fca00078e3cff */
[----:B------:R0:W-:Y:S01]  /*85c0*/  @!P0 STL.64 [R17], R4 ;  /* 0x0000000411008387 */ /* 0x0001e20000100a00 */
[----:B------:R-:W-:-:S13]  /*85d0*/  ISETP.NE.U32.AND.EX P1, PT, RZ, RZ, PT, P1 ;  /* 0x000000ffff00720c */ /* 0x000fda0003f25110 */
[----:B0-----:R-:W-:Y:S05]  /*85e0*/  @P1 BRA `(.L_x_90) ;  /* 0x0000000000341947 */ /* 0x001fea0003800000 */
[----:B------:R-:W-:Y:S02]  /*85f0*/  ISETP.GT.U32.AND P0, PT, R0, 0x13c, PT ;  /* 0x0000013c0000780c */ /* 0x000fe40003f04070 */
[----:B------:R-:W-:-:S11]  /*8600*/  SHF.R.U32.HI R7, RZ, 0x6, R0 ;  /* 0x00000006ff077819 */ /* 0x000fd60000011600 */
[----:B------:R-:W-:-:S05]  /*8610*/  @P0 VIADD R7, R7, 0x5 ;  /* 0x0000000507070836 */ /* 0x000fca0000000000 */
[----:B------:R-:W-:-:S05]  /*8620*/  LEA R7, R7, UR40, 0x3 ;  /* 0x0000002807077c11 */ /* 0x000fca000f8e18ff */
[----:B------:R-:W2:Y:S01]  /*8630*/  LDL.64 R4, [R7] ;  /* 0x0000000007047983 */ /* 0x000ea20000100a00 */
[----:B------:R-:W-:Y:S02]  /*8640*/  VIADD R3, R0, 0x3 ;  /* 0x0000000300037836 */ /* 0x000fe40000000000 */
[----:B------:R-:W-:-:S03]  /*8650*/  IMAD.MOV.U32 R6, RZ, RZ, 0x1 ;  /* 0x00000001ff067424 */ /* 0x000fc600078e00ff */
[----:B------:R-:W-:-:S04]  /*8660*/  LOP3.LUT R3, R3, 0x3f, RZ, 0xc0, !PT ;  /* 0x0000003f03037812 */ /* 0x000fc800078ec0ff */
[CC--:B------:R-:W-:Y:S02]  /*8670*/  SHF.L.U32 R9, R6.reuse, R3.reuse, RZ ;  /* 0x0000000306097219 */ /* 0x0c0fe400000006ff */
[----:B------:R-:W-:Y:S02]  /*8680*/  SHF.L.U64.HI R3, R6, R3, RZ ;  /* 0x0000000306037219 */ /* 0x000fe400000102ff */
[----:B--2---:R-:W-:Y:S02]  /*8690*/  LOP3.LUT R4, R4, R9, RZ, 0x3c, !PT ;  /* 0x0000000904047212 */ /* 0x004fe400078e3cff */
[----:B------:R-:W-:-:S05]  /*86a0*/  LOP3.LUT R5, R5, R3, RZ, 0x3c, !PT ;  /* 0x0000000305057212 */ /* 0x000fca00078e3cff */
[----:B------:R0:W-:Y:S02]  /*86b0*/  STL.64 [R7], R4 ;  /* 0x0000000407007387 */ /* 0x0001e40000100a00 */
.L_x_90:
[----:B------:R-:W-:Y:S05]  /*86c0*/  BSYNC.RECONVERGENT B1 ;  /* 0x0000000000017941 */ /* 0x000fea0003800200 */
.L_x_89:
[----:B------:R-:W-:-:S05]  /*86d0*/  VIADD R0, R0, 0x4 ;  /* 0x0000000400007836 */ /* 0x000fca0000000000 */
[----:B------:R-:W-:-:S13]  /*86e0*/  ISETP.NE.AND P0, PT, R0, 0x280, PT ;  /* 0x000002800000780c */ /* 0x000fda0003f05270 */
[----:B------:R-:W-:Y:S05]  /*86f0*/  @P0 BRA `(.L_x_91) ;  /* 0xfffffff400000947 */ /* 0x000fea000383ffff */
[----:B------:R-:W-:Y:S05]  /*8700*/  BSYNC.RECONVERGENT B0 ;  /* 0x0000000000007941 */ /* 0x000fea0003800200 */
.L_x_88:
[----:B------:R-:W0:Y:S01]  /*8710*/  LDL.128 R16, [R1+0x4050] ;  /* 0x0040500001107983 */ /* 0x000e220000100c00 */
[----:B------:R-:W1:Y:S03]  /*8720*/  LDCU.128 UR16, c[0x3][0x100] ;  /* 0x00c02000ff1077ac */ /* 0x000e660008000c00 */
[----:B------:R-:W0:Y:S01]  /*8730*/  LDL.128 R24, [R1+0x4080] ;  /* 0x0040800001187983 */ /* 0x000e220000100c00 */
[----:B------:R-:W2:Y:S03]  /*8740*/  LDCU.128 UR12, c[0x3][0xf0] ;  /* 0x00c01e00ff0c77ac */ /* 0x000ea60008000c00 */
[----:B------:R-:W0:Y:S01]  /*8750*/  LDL.128 R28, [R1+0x40a0] ;  /* 0x0040a000011c7983 */ /* 0x000e220000100c00 */
[----:B------:R-:W3:Y:S03]  /*8760*/  LDCU.128 UR8, c[0x3][0xd0] ;  /* 0x00c01a00ff0877ac */ /* 0x000ee60008000c00 */
[----:B------:R-:W4:Y:S01]  /*8770*/  LDL.128 R32, [R1+0x4070] ;  /* 0x0040700001207983 */ /* 0x000f220000100c00 */
[----:B------:R-:W5:Y:S03]  /*8780*/  LDCU.128 UR20, c[0x3][0xe0] ;  /* 0x00c01c00ff1477ac */ /* 0x000f660008000c00 */
[----:B------:R-:W4:Y:S01]  /*8790*/  LDL.128 R36, [R1+0x4090] ;  /* 0x0040900001247983 */ /* 0x000f220000100c00 */
[----:B------:R-:W5:Y:S03]  /*87a0*/  LDCU.128 UR4, c[0x3][0x110] ;  /* 0x00c02200ff0477ac */ /* 0x000f660008000c00 */
[----:B------:R-:W4:Y:S04]  /*87b0*/  LDL.128 R40, [R1+0x40c0] ;  /* 0x0040c00001287983 */ /* 0x000f280000100c00 */
[----:B------:R-:W4:Y:S04]  /*87c0*/  LDL.128 R44, [R1+0x40d0] ;  /* 0x0040d000012c7983 */ /* 0x000f280000100c00 */
[----:B------:R-:W4:Y:S04]  /*87d0*/  LDL.128 R48, [R1+0x40f0] ;  /* 0x0040f00001307983 */ /* 0x000f280000100c00 */
[----:B------:R-:W4:Y:S04]  /*87e0*/  LDL.64 R148, [R1+0x4110] ;  /* 0x0041100001947983 */ /* 0x000f280000100a00 */
[----:B------:R-:W4:Y:S04]  /*87f0*/  LDL.128 R52, [R1+0x40e0] ;  /* 0x0040e00001347983 */ /* 0x000f280000100c00 */
[----:B------:R-:W4:Y:S04]  /*8800*/  LDL.128 R56, [R1+0x4060] ;  /* 0x0040600001387983 */ /* 0x000f280000100c00 */
[----:B------:R-:W4:Y:S04]  /*8810*/  LDL.128 R60, [R1+0x40b0] ;  /* 0x0040b000013c7983 */ /* 0x000f280000100c00 */
[----:B------:R-:W4:Y:S01]  /*8820*/  LDL.128 R64, [R1+0x4100] ;  /* 0x0041000001407983 */ /* 0x000f220000100c00 */
[----:B-1----:R-:W-:Y:S01]  /*8830*/  UIADD3 UR45, UPT, UPT, -UR16, 0x40, URZ ;  /* 0x00000040102d7890 */ /* 0x002fe2000fffe1ff */
[----:B------:R-:W-:Y:S01]  /*8840*/  LOP3.LUT R76, R76, 0xfffffff7, RZ, 0xc0, !PT ;  /* 0xfffffff74c4c7812 */ /* 0x000fe200078ec0ff */
[----:B------:R-:W-:Y:S01]  /*8850*/  UIADD3 UR46, UPT, UPT, -UR17, 0x40, URZ ;  /* 0x00000040112e7890 */ /* 0x000fe2000fffe1ff */
[----:B------:R-:W-:Y:S01]  /*8860*/  BSSY.RECONVERGENT B6, `(.L_x_92) ;  /* 0x0000678000067945 */ /* 0x000fe20003800200 */
[----:B------:R-:W-:-:S02]  /*8870*/  UIADD3 UR47, UPT, UPT, -UR18, 0x40, URZ ;  /* 0x00000040122f7890 */ /* 0x000fc4000fffe1ff */
[----:B------:R-:W-:Y:S01]  /*8880*/  UIADD3 UR48, UPT, UPT, -UR19, 0x40, URZ ;  /* 0x0000004013307890 */ /* 0x000fe2000fffe1ff */
[----:B------:R-:W1:Y:S01]  /*8890*/  LDCU.128 UR16, c[0x3][0xe0] ;  /* 0x00c01c00ff1077ac */ /* 0x000e620008000c00 */
[----:B------:R-:W4:Y:S01]  /*88a0*/  LDCU.64 UR52, c[0x3][0xe8] ;  /* 0x00c01d00ff3477ac */ /* 0x000f220008000a00 */
[----:B------:R-:W5:Y:S01]  /*88b0*/  LDCU.128 UR24, c[0x3][0xd0] ;  /* 0x00c01a00ff1877ac */ /* 0x000f620008000c00 */
[----:B--2---:R-:W-:Y:S02]  /*88c0*/  UIADD3 UR61, UPT, UPT, -UR15, 0x40, URZ ;  /* 0x000000400f3d7890 */ /* 0x004fe4000fffe1ff */
[----:B------:R-:W-:Y:S02]  /*88d0*/  UIADD3 UR62, UPT, UPT, -UR12, 0x40, URZ ;  /* 0x000000400c3e7890 */ /* 0x000fe4000fffe1ff */
[----:B------:R-:W-:Y:S02]  /*88e0*/  UIADD3 UR63, UPT, UPT, -UR13, 0x40, URZ ;  /* 0x000000400d3f7890 */ /* 0x000fe4000fffe1ff */
[----:B------:R-:W-:Y:S01]  /*88f0*/  UIADD3 UR64, UPT, UPT, -UR14, 0x40, URZ ;  /* 0x000000400e407890 */ /* 0x000fe2000fffe1ff */
[----:B-1----:R-:W-:Y:S01]  /*8900*/  ISETP.NE.AND P2, PT, RZ, UR18, PT ;  /* 0x00000012ff007c0c */ /* 0x002fe2000bf45270 */
[----:B------:R-:W1:Y:S03]  /*8910*/  LDCU.128 UR12, c[0x3][0xf0] ;  /* 0x00c01e00ff0c77ac */ /* 0x000e660008000c00 */
[----:B------:R-:W-:Y:S01]  /*8920*/  P2R R106, PR, RZ, 0x4 ;  /* 0x00000004ff6a7803 */ /* 0x000fe20000000000 */
[----:B---3--:R-:W-:-:S02]  /*8930*/  UIADD3 UR65, UPT, UPT, -UR9, 0x40, URZ ;  /* 0x0000004009417890 */ /* 0x008fc4000fffe1ff */
[----:B------:R-:W-:Y:S01]  /*8940*/  UIADD3 UR66, UPT, UPT, -UR10, 0x40, URZ ;  /* 0x000000400a427890 */ /* 0x000fe2000fffe1ff */
[----:B-----5:R-:W-:Y:S01]  /*8950*/  ISETP.NE.AND P1, PT, RZ, UR25, PT ;  /* 0x00000019ff007c0c */ /* 0x020fe2000bf25270 */
[----:B------:R-:W-:Y:S02]  /*8960*/  UIADD3 UR67, UPT, UPT, -UR11, 0x40, URZ ;  /* 0x000000400b437890 */ /* 0x000fe4000fffe1ff */
[----:B------:R-:W-:Y:S01]  /*8970*/  UIADD3 UR68, UPT, UPT, -UR8, 0x40, URZ ;  /* 0x0000004008447890 */ /* 0x000fe2000fffe1ff */
[----:B------:R-:W-:Y:S01]  /*8980*/  P2R R108, PR, RZ, 0x2 ;  /* 0x00000002ff6c7803 */ /* 0x000fe20000000000 */
[----:B------:R-:W2:Y:S01]  /*8990*/  LDCU UR70, c[0x3][0xd4] ;  /* 0x00c01a80ff4677ac */ /* 0x000ea20008000800 */
[----:B------:R-:W3:Y:S01]  /*89a0*/  LDCU.128 UR8, c[0x3][0x110] ;  /* 0x00c02200ff0877ac */ /* 0x000ee20008000c00 */
[----:B-1----:R-:W-:Y:S01]  /*89b0*/  ISETP.NE.AND P3, PT, RZ, UR15, PT ;  /* 0x0000000fff007c0c */ /* 0x002fe2000bf65270 */
[----:B------:R-:W-:Y:S01]  /*89c0*/  UIADD3 UR22, UPT, UPT, -UR22, 0x40, URZ ;  /* 0x0000004016167890 */ /* 0x000fe2000fffe1ff */
[----:B------:R-:W1:Y:S02]  /*89d0*/  LDCU UR69, c[0x3][0xfc] ;  /* 0x00c01f80ff4577ac */ /* 0x000e640008000800 */
[----:B------:R-:W-:Y:S01]  /*89e0*/  P2R R116, PR, RZ, 0x8 ;  /* 0x00000008ff747803 */ /* 0x000fe20000000000 */
[----:B------:R-:W-:-:S02]  /*89f0*/  UIADD3 UR49, UPT, UPT, -UR4, 0x40, URZ ;  /* 0x0000004004317890 */ /* 0x000fc4000fffe1ff */
[----:B------:R-:W-:Y:S02]  /*8a00*/  UIADD3 UR58, UPT, UPT, -UR5, 0x40, URZ ;  /* 0x00000040053a7890 */ /* 0x000fe4000fffe1ff */
[----:B------:R-:W-:Y:S02]  /*8a10*/  UIADD3 UR59, UPT, UPT, -UR6, 0x40, URZ ;  /* 0x00000040063b7890 */ /* 0x000fe4000fffe1ff */
[----:B------:R-:W-:Y:S01]  /*8a20*/  UIADD3 UR60, UPT, UPT, -UR7, 0x40, URZ ;  /* 0x00000040073c7890 */ /* 0x000fe2000fffe1ff */
[----:B------:R-:W5:Y:S01]  /*8a30*/  LDCU.128 UR4, c[0x3][0xc0] ;  /* 0x00c01800ff0477ac */ /* 0x000f620008000c00 */
[----:B---3--:R-:W-:Y:S01]  /*8a40*/  ISETP.NE.AND P4, PT, RZ, UR8, PT ;  /* 0x00000008ff007c0c */ /* 0x008fe2000bf85270 */
[----:B------:R-:W3:Y:S03]  /*8a50*/  LDCU.64 UR54, c[0x3][0x110] ;  /* 0x00c02200ff3677ac */ /* 0x000ee60008000a00 */
[----:B------:R-:W-:Y:S01]  /*8a60*/  P2R R118, PR, RZ, 0x10 ;  /* 0x00000010ff767803 */ /* 0x000fe20000000000 */
[----:B------:R-:W2:Y:S01]  /*8a70*/  LDCU.64 UR56, c[0x3][0xc0] ;  /* 0x00c01800ff3877ac */ /* 0x000ea20008000a00 */
[----:B------:R-:W1:Y:S01]  /*8a80*/  LDCU.64 UR50, c[0x3][0xc8] ;  /* 0x00c01900ff3277ac */ /* 0x000e620008000a00 */
[----:B------:R-:W3:Y:S01]  /*8a90*/  LDCU.128 UR32, c[0x3][0x100] ;  /* 0x00c02000ff2077ac */ /* 0x000ee20008000c00 */
[----:B-----5:R-:W-:Y:S01]  /*8aa0*/  ISETP.NE.AND P0, PT, RZ, UR4, PT ;  /* 0x00000004ff007c0c */ /* 0x020fe2000bf05270 */
[----:B------:R-:W5:Y:S01]  /*8ab0*/  LDCU UR8, c[0x3][0xc8] ;  /* 0x00c01900ff0877ac */ /* 0x000f620008000800 */
[----:B------:R-:W-:-:S02]  /*8ac0*/  ISETP.NE.AND P5, PT, RZ, UR6, PT ;  /* 0x00000006ff007c0c */ /* 0x000fc4000bfa5270 */
[----:B------:R-:W-:Y:S01]  /*8ad0*/  P2R R121, PR, RZ, 0x1 ;  /* 0x00000001ff797803 */ /* 0x000fe20000000000 */
[----:B------:R-:W5:Y:S01]  /*8ae0*/  LDCU.128 UR28, c[0x3][0x100] ;  /* 0x00c02000ff1c77ac */ /* 0x000f620008000c00 */
[----:B------:R-:W-:Y:S01]  /*8af0*/  ISETP.NE.AND P6, PT, RZ, UR5, PT ;  /* 0x00000005ff007c0c */ /* 0x000fe2000bfc5270 */
[----:B--2---:R-:W-:Y:S02]  /*8b00*/  UIADD3 UR15, UPT, UPT, -UR56, 0x40, URZ ;  /* 0x00000040380f7890 */ /* 0x004fe4000fffe1ff */
[----:B-1----:R-:W-:Y:S02]  /*8b10*/  UIADD3 UR4, UPT, UPT, -UR50, 0x40, URZ ;  /* 0x0000004032047890 */ /* 0x002fe4000fffe1ff */
[----:B------:R-:W-:-:S04]  /*8b20*/  UIADD3 UR18, UPT, UPT, -UR51, 0x40, URZ ;  /* 0x0000004033127890 */ /* 0x000fc8000fffe1ff */
[----:B------:R-:W-:Y:S01]  /*8b30*/  @P5 LOP3.LUT R76, R76, 0x8, RZ, 0xfc, !PT ;  /* 0x000000084c4c5812 */ /* 0x000fe200078efcff */
[----:B------:R-:W1:Y:S03]  /*8b40*/  LDCU.64 UR50, c[0x3][0xf0] ;  /* 0x00c01e00ff3277ac */ /* 0x000e660008000a00 */
[----:B------:R-:W-:Y:S01]  /*8b50*/  LOP3.LUT R76, R76, 0xfffffffd, RZ, 0xc0, !PT ;  /* 0xfffffffd4c4c7812 */ /* 0x000fe200078ec0ff */
[----:B------:R-:W-:Y:S02]  /*8b60*/  UIADD3 UR21, UPT, UPT, -UR21, 0x40, URZ ;  /* 0x0000004015157890 */ /* 0x000fe4000fffe1ff */
[----:B------:R-:W-:Y:S02]  /*8b70*/  UIADD3 UR20, UPT, UPT, -UR20, 0x40, URZ ;  /* 0x0000004014147890 */ /* 0x000fe4000fffe1ff */
[----:B------:R-:W-:Y:S01]  /*8b80*/  UIADD3 UR23, UPT, UPT, -UR23, 0x40, URZ ;  /* 0x0000004017177890 */ /* 0x000fe2000fffe1ff */
[----:B------:R-:W2:Y:S01]  /*8b90*/  LDCU UR6, c[0x3][0xc4] ;  /* 0x00c01880ff0677ac */ /* 0x000ea20008000800 */
[----:B------:R-:W3:Y:S01]  /*8ba0*/  LDCU UR5, c[0x3][0x120] ;  /* 0x00c02400ff0577ac */ /* 0x000ee20008000800 */
[----:B--2---:R-:W-:-:S02]  /*8bb0*/  UIADD3 UR6, UPT, UPT, -UR6, 0x40, URZ ;  /* 0x0000004006067890 */ /* 0x004fc4000fffe1ff */
[----:B---3--:R-:W-:Y:S01]  /*8bc0*/  UIADD3 UR5, UPT, UPT, -UR5, 0x40, URZ ;  /* 0x0000004005057890 */ /* 0x008fe2000fffe1ff */
[----:B0-----:R-:W-:Y:S02]  /*8bd0*/  LOP3.LUT R5, R30, R18, R24, 0x96, !PT ;  /* 0x000000121e057212 */ /* 0x001fe400078e9618 */
[----:B------:R-:W-:Y:S02]  /*8be0*/  LOP3.LUT R21, R31, R19, R25, 0x96, !PT ;  /* 0x000000131f157212 */ /* 0x000fe400078e9619 */
[----:B----4-:R-:W-:Y:S02]  /*8bf0*/  LOP3.LUT R3, R40, R32, R38, 0x96, !PT ;  /* 0x0000002028037212 */ /* 0x010fe400078e9626 */
[----:B------:R-:W-:Y:S02]  /*8c00*/  LOP3.LUT R7, R41, R33, R39, 0x96, !PT ;  /* 0x0000002129077212 */ /* 0x000fe400078e9627 */
[----:B------:R-:W-:Y:S02]  /*8c10*/  LOP3.LUT R14, R50, R5, R44, 0x96, !PT ;  /* 0x00000005320e7212 */ /* 0x000fe400078e962c */
[----:B------:R-:W-:-:S04]  /*8c20*/  LOP3.LUT R21, R51, R21, R45, 0x96, !PT ;  /* 0x0000001533157212 */ /* 0x000fc800078e962d */
[----:B------:R-:W-:Y:S02]  /*8c30*/  SHF.L.W.U32.HI R0, R14, 0x1, R21 ;  /* 0x000000010e007819 */ /* 0x000fe40000010e15 */
[----:B------:R-:W-:Y:S02]  /*8c40*/  LOP3.LUT R4, R148, R3, R54, 0x96, !PT ;  /* 0x0000000394047212 */ /* 0x000fe400078e9636 */
[----:B------:R-:W-:Y:S02]  /*8c50*/  LOP3.LUT R7, R149, R7, R55, 0x96, !PT ;  /* 0x0000000795077212 */ /* 0x000fe400078e9637 */
[----:B------:R-:W-:Y:S02]  /*8c60*/  SHF.L.W.U32.HI R3, R21, 0x1, R14 ;  /* 0x0000000115037819 */ /* 0x000fe40000010e0e */
[----:B------:R-:W-:Y:S02]  /*8c70*/  LOP3.LUT R95, R0, R7, RZ, 0x3c, !PT ;  /* 0x00000007005f7212 */ /* 0x000fe400078e3cff */
[----:B------:R-:W-:-:S02]  /*8c80*/  LOP3.LUT R11, R3, R4, RZ, 0x3c, !PT ;  /* 0x00000004030b7212 */ /* 0x000fc400078e3cff */
[----:B------:R-:W-:Y:S02]  /*8c90*/  LOP3.LUT R99, R29, R95, RZ, 0x3c, !PT ;  /* 0x0000005f1d637212 */ /* 0x000fe400078e3cff */
[----:B------:R-:W-:Y:S02]  /*8ca0*/  LOP3.LUT R100, R28, R11, RZ, 0x3c, !PT ;  /* 0x0000000b1c647212 */ /* 0x000fe400078e3cff */
[--C-:B------:R-:W-:Y:S02]  /*8cb0*/  SHF.R.U32.HI R5, RZ, UR22, R99.reuse ;  /* 0x00000016ff057c19 */ /* 0x100fe40008011663 */
[C-C-:B------:R-:W-:Y:S02]  /*8cc0*/  SHF.L.U64.HI R6, R100.reuse, UR52, R99.reuse ;  /* 0x0000003464067c19 */ /* 0x140fe40008010263 */
[----:B------:R-:W-:Y:S02]  /*8cd0*/  SHF.R.U64 R3, R100, UR22, R99 ;  /* 0x0000001664037c19 */ /* 0x000fe40008001263 */
[----:B------:R-:W-:-:S02]  /*8ce0*/  @P2 LOP3.LUT R99, R5, R6, RZ, 0x3c, !PT ;  /* 0x0000000605632212 */ /* 0x000fc400078e3cff */
[----:B------:R-:W-:Y:S02]  /*8cf0*/  SHF.L.U32 R6, R100, UR52, RZ ;  /* 0x0000003464067c19 */ /* 0x000fe400080006ff */
[----:B------:R-:W-:Y:S02]  /*8d00*/  LOP3.LUT R131, R34, R11, RZ, 0x3c, !PT ;  /* 0x0000000b22837212 */ /* 0x000fe400078e3cff */
[----:B------:R-:W-:Y:S02]  /*8d10*/  LOP3.LUT R130, R35, R95, RZ, 0x3c, !PT ;  /* 0x0000005f23827212 */ /* 0x000fe400078e3cff */
[----:B------:R-:W-:Y:S02]  /*8d20*/  @P2 LOP3.LUT R100, R3, R6, RZ, 0x3c, !PT ;  /* 0x0000000603642212 */ /* 0x000fe400078e3cff */
[C---:B------:R-:W-:Y:S02]  /*8d30*/  SHF.R.U64 R3, R131.reuse, UR65, R130 ;  /* 0x0000004183037c19 */ /* 0x040fe40008001282 */
[----:B------:R-:W-:-:S02]  /*8d40*/  SHF.L.U32 R8, R131, UR70, RZ ;  /* 0x0000004683087c19 */ /* 0x000fc400080006ff */
[----:B------:R-:W-:Y:S02]  /*8d50*/  LOP3.LUT R6, R42, R11, RZ, 0x3c, !PT ;  /* 0x0000000b2a067212 */ /* 0x000fe400078e3cff */
[----:B------:R-:W-:Y:S02]  /*8d60*/  LOP3.LUT R5, R43, R95, RZ, 0x3c, !PT ;  /* 0x0000005f2b057212 */ /* 0x000fe400078e3cff */
[----:B------:R-:W-:Y:S02]  /*8d70*/  SHF.L.W.U32.HI R0, R4, 0x1, R7 ;  /* 0x0000000104007819 */ /* 0x000fe40000010e07 */
[----:B------:R-:W-:Y:S02]  /*8d80*/  SHF.L.U64.HI R12, R131, UR70, R130 ;  /* 0x00000046830c7c19 */ /* 0x000fe40008010282 */
[----:B------:R-:W-:Y:S02]  /*8d90*/  SHF.L.W.U32.HI R4, R7, 0x1, R4 ;  /* 0x0000000107047819 */ /* 0x000fe40000010e04 */
[----:B------:R-:W-:-:S02]  /*8da0*/  @P1 LOP3.LUT R131, R3, R8, RZ, 0x3c, !PT ;  /* 0x0000000803831212 */ /* 0x000fc400078e3cff */
[C-C-:B------:R-:W-:Y:S02]  /*8db0*/  SHF.L.U64.HI R10, R6.reuse, UR69, R5.reuse ;  /* 0x00000045060a7c19 */ /* 0x140fe40008010205 */
[C-C-:B------:R-:W-:Y:S02]  /*8dc0*/  SHF.R.U64 R3, R6.reuse, UR61, R5.reuse ;  /* 0x0000003d06037c19 */ /* 0x140fe40008001205 */
[----:B------:R-:W-:Y:S02]  /*8dd0*/  SHF.L.U32 R8, R6, UR69, RZ ;  /* 0x0000004506087c19 */ /* 0x000fe400080006ff */
[----:B------:R-:W-:Y:S02]  /*8de0*/  SHF.R.U32.HI R7, RZ, UR61, R5 ;  /* 0x0000003dff077c19 */ /* 0x000fe40008011605 */
[----:B------:R-:W-:Y:S02]  /*8df0*/  LOP3.LUT R115, R49, R95, RZ, 0x3c, !PT ;  /* 0x0000005f31737212 */ /* 0x000fe400078e3cff */
[----:B------:R-:W-:-:S02]  /*8e00*/  LOP3.LUT R114, R48, R11, RZ, 0x3c, !PT ;  /* 0x0000000b30727212 */ /* 0x000fc400078e3cff */
[----:B------:R-:W-:Y:S02]  /*8e10*/  @P3 LOP3.LUT R6, R3, R8, RZ, 0x3c, !PT ;  /* 0x0000000803063212 */ /* 0x000fe400078e3cff */
[----:B------:R-:W-:Y:S02]  /*8e20*/  @P3 LOP3.LUT R5, R7, R10, RZ, 0x3c, !PT ;  /* 0x0000000a07053212 */ /* 0x000fe400078e3cff */
[--C-:B------:R-:W-:Y:S02]  /*8e30*/  SHF.R.U32.HI R7, RZ, UR49, R115.reuse ;  /* 0x00000031ff077c19 */ /* 0x100fe40008011673 */
[C-C-:B------:R-:W-:Y:S02]  /*8e40*/  SHF.L.U64.HI R8, R114.reuse, UR54, R115.reuse ;  /* 0x0000003672087c19 */ /* 0x140fe40008010273 */
[----:B------:R-:W-:Y:S02]  /*8e50*/  SHF.R.U32.HI R9, RZ, UR65, R130 ;  /* 0x00000041ff097c19 */ /* 0x000fe40008011682 */
[----:B------:R-:W-:-:S02]  /*8e60*/  SHF.R.U64 R3, R114, UR49, R115 ;  /* 0x0000003172037c19 */ /* 0x000fc40008001273 */
[----:B------:R-:W-:Y:S02]  /*8e70*/  LOP3.LUT R98, R16, R11, RZ, 0x3c, !PT ;  /* 0x0000000b10627212 */ /* 0x000fe400078e3cff */
[----:B------:R-:W-:Y:S02]  /*8e80*/  LOP3.LUT R95, R17, R95, RZ, 0x3c, !PT ;  /* 0x0000005f115f7212 */ /* 0x000fe400078e3cff */
[----:B------:R-:W-:Y:S02]  /*8e90*/  @P4 LOP3.LUT R115, R7, R8, RZ, 0x3c, !PT ;  /* 0x0000000807734212 */ /* 0x000fe400078e3cff */
[----:B------:R-:W-:Y:S02]  /*8ea0*/  SHF.L.U32 R8, R114, UR54, RZ ;  /* 0x0000003672087c19 */ /* 0x000fe400080006ff */
[----:B------:R-:W-:Y:S02]  /*8eb0*/  @P1 LOP3.LUT R130, R9, R12, RZ, 0x3c, !PT ;  /* 0x0000000c09821212 */ /* 0x000fe400078e3cff */
[----:B------:R-:W-:-:S02]  /*8ec0*/  SHF.L.U64.HI R12, R98, UR56, R95 ;  /* 0x00000038620c7c19 */ /* 0x000fc4000801025f */
[C---:B------:R-:W-:Y:S02]  /*8ed0*/  SHF.L.U32 R10, R98.reuse, UR56, RZ ;  /* 0x00000038620a7c19 */ /* 0x040fe400080006ff */
[--C-:B------:R-:W-:Y:S02]  /*8ee0*/  SHF.R.U64 R7, R98, UR15, R95.reuse ;  /* 0x0000000f62077c19 */ /* 0x100fe4000800125f */
[----:B------:R-:W-:Y:S02]  /*8ef0*/  SHF.R.U32.HI R9, RZ, UR15, R95 ;  /* 0x0000000fff097c19 */ /* 0x000fe4000801165f */
[----:B------:R-:W-:Y:S02]  /*8f00*/  @P4 LOP3.LUT R114, R3, R8, RZ, 0x3c, !PT ;  /* 0x0000000803724212 */ /* 0x000fe400078e3cff */
[----:B------:R-:W-:Y:S02]  /*8f10*/  LOP3.LUT R3, R62, R58, R36, 0x96, !PT ;  /* 0x0000003a3e037212 */ /* 0x000fe400078e9624 */
[----:B------:R-:W-:-:S02]  /*8f20*/  LOP3.LUT R15, R63, R59, R37, 0x96, !PT ;  /* 0x0000003b3f0f7212 */ /* 0x000fc400078e9625 */
[----:B------:R-:W-:Y:S02]  /*8f30*/  @P0 LOP3.LUT R98, R7, R10, RZ, 0x3c, !PT ;  /* 0x0000000a07620212 */ /* 0x000fe400078e3cff */
[----:B------:R-:W-:Y:S02]  /*8f40*/  @P0 LOP3.LUT R95, R9, R12, RZ, 0x3c, !PT ;  /* 0x0000000c095f0212 */ /* 0x000fe400078e3cff */
[----:B------:R-:W-:Y:S02]  /*8f50*/  LOP3.LUT R9, R28, R16, R34, 0x96, !PT ;  /* 0x000000101c097212 */ /* 0x000fe400078e9622 */
[----:B------:R-:W-:Y:S02]  /*8f60*/  LOP3.LUT R89, R60, R56, R26, 0x96, !PT ;  /* 0x000000383c597212 */ /* 0x000fe400078e961a */
[----:B------:R-:W-:Y:S02]  /*8f70*/  LOP3.LUT R7, R61, R57, R27, 0x96, !PT ;  /* 0x000000393d077212 */ /* 0x000fe400078e961b */
[----:B------:R-:W-:-:S02]  /*8f80*/  LOP3.LUT R8, R66, R3, R52, 0x96, !PT ;  /* 0x0000000342087212 */ /* 0x000fc400078e9634 */
[----:B------:R-:W-:Y:S02]  /*8f90*/  LOP3.LUT R15, R67, R15, R53, 0x96, !PT ;  /* 0x0000000f430f7212 */ /* 0x000fe400078e9635 */
[----:B------:R-:W-:Y:S02]  /*8fa0*/  LOP3.LUT R11, R29, R17, R35, 0x96, !PT ;  /* 0x000000111d0b7212 */ /* 0x000fe400078e9623 */
[----:B------:R-:W-:Y:S02]  /*8fb0*/  LOP3.LUT R12, R48, R9, R42, 0x96, !PT ;  /* 0x00000009300c7212 */ /* 0x000fe400078e962a */
[----:B------:R-:W-:Y:S02]  /*8fc0*/  LOP3.LUT R89, R64, R89, R46, 0x96, !PT ;  /* 0x0000005940597212 */ /* 0x000fe400078e962e */
[----:B------:R-:W-:Y:S02]  /*8fd0*/  LOP3.LUT R10, R65, R7, R47, 0x96, !PT ;  /* 0x00000007410a7212 */ /* 0x000fe400078e962f */
[----:B------:R-:W-:-:S02]  /*8fe0*/  SHF.L.W.U32.HI R103, R8, 0x1, R15 ;  /* 0x0000000108677819 */ /* 0x000fc40000010e0f */
[----:B------:R-:W-:Y:S02]  /*8ff0*/  SHF.L.W.U32.HI R9, R15, 0x1, R8 ;  /* 0x000000010f097819 */ /* 0x000fe40000010e08 */
[----:B------:R-:W-:Y:S02]  /*9000*/  LOP3.LUT R11, R49, R11, R43, 0x96, !PT ;  /* 0x0000000b310b7212 */ /* 0x000fe400078e962b */
[----:B------:R-:W-:Y:S02]  /*9010*/  SHF.L.W.U32.HI R3, R10, 0x1, R89 ;  /* 0x000000010a037819 */ /* 0x000fe40000010e59 */
[----:B------:R-:W-:Y:S02]  /*9020*/  LOP3.LUT R103, R103, R21, RZ, 0x3c, !PT ;  /* 0x0000001567677212 */ /* 0x000fe400078e3cff */
[----:B------:R-:W-:Y:S02]  /*9030*/  LOP3.LUT R9, R9, R14, RZ, 0x3c, !PT ;  /* 0x0000000e09097212 */ /* 0x000fe400078e3cff */
[----:B------:R-:W-:-:S02]  /*9040*/  SHF.L.W.U32.HI R13, R89, 0x1, R10 ;  /* 0x00000001590d7819 */ /* 0x000fc40000010e0a */
[----:B------:R-:W-:Y:S02]  /*9050*/  SHF.L.W.U32.HI R107, R12, 0x1, R11 ;  /* 0x000000010c6b7819 */ /* 0x000fe40000010e0b */
[----:B------:R-:W-:Y:S02]  /*9060*/  LOP3.LUT R3, R3, R12, RZ, 0x3c, !PT ;  /* 0x0000000c03037212 */ /* 0x000fe400078e3cff */
[----:B------:R-:W-:Y:S02]  /*9070*/  SHF.L.W.U32.HI R87, R11, 0x1, R12 ;  /* 0x000000010b577819 */ /* 0x000fe40000010e0c */
[----:B------:R-:W-:Y:S02]  /*9080*/  LOP3.LUT R12, R56, R9, RZ, 0x3c, !PT ;  /* 0x00000009380c7212 */ /* 0x000fe400078e3cff */
[----:B------:R-:W-:Y:S02]  /*9090*/  LOP3.LUT R7, R57, R103, RZ, 0x3c, !PT ;  /* 0x0000006739077212 */ /* 0x000fe400078e3cff */
[----:B------:R-:W-:-:S02]  /*90a0*/  ISETP.NE.AND P0, PT, RZ, UR32, PT ;  /* 0x00000020ff007c0c */ /* 0x000fc4000bf05270 */
[----:B------:R-:W-:Y:S02]  /*90b0*/  LOP3.LUT R13, R13, R11, RZ, 0x3c, !PT ;  /* 0x0000000b0d0d7212 */ /* 0x000fe400078e3cff */
[----:B------:R-:W-:Y:S02]  /*90c0*/  LOP3.LUT R89, R4, R89, RZ, 0x3c, !PT ;  /* 0x0000005904597212 */ /* 0x000fe400078e3cff */
[----:B------:R-:W-:Y:S02]  /*90d0*/  LOP3.LUT R93, R0, R10, RZ, 0x3c, !PT ;  /* 0x0000000a005d7212 */ /* 0x000fe400078e3cff */
[----:B------:R-:W-:Y:S02]  /*90e0*/  LOP3.LUT R107, R107, R15, RZ, 0x3c, !PT ;  /* 0x0000000f6b6b7212 */ /* 0x000fe400078e3cff */
[C---:B------:R-:W-:Y:S02]  /*90f0*/  SHF.R.U64 R0, R12.reuse, UR4, R7 ;  /* 0x000000040c007c19 */ /* 0x040fe40008001207 */
[----:B-----5:R-:W-:-:S02]  /*9100*/  SHF.L.U32 R11, R12, UR8, RZ ;  /* 0x000000080c0b7c19 */ /* 0x020fc400080006ff */
[--C-:B------:R-:W-:Y:S02]  /*9110*/  SHF.L.U64.HI R15, R12, UR8, R7.reuse ;  /* 0x000000080c0f7c19 */ /* 0x100fe40008010207 */
[----:B------:R-:W-:Y:S02]  /*9120*/  SHF.R.U32.HI R4, RZ, UR4, R7 ;  /* 0x00000004ff047c19 */ /* 0x000fe40008011607 */
[----:B------:R-:W-:Y:S02]  /*9130*/  LOP3.LUT R124, R44, R3, RZ, 0x3c, !PT ;  /* 0x000000032c7c7212 */ /* 0x000fe400078e3cff */
[----:B------:R-:W-:Y:S02]  /*9140*/  LOP3.LUT R91, R45, R13, RZ, 0x3c, !PT ;  /* 0x0000000d2d5b7212 */ /* 0x000fe400078e3cff */
[----:B------:R-:W-:Y:S02]  /*9150*/  @P5 LOP3.LUT R12, R0, R11, RZ, 0x3c, !PT ;  /* 0x0000000b000c5212 */ /* 0x000fe400078e3cff */
[----:B------:R-:W-:-:S02]  /*9160*/  @P5 LOP3.LUT R7, R4, R15, RZ, 0x3c, !PT ;  /* 0x0000000f04075212 */ /* 0x000fc400078e3cff */
[C-C-:B------:R-:W-:Y:S02]  /*9170*/  SHF.R.U64 R0, R124.reuse, UR45, R91.reuse ;  /* 0x0000002d7c007c19 */ /* 0x140fe4000800125b */
[--C-:B------:R-:W-:Y:S02]  /*9180*/  SHF.R.U32.HI R4, RZ, UR45, R91.reuse ;  /* 0x0000002dff047c19 */ /* 0x100fe4000801165b */
[C---:B------:R-:W-:Y:S02]  /*9190*/  SHF.L.U64.HI R21, R124.reuse, UR28, R91 ;  /* 0x0000001c7c157c19 */ /* 0x040fe4000801025b */
[----:B------:R-:W-:Y:S02]  /*91a0*/  SHF.L.U32 R11, R124, UR28, RZ ;  /* 0x0000001c7c0b7c19 */ /* 0x000fe400080006ff */
[----:B------:R-:W-:Y:S02]  /*91b0*/  ISETP.NE.AND P3, PT, RZ, UR33, PT ;  /* 0x00000021ff007c0c */ /* 0x000fe4000bf65270 */
[----:B------:R-:W-:-:S02]  /*91c0*/  @P0 LOP3.LUT R76, R76, 0x2, RZ, 0xfc, !PT ;  /* 0x000000024c4c0812 */ /* 0x000fc400078efcff */
[----:B------:R-:W-:Y:S02]  /*91d0*/  @P0 LOP3.LUT R91, R4, R21, RZ, 0x3c, !PT ;  /* 0x00000015045b0212 */ /* 0x000fe400078e3cff */
[----:B------:R-:W-:Y:S02]  /*91e0*/  @P0 LOP3.LUT R124, R0, R11, RZ, 0x3c, !PT ;  /* 0x0000000b007c0212 */ /* 0x000fe400078e3cff */
[----:B------:R-:W-:Y:S02]  /*91f0*/  LOP3.LUT R20, R46, R9, RZ, 0x3c, !PT ;  /* 0x000000092e147212 */ /* 0x000fe400078e3cff */
[----:B------:R-:W-:Y:S02]  /*9200*/  LOP3.LUT R15, R47, R103, RZ, 0x3c, !PT ;  /* 0x000000672f0f7212 */ /* 0x000fe400078e3cff */
[----:B------:R-:W-:Y:S02]  /*9210*/  ISETP.NE.AND P0, PT, RZ, UR10, PT ;  /* 0x0000000aff007c0c */ /* 0x000fe4000bf05270 */
[----:B------:R-:W-:-:S02]  /*9220*/  SHF.L.U64.HI R21, R20, UR29, R15 ;  /* 0x0000001d14157c19 */ /* 0x000fc4000801020f */
[C---:B------:R-:W-:Y:S02]  /*9230*/  SHF.L.U32 R11, R20.reuse, UR29, RZ ;  /* 0x0000001d140b7c19 */ /* 0x040fe400080006ff */
[--C-:B------:R-:W-:Y:S02]  /*9240*/  SHF.R.U64 R0, R20, UR46, R15.reuse ;  /* 0x0000002e14007c19 */ /* 0x100fe4000800120f */
[----:B------:R-:W-:Y:S02]  /*9250*/  SHF.R.U32.HI R4, RZ, UR46, R15 ;  /* 0x0000002eff047c19 */ /* 0x000fe4000801160f */
[----:B------:R-:W-:Y:S02]  /*9260*/  LOP3.LUT R83, R64, R9, RZ, 0x3c, !PT ;  /* 0x0000000940537212 */ /* 0x000fe400078e3cff */
[----:B------:R-:W-:Y:S02]  /*9270*/  LOP3.LUT R86, R65, R103, RZ, 0x3c, !PT ;  /* 0x0000006741567212 */ /* 0x000fe400078e3cff */
[----:B------:R-:W-:-:S02]  /*9280*/  @P3 LOP3.LUT R20, R0, R11, RZ, 0x3c, !PT ;  /* 0x0000000b00143212 */ /* 0x000fc400078e3cff */
[----:B------:R-:W-:Y:S02]  /*9290*/  @P3 LOP3.LUT R15, R4, R21, RZ, 0x3c, !PT ;  /* 0x00000015040f3212 */ /* 0x000fe400078e3cff */
[C-C-:B------:R-:W-:Y:S02]  /*92a0*/  SHF.L.U64.HI R21, R83.reuse, UR10, R86.reuse ;  /* 0x0000000a53157c19 */ /* 0x140fe40008010256 */
[C---:B------:R-:W-:Y:S02]  /*92b0*/  SHF.L.U32 R11, R83.reuse, UR10, RZ ;  /* 0x0000000a530b7c19 */ /* 0x040fe400080006ff */
[--C-:B------:R-:W-:Y:S02]  /*92c0*/  SHF.R.U64 R0, R83, UR59, R86.reuse ;  /* 0x0000003b53007c19 */ /* 0x100fe40008001256 */
[----:B------:R-:W-:Y:S02]  /*92d0*/  SHF.R.U32.HI R4, RZ, UR59, R86 ;  /* 0x0000003bff047c19 */ /* 0x000fe40008011656 */
[----:B------:R-:W-:-:S02]  /*92e0*/  @P0 LOP3.LUT R83, R0, R11, RZ, 0x3c, !PT ;  /* 0x0000000b00530212 */ /* 0x000fc400078e3cff */
[----:B------:R-:W-:Y:S02]  /*92f0*/  @P0 LOP3.LUT R86, R4, R21, RZ, 0x3c, !PT ;  /* 0x0000001504560212 */ /* 0x000fe400078e3cff */
[----:B------:R-:W-:Y:S02]  /*9300*/  ISETP.NE.AND P0, PT, RZ, UR7, PT ;  /* 0x00000007ff007c0c */ /* 0x000fe4000bf05270 */
[----:B------:R-:W-:Y:S02]  /*9310*/  LOP3.LUT R92, R58, R89, RZ, 0x3c, !PT ;  /* 0x000000593a5c7212 */ /* 0x000fe400078e3cff */
[----:B------:R-:W-:Y:S02]  /*9320*/  LOP3.LUT R97, R59, R93, RZ, 0x3c, !PT ;  /* 0x0000005d3b617212 */ /* 0x000fe400078e3cff */
[C---:B------:R-:W-:Y:S02]  /*9330*/  SHF.L.U32 R11, R92.reuse, UR7, RZ ;  /* 0x000000075c0b7c19 */ /* 0x040fe400080006ff */
[----:B------:R-:W-:-:S02]  /*9340*/  SHF.L.U64.HI R21, R92, UR7, R97 ;  /* 0x000000075c157c19 */ /* 0x000fc40008010261 */
[--C-:B------:R-:W-:Y:S02]  /*9350*/  SHF.R.U64 R0, R92, UR18, R97.reuse ;  /* 0x000000125c007c19 */ /* 0x100fe40008001261 */
[----:B------:R-:W-:Y:S02]  /*9360*/  SHF.R.U32.HI R4, RZ, UR18, R97 ;  /* 0x00000012ff047c19 */ /* 0x000fe40008011661 */
[----:B------:R-:W-:Y:S02]  /*9370*/  @P0 LOP3.LUT R92, R0, R11, RZ, 0x3c, !PT ;  /* 0x0000000b005c0212 */ /* 0x000fe400078e3cff */
[----:B------:R-:W-:Y:S02]  /*9380*/  @P0 LOP3.LUT R97, R4, R21, RZ, 0x3c, !PT ;  /* 0x0000001504610212 */ /* 0x000fe400078e3cff */
[----:B------:R-:W-:Y:S02]  /*9390*/  ISETP.NE.AND P0, PT, RZ, UR17, PT ;  /* 0x00000011ff007c0c */ /* 0x000fe4000bf05270 */
[----:B------:R-:W-:-:S02]  /*93a0*/  LOP3.LUT R87, R87, R8, RZ, 0x3c, !PT ;  /* 0x0000000857577212 */ /* 0x000fc400078e3cff */
[----:B------:R-:W-:Y:S02]  /*93b0*/  LOP3.LUT R76, R76, 0xffffffdf, RZ, 0xc0, !PT ;  /* 0xffffffdf4c4c7812 */ /* 0x000fe400078ec0ff */
[----:B------:R-:W-:Y:S02]  /*93c0*/  LOP3.LUT R105, R38, R87, RZ, 0x3c, !PT ;  /* 0x0000005726697212 */ /* 0x000fe400078e3cff */
[----:B------:R-:W-:Y:S02]  /*93d0*/  @P3 LOP3.LUT R76, R76, 0x20, RZ, 0xfc, !PT ;  /* 0x000000204c4c3812 */ /* 0x000fe400078efcff */
[----:B------:R-:W-:Y:S02]  /*93e0*/  LOP3.LUT R94, R39, R107, RZ, 0x3c, !PT ;  /* 0x0000006b275e7212 */ /* 0x000fe400078e3cff */
[C---:B------:R-:W-:Y:S02]  /*93f0*/  SHF.L.U32 R11, R105.reuse, UR17, RZ ;  /* 0x00000011690b7c19 */ /* 0x040fe400080006ff */
[----:B------:R-:W-:-:S02]  /*9400*/  SHF.L.U64.HI R21, R105, UR17, R94 ;  /* 0x0000001169157c19 */ /* 0x000fc4000801025e */
[--C-:B------:R-:W-:Y:S02]  /*9410*/  SHF.R.U64 R0, R105, UR21, R94.reuse ;  /* 0x0000001569007c19 */ /* 0x100fe4000800125e */
[----:B------:R-:W-:Y:S02]  /*9420*/  SHF.R.U32.HI R4, RZ, UR21, R94 ;  /* 0x00000015ff047c19 */ /* 0x000fe4000801165e */
[----:B------:R-:W-:Y:S02]  /*9430*/  LOP3.LUT R76, R76, 0xffff7fff, RZ, 0xc0, !PT ;  /* 0xffff7fff4c4c7812 */ /* 0x000fe400078ec0ff */
[----:B------:R-:W-:Y:S01]  /*9440*/  ISETP.NE.AND P4, PT, RZ, UR12, PT ;  /* 0x0000000cff007c0c */ /* 0x000fe2000bf85270 */
[----:B------:R-:W0:Y:S01]  /*9450*/  LDCU UR12, c[0x3][0xd8] ;  /* 0x00c01b00ff0c77ac */ /* 0x000e220008000800 */
[----:B------:R-:W-:Y:S02]  /*9460*/  @P0 LOP3.LUT R76, R76, 0x8000, RZ, 0xfc, !PT ;  /* 0x000080004c4c0812 */ /* 0x000fe400078efcff */
[----:B------:R-:W-:-:S02]  /*9470*/  @P0 LOP3.LUT R105, R0, R11, RZ, 0x3c, !PT ;  /* 0x0000000b00690212 */ /* 0x000fc400078e3cff */
[----:B------:R-:W-:Y:S02]  /*9480*/  @P0 LOP3.LUT R94, R4, R21, RZ, 0x3c, !PT ;  /* 0x00000015045e0212 */ /* 0x000fe400078e3cff */
[----:B------:R-:W-:Y:S02]  /*9490*/  LOP3.LUT R84, R60, R9, RZ, 0x3c, !PT ;  /* 0x000000093c547212 */ /* 0x000fe400078e3cff */
[----:B------:R-:W-:Y:S02]  /*94a0*/  LOP3.LUT R85, R61, R103, RZ, 0x3c, !PT ;  /* 0x000000673d557212 */ /* 0x000fe400078e3cff */
[----:B------:R-:W-:Y:S02]  /*94b0*/  ISETP.NE.AND P0, PT, RZ, UR16, PT ;  /* 0x00000010ff007c0c */ /* 0x000fe4000bf05270 */
[--C-:B------:R-:W-:Y:S02]  /*94c0*/  SHF.R.U64 R0, R84, UR62, R85.reuse ;  /* 0x0000003e54007c19 */ /* 0x100fe40008001255 */
[----:B------:R-:W-:-:S02]  /*94d0*/  SHF.R.U32.HI R4, RZ, UR62, R85 ;  /* 0x0000003eff047c19 */ /* 0x000fc40008011655 */
[C---:B-1----:R-:W-:Y:S02]  /*94e0*/  SHF.L.U64.HI R21, R84.reuse, UR50, R85 ;  /* 0x0000003254157c19 */ /* 0x042fe40008010255 */
[----:B------:R-:W-:Y:S02]  /*94f0*/  SHF.L.U32 R11, R84, UR50, RZ ;  /* 0x00000032540b7c19 */ /* 0x000fe400080006ff */
[----:B------:R-:W-:Y:S02]  /*9500*/  ISETP.NE.AND P2, PT, RZ, UR34, PT ;  /* 0x00000022ff007c0c */ /* 0x000fe4000bf45270 */
[----:B------:R-:W-:Y:S02]  /*9510*/  LOP3.LUT R76, R76, 0xffffffef, RZ, 0xc0, !PT ;  /* 0xffffffef4c4c7812 */ /* 0x000fe400078ec0ff */
[----:B------:R-:W-:Y:S02]  /*9520*/  LOP3.LUT R132, R36, R89, RZ, 0x3c, !PT ;  /* 0x0000005924847212 */ /* 0x000fe400078e3cff */
[----:B------:R-:W-:-:S02]  /*9530*/  LOP3.LUT R133, R37, R93, RZ, 0x3c, !PT ;  /* 0x0000005d25857212 */ /* 0x000fc400078e3cff */
[----:B------:R-:W-:Y:S02]  /*9540*/  @P4 LOP3.LUT R85, R4, R21, RZ, 0x3c, !PT ;  /* 0x0000001504554212 */ /* 0x000fe400078e3cff */
[----:B------:R-:W-:Y:S02]  /*9550*/  @P4 LOP3.LUT R84, R0, R11, RZ, 0x3c, !PT ;  /* 0x0000000b00544212 */ /* 0x000fe400078e3cff */
[----:B------:R-:W-:Y:S02]  /*9560*/  @P4 LOP3.LUT R76, R76, 0x10, RZ, 0xfc, !PT ;  /* 0x000000104c4c4812 */ /* 0x000fe400078efcff */
[C-C-:B------:R-:W-:Y:S02]  /*9570*/  SHF.L.U64.HI R21, R132.reuse, UR16, R133.reuse ;  /* 0x0000001084157c19 */ /* 0x140fe40008010285 */
[C---:B------:R-:W-:Y:S02]  /*9580*/  SHF.L.U32 R11, R132.reuse, UR16, RZ ;  /* 0x00000010840b7c19 */ /* 0x040fe400080006ff */
[----:B------:R-:W-:-:S02]  /*9590*/  SHF.R.U64 R0, R132, UR20, R133 ;  /* 0x0000001484007c19 */ /* 0x000fc40008001285 */
[----:B------:R-:W-:Y:S02]  /*95a0*/  SHF.R.U32.HI R4, RZ, UR20, R133 ;  /* 0x00000014ff047c19 */ /* 0x000fe40008011685 */
[----:B------:R-:W-:Y:S02]  /*95b0*/  LOP3.LUT R109, R52, R89, RZ, 0x3c, !PT ;  /* 0x00000059346d7212 */ /* 0x000fe400078e3cff */
[----:B------:R-:W-:Y:S02]  /*95c0*/  LOP3.LUT R104, R53, R93, RZ, 0x3c, !PT ;  /* 0x0000005d35687212 */ /* 0x000fe400078e3cff */
[----:B------:R-:W-:Y:S01]  /*95d0*/  ISETP.NE.AND P1, PT, RZ, UR13, PT ;  /* 0x0000000dff007c0c */ /* 0x000fe2000bf25270 */
[----:B------:R-:W1:Y:S01]  /*95e0*/  LDCU UR13, c[0x3][0x120] ;  /* 0x00c02400ff0d77ac */ /* 0x000e620008000800 */
[----:B------:R-:W-:Y:S02]  /*95f0*/  @P0 LOP3.LUT R132, R0, R11, RZ, 0x3c, !PT ;  /* 0x0000000b00840212 */ /* 0x000fe400078e3cff */
[----:B------:R-:W-:-:S02]  /*9600*/  @P0 LOP3.LUT R133, R4, R21, RZ, 0x3c, !PT ;  /* 0x0000001504850212 */ /* 0x000fc400078e3cff */
[----:B------:R-:W-:Y:S02]  /*9610*/  LOP3.LUT R76, R76, 0xffffff7f, RZ, 0xc0, !PT ;  /* 0xffffff7f4c4c7812 */ /* 0x000fe400078ec0ff */
[C-C-:B------:R-:W-:Y:S02]  /*9620*/  SHF.L.U64.HI R21, R109.reuse, UR30, R104.reuse ;  /* 0x0000001e6d157c19 */ /* 0x140fe40008010268 */
[C---:B------:R-:W-:Y:S02]  /*9630*/  SHF.L.U32 R11, R109.reuse, UR30, RZ ;  /* 0x0000001e6d0b7c19 */ /* 0x040fe400080006ff */
[--C-:B------:R-:W-:Y:S02]  /*9640*/  SHF.R.U64 R0, R109, UR47, R104.reuse ;  /* 0x0000002f6d007c19 */ /* 0x100fe40008001268 */
[----:B------:R-:W-:Y:S02]  /*9650*/  SHF.R.U32.HI R4, RZ, UR47, R104 ;  /* 0x0000002fff047c19 */ /* 0x000fe40008011668 */
[----:B------:R-:W-:-:S02]  /*9660*/  LOP3.LUT R111, R62, R89, RZ, 0x3c, !PT ;  /* 0x000000593e6f7212 */ /* 0x000fc400078e3cff */
[----:B------:R-:W-:Y:S02]  /*9670*/  LOP3.LUT R110, R63, R93, RZ, 0x3c, !PT ;  /* 0x0000005d3f6e7212 */ /* 0x000fe400078e3cff */
[----:B------:R-:W-:Y:S02]  /*9680*/  ISETP.NE.AND P0, PT, RZ, UR11, PT ;  /* 0x0000000bff007c0c */ /* 0x000fe4000bf05270 */
[----:B------:R-:W-:Y:S02]  /*9690*/  @P2 LOP3.LUT R76, R76, 0x80, RZ, 0xfc, !PT ;  /* 0x000000804c4c2812 */ /* 0x000fe400078efcff */
[----:B------:R-:W-:Y:S02]  /*96a0*/  @P2 LOP3.LUT R109, R0, R11, RZ, 0x3c, !PT ;  /* 0x0000000b006d2212 */ /* 0x000fe400078e3cff */
[----:B------:R-:W-:Y:S02]  /*96b0*/  @P2 LOP3.LUT R104, R4, R21, RZ, 0x3c, !PT ;  /* 0x0000001504682212 */ /* 0x000fe400078e3cff */
[----:B------:R-:W-:-:S02]  /*96c0*/  SHF.L.U32 R21, R111, UR51, RZ ;  /* 0x000000336f157c19 */ /* 0x000fc400080006ff */
[--C-:B------:R-:W-:Y:S02]  /*96d0*/  SHF.R.U64 R0, R111, UR63, R110.reuse ;  /* 0x0000003f6f007c19 */ /* 0x100fe4000800126e */
[----:B------:R-:W-:Y:S02]  /*96e0*/  LOP3.LUT R11, R66, R89, RZ, 0x3c, !PT ;  /* 0x00000059420b7212 */ /* 0x000fe400078e3cff */
[----:B------:R-:W-:Y:S02]  /*96f0*/  LOP3.LUT R10, R67, R93, RZ, 0x3c, !PT ;  /* 0x0000005d430a7212 */ /* 0x000fe400078e3cff */
[----:B------:R-:W-:Y:S02]  /*9700*/  LOP3.LUT R76, R76, 0xffffffbf, RZ, 0xc0, !PT ;  /* 0xffffffbf4c4c7812 */ /* 0x000fe400078ec0ff */
[----:B------:R-:W-:Y:S02]  /*9710*/  SHF.L.U64.HI R93, R111, UR51, R110 ;  /* 0x000000336f5d7c19 */ /* 0x000fe4000801026e */
[----:B------:R-:W-:-:S02]  /*9720*/  @P1 LOP3.LUT R111, R0, R21, RZ, 0x3c, !PT ;  /* 0x00000015006f1212 */ /* 0x000fc400078e3cff */
[C---:B------:R-:W-:Y:S02]  /*9730*/  SHF.L.U32 R21, R11.reuse, UR11, RZ ;  /* 0x0000000b0b157c19 */ /* 0x040fe400080006ff */
[C-C-:B------:R-:W-:Y:S02]  /*9740*/  SHF.R.U64 R0, R11.reuse, UR60, R10.reuse ;  /* 0x0000003c0b007c19 */ /* 0x140fe4000800120a */
[----:B------:R-:W-:Y:S02]  /*9750*/  @P1 LOP3.LUT R76, R76, 0x40, RZ, 0xfc, !PT ;  /* 0x000000404c4c1812 */ /* 0x000fe400078efcff */
[----:B------:R-:W-:Y:S02]  /*9760*/  SHF.L.U64.HI R89, R11, UR11, R10 ;  /* 0x0000000b0b597c19 */ /* 0x000fe4000801020a */
[----:B------:R-:W-:Y:S02]  /*9770*/  @P0 LOP3.LUT R11, R0, R21, RZ, 0x3c, !PT ;  /* 0x00000015000b0212 */ /* 0x000fe400078e3cff */
[----:B------:R-:W-:-:S02]  /*9780*/  LOP3.LUT R76, R76, 0xffffdfff, RZ, 0xc0, !PT ;  /* 0xffffdfff4c4c7812 */ /* 0x000fc400078ec0ff */
[----:B------:R-:W-:Y:S02]  /*9790*/  SHF.R.U32.HI R0, RZ, UR60, R10 ;  /* 0x0000003cff007c19 */ /* 0x000fe4000801160a */
[----:B------:R-:W-:Y:S02]  /*97a0*/  @P0 LOP3.LUT R76, R76, 0x2000, RZ, 0xfc, !PT ;  /* 0x000020004c4c0812 */ /* 0x000fe400078efcff */
[----:B------:R-:W-:Y:S02]  /*97b0*/  @P0 LOP3.LUT R10, R0, R89, RZ, 0x3c, !PT ;  /* 0x00000059000a0212 */ /* 0x000fe400078e3cff */
[----:B------:R-:W-:Y:S02]  /*97c0*/  ISETP.NE.AND P0, PT, RZ, UR27, PT ;  /* 0x0000001bff007c0c */ /* 0x000fe4000bf05270 */
[----:B------:R-:W-:Y:S02]  /*97d0*/  SHF.R.U32.HI R4, RZ, UR63, R110 ;  /* 0x0000003fff047c19 */ /* 0x000fe4000801166e */
[----:B------:R-:W-:-:S02]  /*97e0*/  LOP3.LUT R102, R26, R9, RZ, 0x3c, !PT ;  /* 0x000000091a667212 */ /* 0x000fc400078e3cff */
[----:B------:R-:W-:Y:S02]  /*97f0*/  LOP3.LUT R103, R27, R103, RZ, 0x3c, !PT ;  /* 0x000000671b677212 */ /* 0x000fe400078e3cff */
[----:B------:R-:W-:Y:S02]  /*9800*/  @P1 LOP3.LUT R110, R4, R93, RZ, 0x3c, !PT ;  /* 0x0000005d046e1212 */ /* 0x000fe400078e3cff */
[C-C-:B------:R-:W-:Y:S02]  /*9810*/  SHF.R.U64 R0, R102.reuse, UR67, R103.reuse ;  /* 0x0000004366007c19 */ /* 0x140fe40008001267 */
[--C-:B------:R-:W-:Y:S02]  /*9820*/  SHF.R.U32.HI R4, RZ, UR67, R103.reuse ;  /* 0x00000043ff047c19 */ /* 0x100fe40008011667 */
[C---:B------:R-:W-:Y:S02]  /*9830*/  SHF.L.U64.HI R21, R102.reuse, UR27, R103 ;  /* 0x0000001b66157c19 */ /* 0x040fe40008010267 */
[----:B------:R-:W-:-:S02]  /*9840*/  SHF.L.U32 R9, R102, UR27, RZ ;  /* 0x0000001b66097c19 */ /* 0x000fc400080006ff */
[----:B------:R-:W-:Y:S02]  /*9850*/  ISETP.NE.AND P5, PT, RZ, UR26, PT ;  /* 0x0000001aff007c0c */ /* 0x000fe4000bfa5270 */
[----:B------:R-:W-:Y:S02]  /*9860*/  @P0 LOP3.LUT R103, R4, R21, RZ, 0x3c, !PT ;  /* 0x0000001504670212 */ /* 0x000fe400078e3cff */
[----:B------:R-:W-:Y:S02]  /*9870*/  @P0 LOP3.LUT R102, R0, R9, RZ, 0x3c, !PT ;  /* 0x0000000900660212 */ /* 0x000fe400078e3cff */
[----:B------:R-:W-:Y:S02]  /*9880*/  LOP3.LUT R21, R24, R3, RZ, 0x3c, !PT ;  /* 0x0000000318157212 */ /* 0x000fe400078e3cff */
[----:B------:R-:W-:Y:S02]  /*9890*/  LOP3.LUT R14, R25, R13, RZ, 0x3c, !PT ;  /* 0x0000000d190e7212 */ /* 0x000fe400078e3cff */
[----:B------:R-:W-:-:S02]  /*98a0*/  ISETP.NE.AND P0, PT, RZ, UR19, PT ;  /* 0x00000013ff007c0c */ /* 0x000fc4000bf05270 */
[C-C-:B0-----:R-:W-:Y:S02]  /*98b0*/  SHF.L.U64.HI R93, R21.reuse, UR12, R14.reuse ;  /* 0x0000000c155d7c19 */ /* 0x141fe4000801020e */
[C-C-:B------:R-:W-:Y:S02]  /*98c0*/  SHF.R.U64 R0, R21.reuse, UR66, R14.reuse ;  /* 0x0000004215007c19 */ /* 0x140fe4000800120e */
[----:B------:R-:W-:Y:S02]  /*98d0*/  SHF.L.U32 R89, R21, UR12, RZ ;  /* 0x0000000c15597c19 */ /* 0x000fe400080006ff */
[----:B------:R-:W-:Y:S02]  /*98e0*/  SHF.R.U32.HI R4, RZ, UR66, R14 ;  /* 0x00000042ff047c19 */ /* 0x000fe4000801160e */
[----:B------:R-:W-:Y:S02]  /*98f0*/  LOP3.LUT R8, R30, R3, RZ, 0x3c, !PT ;  /* 0x000000031e087212 */ /* 0x000fe400078e3cff */
[----:B------:R-:W-:-:S02]  /*9900*/  LOP3.LUT R9, R31, R13, RZ, 0x3c, !PT ;  /* 0x0000000d1f097212 */ /* 0x000fc400078e3cff */
[----:B------:R-:W-:Y:S02]  /*9910*/  @P5 LOP3.LUT R21, R0, R89, RZ, 0x3c, !PT ;  /* 0x0000005900155212 */ /* 0x000fe400078e3cff */
[----:B------:R-:W-:Y:S02]  /*9920*/  @P5 LOP3.LUT R14, R4, R93, RZ, 0x3c, !PT ;  /* 0x0000005d040e5212 */ /* 0x000fe400078e3cff */
[C-C-:B------:R-:W-:Y:S02]  /*9930*/  SHF.L.U64.HI R93, R8.reuse, UR53, R9.reuse ;  /* 0x00000035085d7c19 */ /* 0x140fe40008010209 */
[C---:B------:R-:W-:Y:S02]  /*9940*/  SHF.L.U32 R89, R8.reuse, UR53, RZ ;  /* 0x0000003508597c19 */ /* 0x040fe400080006ff */
[--C-:B------:R-:W-:Y:S02]  /*9950*/  SHF.R.U64 R0, R8, UR23, R9.reuse ;  /* 0x0000001708007c19 */ /* 0x100fe40008001209 */
[----:B------:R-:W-:-:S02]  /*9960*/  SHF.R.U32.HI R4, RZ, UR23, R9 ;  /* 0x00000017ff047c19 */ /* 0x000fc40008011609 */
[----:B------:R-:W-:Y:S02]  /*9970*/  LOP3.LUT R76, R76, 0xfffffffe, RZ, 0xc0, !PT ;  /* 0xfffffffe4c4c7812 */ /* 0x000fe400078ec0ff */
[----:B------:R-:W-:Y:S02]  /*9980*/  @P0 LOP3.LUT R8, R0, R89, RZ, 0x3c, !PT ;  /* 0x0000005900080212 */ /* 0x000fe400078e3cff */
[----:B------:R-:W-:Y:S02]  /*9990*/  @P0 LOP3.LUT R76, R76, 0x1, RZ, 0xfc, !PT ;  /* 0x000000014c4c0812 */ /* 0x000fe400078efcff */
[----:B------:R-:W-:Y:S02]  /*99a0*/  @P0 LOP3.LUT R9, R4, R93, RZ, 0x3c, !PT ;  /* 0x0000005d04090212 */ /* 0x000fe400078e3cff */
[----:B------:R-:W-:Y:S01]  /*99b0*/  ISETP.NE.AND P0, PT, RZ, UR9, PT ;  /* 0x00000009ff007c0c */ /* 0x000fe2000bf05270 */
[----:B------:R-:W0:Y:S01]  /*99c0*/  LDCU UR9, c[0x3][0x120] ;  /* 0x00c02400ff0977ac */ /* 0x000e220008000800 */
[----:B------:R-:W-:-:S02]  /*99d0*/  LOP3.LUT R93, R50, R3, RZ, 0x3c, !PT ;  /* 0x00000003325d7212 */ /* 0x000fc400078e3cff */
[-C--:B------:R-:W-:Y:S02]  /*99e0*/  LOP3.LUT R82, R51, R13.reuse, RZ, 0x3c, !PT ;  /* 0x0000000d33527212 */ /* 0x080fe400078e3cff */
[----:B------:R-:W-:Y:S02]  /*99f0*/  LOP3.LUT R0, R19, R13, RZ, 0x3c, !PT ;  /* 0x0000000d13007212 */ /* 0x000fe400078e3cff */
[C-C-:B------:R-:W-:Y:S02]  /*9a00*/  SHF.L.U64.HI R88, R93.reuse, UR55, R82.reuse ;  /* 0x000000375d587c19 */ /* 0x140fe40008010252 */
[C---:B------:R-:W-:Y:S02]  /*9a10*/  SHF.L.U32 R89, R93.reuse, UR55, RZ ;  /* 0x000000375d597c19 */ /* 0x040fe400080006ff */
[--C-:B------:R-:W-:Y:S02]  /*9a20*/  SHF.R.U64 R4, R93, UR58, R82.reuse ;  /* 0x0000003a5d047c19 */ /* 0x100fe40008001252 */
[----:B------:R-:W-:-:S02]  /*9a30*/  SHF.R.U32.HI R13, RZ, UR58, R82 ;  /* 0x0000003aff0d7c19 */ /* 0x000fc40008011652 */
[----:B------:R-:W-:Y:S02]  /*9a40*/  LOP3.LUT R3, R18, R3, RZ, 0x3c, !PT ;  /* 0x0000000312037212 */ /* 0x000fe400078e3cff */
[----:B------:R-:W-:Y:S02]  /*9a50*/  P2R R123, PR, RZ, 0x8 ;  /* 0x00000008ff7b7803 */ /* 0x000fe40000000000 */
[----:B------:R-:W-:Y:S02]  /*9a60*/  @P0 LOP3.LUT R93, R4, R89, RZ, 0x3c, !PT ;  /* 0x00000059045d0212 */ /* 0x000fe400078e3cff */
[----:B------:R-:W-:Y:S02]  /*9a70*/  @P0 LOP3.LUT R82, R13, R88, RZ, 0x3c, !PT ;  /* 0x000000580d520212 */ /* 0x000fe400078e3cff */
[----:B------:R-:W-:Y:S02]  /*9a80*/  LOP3.LUT R76, R76, 0xfffffffb, RZ, 0xc0, !PT ;  /* 0xfffffffb4c4c7812 */ /* 0x000fe400078ec0ff */
[----:B------:R-:W-:-:S02]  /*9a90*/  SHF.L.U64.HI R88, R3, UR57, R0 ;  /* 0x0000003903587c19 */ /* 0x000fc40008010200 */
[C-C-:B------:R-:W-:Y:S02]  /*9aa0*/  SHF.R.U64 R4, R3.reuse, UR6, R0.reuse ;  /* 0x0000000603047c19 */ /* 0x140fe40008001200 */
[----:B------:R-:W-:Y:S02]  /*9ab0*/  SHF.R.U32.HI R13, RZ, UR6, R0 ;  /* 0x00000006ff0d7c19 */ /* 0x000fe40008011600 */
[----:B------:R-:W-:Y:S02]  /*9ac0*/  SHF.L.U32 R89, R3, UR57, RZ ;  /* 0x0000003903597c19 */ /* 0x000fe400080006ff */
[----:B------:R-:W-:Y:S02]  /*9ad0*/  ISETP.NE.AND P3, PT, RZ, UR24, PT ;  /* 0x00000018ff007c0c */ /* 0x000fe4000bf65270 */
[----:B------:R-:W-:Y:S02]  /*9ae0*/  @P0 LOP3.LUT R76, R76, 0x4, RZ, 0xfc, !PT ;  /* 0x000000044c4c0812 */ /* 0x000fe400078efcff */
[----:B------:R-:W-:-:S02]  /*9af0*/  @P6 LOP3.LUT R0, R13, R88, RZ, 0x3c, !PT ;  /* 0x000000580d006212 */ /* 0x000fc400078e3cff */
[----:B------:R-:W-:Y:S02]  /*9b00*/  @P6 LOP3.LUT R3, R4, R89, RZ, 0x3c, !PT ;  /* 0x0000005904036212 */ /* 0x000fe400078e3cff */
[----:B------:R-:W-:Y:S02]  /*9b10*/  LOP3.LUT R88, R32, R87, RZ, 0x3c, !PT ;  /* 0x0000005720587212 */ /* 0x000fe400078e3cff */
[----:B------:R-:W-:Y:S02]  /*9b20*/  LOP3.LUT R89, R33, R107, RZ, 0x3c, !PT ;  /* 0x0000006b21597212 */ /* 0x000fe400078e3cff */
[----:B------:R-:W-:Y:S02]  /*9b30*/  ISETP.NE.AND P0, PT, RZ, UR14, PT ;  /* 0x0000000eff007c0c */ /* 0x000fe4000bf05270 */
[C---:B------:R-:W-:Y:S02]  /*9b40*/  SHF.L.U32 R101, R88.reuse, UR24, RZ ;  /* 0x0000001858657c19 */ /* 0x040fe400080006ff */
[----:B------:R-:W-:-:S02]  /*9b50*/  SHF.R.U64 R90, R88, UR68, R89 ;  /* 0x00000044585a7c19 */ /* 0x000fc40008001259 */
[----:B------:R-:W-:Y:S02]  /*9b60*/  LOP3.LUT R13, R40, R87, RZ, 0x3c, !PT ;  /* 0x00000057280d7212 */ /* 0x000fe400078e3cff */
[----:B------:R-:W-:Y:S02]  /*9b70*/  LOP3.LUT R4, R41, R107, RZ, 0x3c, !PT ;  /* 0x0000006b29047212 */ /* 0x000fe400078e3cff */
[----:B------:R-:W-:Y:S02]  /*9b80*/  SHF.L.U64.HI R122, R88, UR24, R89 ;  /* 0x00000018587a7c19 */ /* 0x000fe40008010259 */
[----:B------:R-:W-:Y:S02]  /*9b90*/  P2R R125, PR, RZ, 0x10 ;  /* 0x00000010ff7d7803 */ /* 0x000fe40000000000 */
[----:B------:R-:W-:Y:S02]  /*9ba0*/  @P3 LOP3.LUT R88, R90, R101, RZ, 0x3c, !PT ;  /* 0x000000655a583212 */ /* 0x000fe400078e3cff */
[----:B------:R-:W-:-:S02]  /*9bb0*/  SHF.L.U32 R101, R13, UR14, RZ ;  /* 0x0000000e0d657c19 */ /* 0x000fc400080006ff */
[C-C-:B------:R-:W-:Y:S02]  /*9bc0*/  SHF.R.U64 R90, R13.reuse, UR64, R4.reuse ;  /* 0x000000400d5a7c19 */ /* 0x140fe40008001204 */
[----:B------:R-:W-:Y:S01]  /*9bd0*/  ISETP.NE.AND P4, PT, RZ, UR35, PT ;  /* 0x00000023ff007c0c */ /* 0x000fe2000bf85270 */
[----:B------:R-:W2:Y:S01]  /*9be0*/  LDCU.128 UR32, c[0x3][URZ] ;  /* 0x00c00000ff2077ac */ /* 0x000ea20008000c00 */
[----:B------:R-:W-:Y:S02]  /*9bf0*/  SHF.L.U64.HI R120, R13, UR14, R4 ;  /* 0x0000000e0d787c19 */ /* 0x000fe40008010204 */
[----:B------:R-:W-:Y:S02]  /*9c00*/  P2R R126, PR, RZ, 0x4 ;  /* 0x00000004ff7e7803 */ /* 0x000fe40000000000 */
[----:B------:R-:W-:Y:S02]  /*9c10*/  @P0 LOP3.LUT R13, R90, R101, RZ, 0x3c, !PT ;  /* 0x000000655a0d0212 */ /* 0x000fe400078e3cff */
[----:B------:R-:W-:-:S02]  /*9c20*/  LOP3.LUT R101, R54, R87, RZ, 0x3c, !PT ;  /* 0x0000005736657212 */ /* 0x000fc400078e3cff */
[----:B------:R-:W-:Y:S02]  /*9c30*/  LOP3.LUT R136, R55, R107, RZ, 0x3c, !PT ;  /* 0x0000006b37887212 */ /* 0x000fe400078e3cff */
[----:B0-----:R-:W-:Y:S02]  /*9c40*/  ISETP.NE.AND P2, PT, RZ, UR9, PT ;  /* 0x00000009ff007c0c */ /* 0x001fe4000bf45270 */
[----:B------:R-:W-:Y:S02]  /*9c50*/  LOP3.LUT R90, R148, R87, RZ, 0x3c, !PT ;  /* 0x00000057945a7212 */ /* 0x000fe400078e3cff */
[----:B------:R-:W-:Y:S02]  /*9c60*/  LOP3.LUT R87, R149, R107, RZ, 0x3c, !PT ;  /* 0x0000006b95577212 */ /* 0x000fe400078e3cff */
[C---:B------:R-:W-:Y:S02]  /*9c70*/  SHF.L.U32 R107, R101.reuse, UR31, RZ ;  /* 0x0000001f656b7c19 */ /* 0x040fe400080006ff */
[----:B------:R-:W-:-:S02]  /*9c80*/  SHF.R.U64 R96, R101, UR48, R136 ;  /* 0x0000003065607c19 */ /* 0x000fc40008001288 */
[----:B------:R-:W-:Y:S02]  /*9c90*/  SHF.L.U64.HI R112, R101, UR31, R136 ;  /* 0x0000001f65707c19 */ /* 0x000fe40008010288 */
[----:B------:R-:W-:Y:S02]  /*9ca0*/  @P4 LOP3.LUT R101, R96, R107, RZ, 0x3c, !PT ;  /* 0x0000006b60654212 */ /* 0x000fe400078e3cff */
[C-C-:B------:R-:W-:Y:S02]  /*9cb0*/  SHF.R.U64 R96, R90.reuse, UR5, R87.reuse ;  /* 0x000000055a607c19 */ /* 0x140fe40008001257 */
[C---:B-1----:R-:W-:Y:S02]  /*9cc0*/  SHF.L.U32 R107, R90.reuse, UR13, RZ ;  /* 0x0000000d5a6b7c19 */ /* 0x042fe400080006ff */
[----:B------:R-:W-:Y:S02]  /*9cd0*/  SHF.L.U64.HI R113, R90, UR13, R87 ;  /* 0x0000000d5a717c19 */ /* 0x000fe40008010257 */
[----:B------:R-:W-:-:S02]  /*9ce0*/  @P2 LOP3.LUT R90, R96, R107, RZ, 0x3c, !PT ;  /* 0x0000006b605a2212 */ /* 0x000fc400078e3cff */
[----:B------:R-:W-:Y:S02]  /*9cf0*/  SHF.R.U32.HI R107, RZ, UR48, R136 ;  /* 0x00000030ff6b7c19 */ /* 0x000fe40008011688 */
[----:B------:R-:W-:Y:S02]  /*9d00*/  SHF.R.U32.HI R96, RZ, UR5, R87 ;  /* 0x00000005ff607c19 */ /* 0x000fe40008011657 */
[----:B------:R-:W-:Y:S02]  /*9d10*/  @P4 LOP3.LUT R136, R107, R112, RZ, 0x3c, !PT ;  /* 0x000000706b884212 */ /* 0x000fe400078e3cff */
[----:B------:R-:W-:Y:S02]  /*9d20*/  LOP3.LUT R107, R100, R105, RZ, 0x30, !PT ;  /* 0x00000069646b7212 */ /* 0x000fe400078e30ff */
[----:B------:R-:W-:Y:S02]  /*9d30*/  @P2 LOP3.LUT R87, R96, R113, RZ, 0x3c, !PT ;  /* 0x0000007160572212 */ /* 0x000fe400078e3cff */
[----:B------:R-:W-:-:S02]  /*9d40*/  LOP3.LUT R96, R124, R100, RZ, 0x30, !PT ;  /* 0x000000647c607212 */ /* 0x000fc400078e30ff */
[----:B------:R-:W-:Y:S02]  /*9d50*/  SHF.R.U32.HI R117, RZ, UR64, R4 ;  /* 0x00000040ff757c19 */ /* 0x000fe40008011604 */
[----:B------:R-:W-:Y:S02]  /*9d60*/  LOP3.LUT R113, R92, R83, RZ, 0x30, !PT ;  /* 0x000000535c717212 */ /* 0x000fe400078e30ff */
[-C--:B------:R-:W-:Y:S02]  /*9d70*/  LOP3.LUT R107, R107, R92.reuse, RZ, 0x3c, !PT ;  /* 0x0000005c6b6b7212 */ /* 0x080fe400078e3cff */
[----:B------:R-:W-:Y:S02]  /*9d80*/  LOP3.LUT R92, R105, R92, RZ, 0x30, !PT ;  /* 0x0000005c695c7212 */ /* 0x000fe400078e30ff */
[----:B------:R-:W-:Y:S02]  /*9d90*/  LOP3.LUT R105, R96, R105, RZ, 0x3c, !PT ;  /* 0x0000006960697212 */ /* 0x000fe400078e3cff */
[----:B------:R-:W-:-:S02]  /*9da0*/  LOP3.LUT R96, R99, R94, RZ, 0x30, !PT ;  /* 0x0000005e63607212 */ /* 0x000fc400078e30ff */
[----:B------:R-:W-:Y:S02]  /*9db0*/  @P0 LOP3.LUT R4, R117, R120, RZ, 0x3c, !PT ;  /* 0x0000007875040212 */ /* 0x000fe400078e3cff */
[-C--:B------:R-:W-:Y:S02]  /*9dc0*/  LOP3.LUT R117, R83, R124.reuse, RZ, 0x30, !PT ;  /* 0x0000007c53757212 */ /* 0x080fe400078e30ff */
[----:B------:R-:W-:Y:S02]  /*9dd0*/  LOP3.LUT R124, R113, R124, RZ, 0x3c, !PT ;  /* 0x0000007c717c7212 */ /* 0x000fe400078e3cff */
[----:B------:R-:W-:Y:S02]  /*9de0*/  LOP3.LUT R83, R92, R83, RZ, 0x3c, !PT ;  /* 0x000000535c537212 */ /* 0x000fe400078e3cff */
[----:B------:R-:W-:Y:S02]  /*9df0*/  LOP3.LUT R113, R91, R99, RZ, 0x30, !PT ;  /* 0x000000635b717212 */ /* 0x000fe400078e30ff */
[----:B------:R-:W-:-:S02]  /*9e00*/  LOP3.LUT R92, R97, R86, RZ, 0x30, !PT ;  /* 0x00000056615c7212 */ /* 0x000fc400078e30ff */
[-C--:B------:R-:W-:Y:S02]  /*9e10*/  LOP3.LUT R96, R96, R97.reuse, RZ, 0x3c, !PT ;  /* 0x0000006160607212 */ /* 0x080fe400078e3cff */
[----:B------:R-:W-:Y:S02]  /*9e20*/  LOP3.LUT R97, R94, R97, RZ, 0x30, !PT ;  /* 0x000000615e617212 */ /* 0x000fe400078e30ff */
[----:B------:R-:W-:Y:S02]  /*9e30*/  LOP3.LUT R112, R86, R91, RZ, 0x30, !PT ;  /* 0x0000005b56707212 */ /* 0x000fe400078e30ff */
[----:B------:R-:W-:Y:S02]  /*9e40*/  LOP3.LUT R94, R113, R94, RZ, 0x3c, !PT ;  /* 0x0000005e715e7212 */ /* 0x000fe400078e3cff */
[----:B------:R-:W-:Y:S02]  /*9e50*/  LOP3.LUT R86, R97, R86, RZ, 0x3c, !PT ;  /* 0x0000005661567212 */ /* 0x000fe400078e3cff */
[----:B------:R-:W-:-:S02]  /*9e60*/  LOP3.LUT R154, R109, R84, RZ, 0x30, !PT ;  /* 0x000000546d9a7212 */ /* 0x000fc400078e30ff */
[----:B------:R-:W-:Y:S02]  /*9e70*/  LOP3.LUT R113, R21, R98, RZ, 0x30, !PT ;  /* 0x0000006215717212 */ /* 0x000fe400078e30ff */
        /* <DEDUP_REMOVED lines=33> */
[-C--:B------:R-:W-:Y:S02]  /*a090*/  LOP3.LUT R92, R117, R0.reuse, RZ, 0x3c, !PT ;  /* 0x00000000755c7212 */ /* 0x080fe400078e3cff */
[----:B------:R-:W-:-:S02]  /*a0a0*/  LOP3.LUT R0, R103, R0, RZ, 0x30, !PT ;  /* 0x0000000067007212 */ /* 0x000fc400078e30ff */
[----:B------:R-:W-:Y:S02]  /*a0b0*/  LOP3.LUT R110, R113, R110, RZ, 0x3c, !PT ;  /* 0x0000006e716e7212 */ /* 0x000fe400078e3cff */
[----:B------:R-:W-:Y:S02]  /*a0c0*/  LOP3.LUT R113, R8, R131, RZ, 0x30, !PT ;  /* 0x0000008308717212 */ /* 0x000fe400078e30ff */
[----:B------:R-:W-:Y:S02]  /*a0d0*/  LOP3.LUT R115, R0, R115, RZ, 0x3c, !PT ;  /* 0x0000007300737212 */ /* 0x000fe400078e3cff */
[----:B------:R-:W-:Y:S02]  /*a0e0*/  LOP3.LUT R143, R88, R11, RZ, 0x30, !PT ;  /* 0x0000000b588f7212 */ /* 0x000fe400078e30ff */
[-C--:B------:R-:W-:Y:S02]  /*a0f0*/  LOP3.LUT R0, R113, R88.reuse, RZ, 0x3c, !PT ;  /* 0x0000005871007212 */ /* 0x080fe400078e3cff */
[----:B------:R-:W-:-:S02]  /*a100*/  LOP3.LUT R88, R131, R88, RZ, 0x30, !PT ;  /* 0x0000005883587212 */ /* 0x000fc400078e30ff */
[----:B------:R-:W-:Y:S02]  /*a110*/  SHF.R.U32.HI R119, RZ, UR68, R89 ;  /* 0x00000044ff777c19 */ /* 0x000fe40008011659 */
[----:B------:R-:W-:Y:S02]  /*a120*/  LOP3.LUT R136, R3, R136, RZ, 0x3c, !PT ;  /* 0x0000008803887212 */ /* 0x000fe400078e3cff */
[----:B------:R-:W-:Y:S02]  /*a130*/  LOP3.LUT R3, R11, R20, RZ, 0x30, !PT ;  /* 0x000000140b037212 */ /* 0x000fe400078e30ff */
[----:B------:R-:W-:Y:S02]  /*a140*/  LOP3.LUT R11, R88, R11, RZ, 0x3c, !PT ;  /* 0x0000000b580b7212 */ /* 0x000fe400078e3cff */
[----:B------:R-:W-:Y:S02]  /*a150*/  @P3 LOP3.LUT R89, R119, R122, RZ, 0x3c, !PT ;  /* 0x0000007a77593212 */ /* 0x000fe400078e3cff */
[----:B------:R-:W-:-:S02]  /*a160*/  LOP3.LUT R88, R9, R130, RZ, 0x30, !PT ;  /* 0x0000008209587212 */ /* 0x000fc400078e30ff */
[----:B------:R-:W-:Y:S02]  /*a170*/  LOP3.LUT R103, R112, R103, RZ, 0x3c, !PT ;  /* 0x0000006770677212 */ /* 0x000fe400078e3cff */
[-C--:B------:R-:W-:Y:S02]  /*a180*/  LOP3.LUT R112, R20, R8.reuse, RZ, 0x30, !PT ;  /* 0x0000000814707212 */ /* 0x080fe400078e30ff */
        /* <DEDUP_REMOVED lines=12> */
[-C--:B------:R-:W-:Y:S02]  /*a250*/  LOP3.LUT R128, R93, R6.reuse, RZ, 0x30, !PT ;  /* 0x000000065d807212 */ /* 0x080fe400078e30ff */
[----:B------:R-:W-:Y:S02]  /*a260*/  LOP3.LUT R89, R89, R6, RZ, 0x3c, !PT ;  /* 0x0000000659597212 */ /* 0x000fe400078e3cff */
[----:B------:R-:W-:Y:S02]  /*a270*/  LOP3.LUT R88, R7, R82, RZ, 0x30, !PT ;  /* 0x0000005207587212 */ /* 0x000fe400078e30ff */
[----:B------:R-:W-:-:S02]  /*a280*/  LOP3.LUT R134, R134, R7, RZ, 0x3c, !PT ;  /* 0x0000000786867212 */ /* 0x000fc400078e3cff */
[-C--:B------:R-:W-:Y:S02]  /*a290*/  LOP3.LUT R6, R5, R4.reuse, RZ, 0x30, !PT ;  /* 0x0000000405067212 */ /* 0x080fe400078e30ff */
[----:B------:R-:W-:Y:S02]  /*a2a0*/  LOP3.LUT R129, R82, R5, RZ, 0x30, !PT ;  /* 0x0000000552817212 */ /* 0x000fe400078e30ff */
[----:B------:R-:W-:Y:S02]  /*a2b0*/  LOP3.LUT R7, R133, R7, RZ, 0x30, !PT ;  /* 0x0000000785077212 */ /* 0x000fe400078e30ff */
[----:B------:R-:W-:Y:S01]  /*a2c0*/  LOP3.LUT R133, R6, R133, RZ, 0x3c, !PT ;  /* 0x0000008506857212 */ /* 0x000fe200078e3cff */
[----:B------:R-:W-:Y:S01]  /*a2d0*/  IMAD.MOV.U32 R6, RZ, RZ, R100 ;  /* 0x000000ffff067224 */ /* 0x000fe200078e0064 */
[----:B------:R-:W-:Y:S01]  /*a2e0*/  LOP3.LUT R129, R129, R4, RZ, 0x3c, !PT ;  /* 0x0000000481817212 */ /* 0x000fe200078e3cff */
[----:B------:R-:W-:Y:S01]  /*a2f0*/  IMAD.MOV.U32 R4, RZ, RZ, R105 ;  /* 0x000000ffff047224 */ /* 0x000fe200078e0069 */
[----:B------:R-:W-:Y:S01]  /*a300*/  LOP3.LUT R88, R88, R5, RZ, 0x3c, !PT ;  /* 0x0000000558587212 */ /* 0x000fe200078e3cff */
[----:B------:R-:W-:Y:S01]  /*a310*/  IMAD.MOV.U32 R5, RZ, RZ, R94 ;  /* 0x000000ffff057224 */ /* 0x000fe200078e005e */
[----:B------:R-:W-:Y:S01]  /*a320*/  LOP3.LUT R82, R7, R82, RZ, 0x3c, !PT ;  /* 0x0000005207527212 */ /* 0x000fe200078e3cff */
[----:B------:R-:W-:Y:S01]  /*a330*/  IMAD.MOV.U32 R7, RZ, RZ, R99 ;  /* 0x000000ffff077224 */ /* 0x000fe200078e0063 */
[----:B------:R-:W-:-:S02]  /*a340*/  LOP3.LUT R135, R13, R132, RZ, 0x30, !PT ;  /* 0x000000840d877212 */ /* 0x000fc400078e30ff */
[----:B------:R-:W-:Y:S02]  /*a350*/  LOP3.LUT R9, R20, R9, RZ, 0x3c, !PT ;  /* 0x0000000914097212 */ /* 0x000fe400078e3cff */
[----:B------:R0:W-:Y:S01]  /*a360*/  STL.128 [R1+0x4080], R4 ;  /* 0x0040800401007387 */ /* 0x0001e20000100c00 */
[-C--:B------:R-:W-:Y:S02]  /*a370*/  LOP3.LUT R135, R135, R12.reuse, RZ, 0x3c, !PT ;  /* 0x0000000c87877212 */ /* 0x080fe400078e3cff */
[----:B------:R-:W-:Y:S02]  /*a380*/  LOP3.LUT R12, R132, R12, RZ, 0x30, !PT ;  /* 0x0000000c840c7212 */ /* 0x000fe400078e30ff */
[----:B------:R-:W-:Y:S02]  /*a390*/  LOP3.LUT R132, R15, R132, RZ, 0x3c, !PT ;  /* 0x000000840f847212 */ /* 0x000fe400078e3cff */
[----:B--2---:R-:W-:Y:S02]  /*a3a0*/  LOP3.LUT R98, R98, UR32, R21, 0x96, !PT ;  /* 0x0000002062627c12 */ /* 0x004fe4000f8e9615 */
[----:B------:R-:W-:-:S02]  /*a3b0*/  LOP3.LUT R95, R95, UR33, R14, 0x96, !PT ;  /* 0x000000215f5f7c12 */ /* 0x000fc4000f8e960e */
[----:B------:R-:W-:Y:S02]  /*a3c0*/  LOP3.LUT R76, R76, 0xffffbfff, RZ, 0xc0, !PT ;  /* 0xffffbfff4c4c7812 */ /* 0x000fe400078ec0ff */
[----:B------:R-:W-:Y:S02]  /*a3d0*/  LOP3.LUT R131, R112, R131, RZ, 0x3c, !PT ;  /* 0x0000008370837212 */ /* 0x000fe400078e3cff */
[----:B------:R-:W-:Y:S01]  /*a3e0*/  LOP3.LUT R130, R113, R130, RZ, 0x3c, !PT ;  /* 0x0000008271827212 */ /* 0x000fe200078e3cff */
[----:B0-----:R-:W-:Y:S01]  /*a3f0*/  IMAD.MOV.U32 R4, RZ, RZ, R124 ;  /* 0x000000ffff047224 */ /* 0x001fe200078e007c */
[----:B------:R-:W-:Y:S01]  /*a400*/  LOP3.LUT R20, R102, R154, R105, 0x96, !PT ;  /* 0x0000009a66147212 */ /* 0x000fe200078e9669 */
[----:B------:R-:W-:Y:S01]  /*a410*/  IMAD.MOV.U32 R5, RZ, RZ, R91 ;  /* 0x000000ffff057224 */ /* 0x000fe200078e005b */
[----:B------:R-:W-:Y:S01]  /*a420*/  LOP3.LUT R21, R103, R155, R94, 0x96, !PT ;  /* 0x0000009b67157212 */ /* 0x000fe200078e965e */
[----:B------:R-:W-:Y:S01]  /*a430*/  IMAD.MOV.U32 R6, RZ, RZ, R83 ;  /* 0x000000ffff067224 */ /* 0x000fe200078e0053 */
[----:B------:R-:W-:Y:S01]  /*a440*/  LOP3.LUT R14, R101, R109, R124, 0x96, !PT ;  /* 0x0000006d650e7212 */ /* 0x000fe200078e967c */
[----:B------:R-:W-:Y:S01]  /*a450*/  IMAD.MOV.U32 R7, RZ, RZ, R86 ;  /* 0x000000ffff077224 */ /* 0x000fe200078e0056 */
[----:B------:R-:W-:-:S02]  /*a460*/  LOP3.LUT R15, R136, R104, R91, 0x96, !PT ;  /* 0x00000068880f7212 */ /* 0x000fc400078e965b */
[----:B------:R-:W-:Y:S02]  /*a470*/  LOP3.LUT R93, R12, R93, RZ, 0x3c, !PT ;  /* 0x0000005d0c5d7212 */ /* 0x000fe400078e3cff */
[----:B------:R0:W-:Y:S01]  /*a480*/  STL.128 [R1+0x4090], R4 ;  /* 0x0040900401007387 */ /* 0x0001e20000100c00 */
[----:B------:R-:W-:Y:S02]  /*a490*/  @P3 LOP3.LUT R76, R76, 0x4000, RZ, 0xfc, !PT ;  /* 0x000040004c4c3812 */ /* 0x000fe400078efcff */
[----:B------:R-:W-:Y:S02]  /*a4a0*/  LOP3.LUT R12, R114, R90, R83, 0x96, !PT ;  /* 0x0000005a720c7212 */ /* 0x000fe400078e9653 */
[----:B------:R-:W-:Y:S02]  /*a4b0*/  LOP3.LUT R20, R132, R20, R131, 0x96, !PT ;  /* 0x0000001484147212 */ /* 0x000fe400078e9683 */
[----:B------:R-:W-:Y:S02]  /*a4c0*/  LOP3.LUT R21, R133, R21, R130, 0x96, !PT ;  /* 0x0000001585157212 */ /* 0x000fe400078e9682 */
[----:B------:R-:W-:-:S02]  /*a4d0*/  LOP3.LUT R113, R89, R14, R143, 0x96, !PT ;  /* 0x0000000e59717212 */ /* 0x000fc400078e968f */
[----:B------:R-:W-:Y:S02]  /*a4e0*/  LOP3.LUT R112, R88, R15, R142, 0x96, !PT ;  /* 0x0000000f58707212 */ /* 0x000fe400078e968e */
[----:B------:R-:W-:Y:S02]  /*a4f0*/  LOP3.LUT R128, R128, R13, RZ, 0x3c, !PT ;  /* 0x0000000d80807212 */ /* 0x000fe400078e3cff */
[----:B------:R-:W-:Y:S01]  /*a500*/  LOP3.LUT R13, R115, R85, R86, 0x96, !PT ;  /* 0x00000055730d7212 */ /* 0x000fe200078e9656 */
[----:B0-----:R-:W-:Y:S01]  /*a510*/  IMAD.MOV.U32 R4, RZ, RZ, R97 ;  /* 0x000000ffff047224 */ /* 0x001fe200078e0061 */
[----:B------:R-:W-:Y:S01]  /*a520*/  LOP3.LUT R76, R76, 0xfffeffff, RZ, 0xc0, !PT ;  /* 0xfffeffff4c4c7812 */ /* 0x000fe200078ec0ff */
[----:B------:R-:W-:Y:S01]  /*a530*/  IMAD.MOV.U32 R5, RZ, RZ, R84 ;  /* 0x000000ffff057224 */ /* 0x000fe200078e0054 */
[----:B------:R-:W-:Y:S01]  /*a540*/  LOP3.LUT R12, R93, R12, R11, 0x96, !PT ;  /* 0x0000000c5d0c7212 */ /* 0x000fe200078e960b */
[----:B------:R-:W-:Y:S01]  /*a550*/  IMAD.MOV.U32 R6, RZ, RZ, R109 ;  /* 0x000000ffff067224 */ /* 0x000fe200078e006d */
[----:B------:R-:W-:Y:S01]  /*a560*/  SHF.L.W.U32.HI R117, R112, 0x1, R113 ;  /* 0x0000000170757819 */ /* 0x000fe20000010e71 */
[----:B------:R-:W-:Y:S01]  /*a570*/  IMAD.MOV.U32 R7, RZ, RZ, R104 ;  /* 0x000000ffff077224 */ /* 0x000fe200078e0068 */
[----:B------:R-:W-:-:S02]  /*a580*/  LOP3.LUT R13, R82, R13, R10, 0x96, !PT ;  /* 0x0000000d520d7212 */ /* 0x000fc400078e960a */
[----:B------:R-:W-:Y:S02]  /*a590*/  @P0 LOP3.LUT R76, R76, 0x10000, RZ, 0xfc, !PT ;  /* 0x000100004c4c0812 */ /* 0x000fe400078efcff */
[----:B------:R0:W-:Y:S01]  /*a5a0*/  STL.128 [R1+0x4060], R4 ;  /* 0x0040600401007387 */ /* 0x0001e20000100c00 */
[----:B------:R-:W-:Y:S02]  /*a5b0*/  LOP3.LUT R117, R117, R20, RZ, 0x3c, !PT ;  /* 0x0000001475757212 */ /* 0x000fe400078e3cff */
[----:B------:R-:W-:Y:S02]  /*a5c0*/  LOP3.LUT R76, R76, 0xfffffeff, RZ, 0xc0, !PT ;  /* 0xfffffeff4c4c7812 */ /* 0x000fe400078ec0ff */
[----:B------:R-:W-:Y:S02]  /*a5d0*/  LOP3.LUT R138, R0, R107, R87, 0x96, !PT ;  /* 0x0000006b008a7212 */ /* 0x000fe400078e9657 */
[----:B------:R-:W-:Y:S02]  /*a5e0*/  SHF.L.W.U32.HI R14, R113, 0x1, R112 ;  /* 0x00000001710e7819 */ /* 0x000fe40000010e70 */
[----:B------:R-:W-:-:S02]  /*a5f0*/  @P4 LOP3.LUT R76, R76, 0x100, RZ, 0xfc, !PT ;  /* 0x000001004c4c4812 */ /* 0x000fc400078efcff */
[----:B------:R-:W-:Y:S02]  /*a600*/  ISETP.NE.AND P4, PT, R125, RZ, PT ;  /* 0x000000ff7d00720c */ /* 0x000fe40003f85270 */
[----:B------:R-:W-:Y:S02]  /*a610*/  LOP3.LUT R138, R98, R138, R135, 0x96, !PT ;  /* 0x0000008a628a7212 */ /* 0x000fe400078e9687 */
[----:B------:R-:W-:Y:S01]  /*a620*/  LOP3.LUT R14, R14, R21, RZ, 0x3c, !PT ;  /* 0x000000150e0e7212 */ /* 0x000fe200078e3cff */
[----:B0-----:R-:W-:Y:S01]  /*a630*/  IMAD.MOV.U32 R6, RZ, RZ, R107 ;  /* 0x000000ffff067224 */ /* 0x001fe200078e006b */
[----:B------:R-:W-:Y:S01]  /*a640*/  ISETP.NE.AND P3, PT, R123, RZ, PT ;  /* 0x000000ff7b00720c */ /* 0x000fe20003f65270 */
[----:B------:R-:W-:Y:S01]  /*a650*/  IMAD.MOV.U32 R7, RZ, RZ, R96 ;  /* 0x000000ffff077224 */ /* 0x000fe200078e0060 */
[----:B------:R-:W-:Y:S01]  /*a660*/  LOP3.LUT R76, R76, 0xfffdffff, RZ, 0xc0, !PT ;  /* 0xfffdffff4c4c7812 */ /* 0x000fe200078ec0ff */
[----:B------:R-:W-:Y:S01]  /*a670*/  IMAD.MOV.U32 R4, RZ, RZ, R90 ;  /* 0x000000ffff047224 */ /* 0x000fe200078e005a */
[----:B------:R-:W-:Y:S01]  /*a680*/  ISETP.NE.AND P0, PT, R121, RZ, PT ;  /* 0x000000ff7900720c */ /* 0x000fe20003f05270 */
[----:B------:R-:W-:Y:S01]  /*a690*/  IMAD.MOV.U32 R5, RZ, RZ, R85 ;  /* 0x000000ffff057224 */ /* 0x000fe200078e0055 */
[----:B------:R-:W-:-:S02]  /*a6a0*/  @P2 LOP3.LUT R76, R76, 0x20000, RZ, 0xfc, !PT ;  /* 0x000200004c4c2812 */ /* 0x000fc400078efcff */
[----:B------:R-:W-:Y:S02]  /*a6b0*/  ISETP.NE.AND P2, PT, R126, RZ, PT ;  /* 0x000000ff7e00720c */ /* 0x000fe40003f45270 */
[----:B------:R0:W-:Y:S02]  /*a6c0*/  STL.128 [R1+0x4070], R4 ;  /* 0x0040700401007387 */ /* 0x0001e40000100c00 */
[----:B0-----:R-:W-:Y:S02]  /*a6d0*/  IMAD.MOV.U32 R4, RZ, RZ, R87 ;  /* 0x000000ffff047224 */ /* 0x001fe400078e0057 */
[----:B------:R-:W-:Y:S02]  /*a6e0*/  IMAD.MOV.U32 R5, RZ, RZ, R92 ;  /* 0x000000ffff057224 */ /* 0x000fe400078e005c */
[----:B------:R-:W-:Y:S02]  /*a6f0*/  IMAD.MOV.U32 R6, RZ, RZ, R102 ;  /* 0x000000ffff067224 */ /* 0x000fe400078e0066 */
[----:B------:R-:W-:-:S05]  /*a700*/  IMAD.MOV.U32 R7, RZ, RZ, R103 ;  /* 0x000000ffff077224 */ /* 0x000fca00078e0067 */
[----:B------:R0:W-:Y:S02]  /*a710*/  STL.128 [R1+0x40a0], R4 ;  /* 0x0040a00401007387 */ /* 0x0001e40000100c00 */
[----:B0-----:R-:W-:Y:S02]  /*a720*/  IMAD.MOV.U32 R4, RZ, RZ, R111 ;  /* 0x000000ffff047224 */ /* 0x001fe400078e006f */
[----:B------:R-:W-:Y:S02]  /*a730*/  IMAD.MOV.U32 R5, RZ, RZ, R110 ;  /* 0x000000ffff057224 */ /* 0x000fe400078e006e */
[----:B------:R-:W-:Y:S02]  /*a740*/  IMAD.MOV.U32 R6, RZ, RZ, R101 ;  /* 0x000000ffff067224 */ /* 0x000fe400078e0065 */
[----:B------:R-:W-:-:S05]  /*a750*/  IMAD.MOV.U32 R7, RZ, RZ, R136 ;  /* 0x000000ffff077224 */ /* 0x000fca00078e0088 */
[----:B------:R0:W-:Y:S02]  /*a760*/  STL.128 [R1+0x40b0], R4 ;  /* 0x0040b00401007387 */ /* 0x0001e40000100c00 */
[----:B0-----:R-:W-:Y:S02]  /*a770*/  SHF.L.W.U32.HI R5, R21, 0x1, R20 ;  /* 0x0000000115057819 */ /* 0x001fe40000010e14 */
[----:B------:R-:W-:Y:S02]  /*a780*/  SHF.L.W.U32.HI R4, R20, 0x1, R21 ;  /* 0x0000000114047819 */ /* 0x000fe40000010e15 */
[----:B------:R-:W-:Y:S02]  /*a790*/  LOP3.LUT R120, R5, R12, RZ, 0x3c, !PT ;  /* 0x0000000c05787212 */ /* 0x000fe400078e3cff */
[----:B------:R-:W-:Y:S02]  /*a7a0*/  LOP3.LUT R5, R111, R97, R100, 0x96, !PT ;  /* 0x000000616f057212 */ /* 0x000fe400078e9664 */
[----:B------:R-:W-:-:S02]  /*a7b0*/  LOP3.LUT R20, R110, R84, R99, 0x96, !PT ;  /* 0x000000546e147212 */ /* 0x000fc400078e9663 */
[----:B------:R-:W-:Y:S02]  /*a7c0*/  SHF.L.W.U32.HI R6, R12, 0x1, R13 ;  /* 0x000000010c067819 */ /* 0x000fe40000010e0d */
[----:B------:R-:W-:Y:S02]  /*a7d0*/  SHF.L.W.U32.HI R12, R13, 0x1, R12 ;  /* 0x000000010d0c7819 */ /* 0x000fe40000010e0c */
[----:B------:R-:W-:Y:S02]  /*a7e0*/  LOP3.LUT R119, R4, R13, RZ, 0x3c, !PT ;  /* 0x0000000d04777212 */ /* 0x000fe400078e3cff */
[----:B------:R-:W-:Y:S02]  /*a7f0*/  LOP3.LUT R13, R3, R96, R92, 0x96, !PT ;  /* 0x00000060030d7212 */ /* 0x000fe400078e965c */
[----:B------:R-:W-:Y:S02]  /*a800*/  LOP3.LUT R5, R128, R5, R8, 0x96, !PT ;  /* 0x0000000580057212 */ /* 0x000fe400078e9608 */
[----:B------:R-:W-:-:S02]  /*a810*/  LOP3.LUT R20, R129, R20, R9, 0x96, !PT ;  /* 0x0000001481147212 */ /* 0x000fc400078e9609 */
[----:B------:R-:W-:Y:S02]  /*a820*/  LOP3.LUT R13, R95, R13, R134, 0x96, !PT ;  /* 0x0000000d5f0d7212 */ /* 0x000fe400078e9686 */
[----:B------:R-:W-:Y:S02]  /*a830*/  SHF.L.W.U32.HI R7, R20, 0x1, R5 ;  /* 0x0000000114077819 */ /* 0x000fe40000010e05 */
[----:B------:R-:W-:Y:S02]  /*a840*/  SHF.L.W.U32.HI R145, R5, 0x1, R20 ;  /* 0x0000000105917819 */ /* 0x000fe40000010e14 */
[----:B------:R-:W-:Y:S02]  /*a850*/  SHF.L.W.U32.HI R139, R138, 0x1, R13 ;  /* 0x000000018a8b7819 */ /* 0x000fe40000010e0d */
[----:B------:R-:W-:Y:S02]  /*a860*/  LOP3.LUT R7, R7, R138, RZ, 0x3c, !PT ;  /* 0x0000008a07077212 */ /* 0x000fe400078e3cff */
[----:B------:R-:W-:-:S02]  /*a870*/  LOP3.LUT R162, R12, R5, RZ, 0x3c, !PT ;  /* 0x000000050ca27212 */ /* 0x000fc400078e3cff */
[----:B------:R-:W-:Y:S02]  /*a880*/  SHF.L.W.U32.HI R138, R13, 0x1, R138 ;  /* 0x000000010d8a7819 */ /* 0x000fe40000010e8a */
[----:B------:R-:W-:Y:S02]  /*a890*/  LOP3.LUT R5, R111, R117, RZ, 0x3c, !PT ;  /* 0x000000756f057212 */ /* 0x000fe400078e3cff */
[----:B------:R-:W-:Y:S02]  /*a8a0*/  LOP3.LUT R4, R110, R14, RZ, 0x3c, !PT ;  /* 0x0000000e6e047212 */ /* 0x000fe400078e3cff */
[----:B------:R-:W-:Y:S02]  /*a8b0*/  LOP3.LUT R111, R6, R20, RZ, 0x3c, !PT ;  /* 0x00000014066f7212 */ /* 0x000fe400078e3cff */
[----:B------:R-:W-:Y:S02]  /*a8c0*/  LOP3.LUT R138, R138, R113, RZ, 0x3c, !PT ;  /* 0x000000718a8a7212 */ /* 0x000fe400078e3cff */
[----:B------:R-:W-:-:S02]  /*a8d0*/  LOP3.LUT R139, R139, R112, RZ, 0x3c, !PT ;  /* 0x000000708b8b7212 */ /* 0x000fc400078e3cff */
[--C-:B------:R-:W-:Y:S02]  /*a8e0*/  SHF.L.U64.HI R15, R5, UR50, R4.reuse ;  /* 0x00000032050f7c19 */ /* 0x100fe40008010204 */
[----:B------:R-:W-:Y:S02]  /*a8f0*/  SHF.R.U32.HI R12, RZ, UR62, R4 ;  /* 0x0000003eff0c7c19 */ /* 0x000fe40008011604 */
[----:B------:R-:W-:Y:S02]  /*a900*/  LOP3.LUT R145, R145, R13, RZ, 0x3c, !PT ;  /* 0x0000000d91917212 */ /* 0x000fe400078e3cff */
[----:B------:R-:W-:Y:S02]  /*a910*/  LOP3.LUT R112, R8, R117, RZ, 0x3c, !PT ;  /* 0x0000007508707212 */ /* 0x000fe400078e3cff */
[----:B------:R-:W-:Y:S02]  /*a920*/  LOP3.LUT R113, R9, R14, RZ, 0x3c, !PT ;  /* 0x0000000e09717212 */ /* 0x000fe400078e3cff */
[----:B------:R-:W-:-:S02]  /*a930*/  SHF.L.U32 R13, R5, UR50, RZ ;  /* 0x00000032050d7c19 */ /* 0x000fc400080006ff */
[----:B------:R-:W-:Y:S02]  /*a940*/  SHF.R.U64 R6, R5, UR62, R4 ;  /* 0x0000003e05067c19 */ /* 0x000fe40008001204 */
[----:B------:R-:W-:Y:S02]  /*a950*/  LOP3.LUT R101, R101, R162, RZ, 0x3c, !PT ;  /* 0x000000a265657212 */ /* 0x000fe400078e3cff */
[----:B------:R-:W-:Y:S02]  /*a960*/  LOP3.LUT R136, R136, R111, RZ, 0x3c, !PT ;  /* 0x0000006f88887212 */ /* 0x000fe400078e3cff */
[----:B------:R-:W-:Y:S02]  /*a970*/  @P4 LOP3.LUT R4, R12, R15, RZ, 0x3c, !PT ;  /* 0x0000000f0c044212 */ /* 0x000fe400078e3cff */
[C---:B------:R-:W-:Y:S02]  /*a980*/  SHF.L.U32 R21, R112.reuse, UR29, RZ ;  /* 0x0000001d70157c19 */ /* 0x040fe400080006ff */
[----:B------:R-:W-:-:S02]  /*a990*/  SHF.R.U64 R12, R112, UR46, R113 ;  /* 0x0000002e700c7c19 */ /* 0x000fc40008001271 */
[----:B------:R-:W-:Y:S02]  /*a9a0*/  @P4 LOP3.LUT R5, R6, R13, RZ, 0x3c, !PT ;  /* 0x0000000d06054212 */ /* 0x000fe400078e3cff */
[C---:B------:R-:W-:Y:S02]  /*a9b0*/  SHF.L.U32 R13, R101.reuse, UR51, RZ ;  /* 0x00000033650d7c19 */ /* 0x040fe400080006ff */
[----:B------:R-:W-:Y:S02]  /*a9c0*/  SHF.R.U64 R6, R101, UR63, R136 ;  /* 0x0000003f65067c19 */ /* 0x000fe40008001288 */
[--C-:B------:R-:W-:Y:S02]  /*a9d0*/  SHF.L.U64.HI R20, R112, UR29, R113.reuse ;  /* 0x0000001d70147c19 */ /* 0x100fe40008010271 */
[----:B------:R-:W-:Y:S02]  /*a9e0*/  SHF.R.U32.HI R15, RZ, UR46, R113 ;  /* 0x0000002eff0f7c19 */ /* 0x000fe40008011671 */
[----:B------:R-:W-:-:S02]  /*a9f0*/  @P3 LOP3.LUT R112, R12, R21, RZ, 0x3c, !PT ;  /* 0x000000150c703212 */ /* 0x000fc400078e3cff */
[----:B------:R-:W-:Y:S02]  /*aa00*/  SHF.L.U64.HI R21, R101, UR51, R136 ;  /* 0x0000003365157c19 */ /* 0x000fe40008010288 */
[----:B------:R-:W-:Y:S02]  /*aa10*/  @P1 LOP3.LUT R101, R6, R13, RZ, 0x3c, !PT ;  /* 0x0000000d06651212 */ /* 0x000fe400078e3cff */
[----:B------:R-:W-:Y:S02]  /*aa20*/  @P3 LOP3.LUT R113, R15, R20, RZ, 0x3c, !PT ;  /* 0x000000140f713212 */ /* 0x000fe400078e3cff */
[-C--:B------:R-:W-:Y:S02]  /*aa30*/  LOP3.LUT R13, R109, R162.reuse, RZ, 0x3c, !PT ;  /* 0x000000a26d0d7212 */ /* 0x080fe400078e3cff */
[-C--:B------:R-:W-:Y:S02]  /*aa40*/  LOP3.LUT R124, R124, R162.reuse, RZ, 0x3c, !PT ;  /* 0x000000a27c7c7212 */ /* 0x080fe400078e3cff */
[----:B------:R-:W-:-:S02]  /*aa50*/  LOP3.LUT R89, R89, R162, RZ, 0x3c, !PT ;  /* 0x000000a259597212 */ /* 0x000fc400078e3cff */
[----:B------:R-:W-:Y:S02]  /*aa60*/  SHF.R.U32.HI R12, RZ, UR63, R136 ;  /* 0x0000003fff0c7c19 */ /* 0x000fe40008011688 */
[----:B------:R-:W-:Y:S02]  /*aa70*/  LOP3.LUT R162, R143, R162, RZ, 0x3c, !PT ;  /* 0x000000a28fa27212 */ /* 0x000fe400078e3cff */
[----:B------:R-:W-:Y:S02]  /*aa80*/  LOP3.LUT R15, R142, R111, RZ, 0x3c, !PT ;  /* 0x0000006f8e0f7212 */ /* 0x000fe400078e3cff */
[----:B------:R-:W-:Y:S02]  /*aa90*/  @P1 LOP3.LUT R136, R12, R21, RZ, 0x3c, !PT ;  /* 0x000000150c881212 */ /* 0x000fe400078e3cff */
[C---:B------:R-:W-:Y:S02]  /*aaa0*/  SHF.L.U32 R109, R162.reuse, UR30, RZ ;  /* 0x0000001ea26d7c19 */ /* 0x040fe400080006ff */
[----:B------:R-:W-:-:S02]  /*aab0*/  SHF.R.U64 R12, R162, UR47, R15 ;  /* 0x0000002fa20c7c19 */ /* 0x000fc4000800120f */
[----:B------:R-:W-:Y:S02]  /*aac0*/  LOP3.LUT R98, R98, R120, RZ, 0x3c, !PT ;  /* 0x0000007862627212 */ /* 0x000fe400078e3cff */
[----:B------:R-:W-:Y:S02]  /*aad0*/  LOP3.LUT R21, R95, R119, RZ, 0x3c, !PT ;  /* 0x000000775f157212 */ /* 0x000fe400078e3cff */
[----:B------:R-:W-:Y:S02]  /*aae0*/  ISETP.NE.AND P1, PT, R108, RZ, PT ;  /* 0x000000ff6c00720c */ /* 0x000fe40003f25270 */
[--C-:B------:R-:W-:Y:S02]  /*aaf0*/  SHF.L.U64.HI R95, R162, UR30, R15.reuse ;  /* 0x0000001ea25f7c19 */ /* 0x100fe4000801020f */
[----:B------:R-:W-:Y:S02]  /*ab00*/  SHF.R.U32.HI R20, RZ, UR47, R15 ;  /* 0x0000002fff147c19 */ /* 0x000fe4000801160f */
[----:B------:R-:W-:-:S02]  /*ab10*/  @P2 LOP3.LUT R162, R12, R109, RZ, 0x3c, !PT ;  /* 0x0000006d0ca22212 */ /* 0x000fc400078e3cff */
[C---:B------:R-:W-:Y:S02]  /*ab20*/  SHF.L.U32 R109, R98.reuse, UR56, RZ ;  /* 0x00000038626d7c19 */ /* 0x040fe400080006ff */
[----:B------:R-:W-:Y:S02]  /*ab30*/  SHF.R.U64 R12, R98, UR15, R21 ;  /* 0x0000000f620c7c19 */ /* 0x000fe40008001215 */
[-C--:B------:R-:W-:Y:S02]  /*ab40*/  LOP3.LUT R6, R104, R111.reuse, RZ, 0x3c, !PT ;  /* 0x0000006f68067212 */ /* 0x080fe400078e3cff */
[-C--:B------:R-:W-:Y:S02]  /*ab50*/  LOP3.LUT R91, R91, R111.reuse, RZ, 0x3c, !PT ;  /* 0x0000006f5b5b7212 */ /* 0x080fe400078e3cff */
[----:B------:R-:W-:Y:S02]  /*ab60*/  LOP3.LUT R88, R88, R111, RZ, 0x3c, !PT ;  /* 0x0000006f58587212 */ /* 0x000fe400078e3cff */
[----:B------:R-:W-:-:S02]  /*ab70*/  @P2 LOP3.LUT R15, R20, R95, RZ, 0x3c, !PT ;  /* 0x0000005f140f2212 */ /* 0x000fc400078e3cff */
[----:B------:R-:W-:Y:S02]  /*ab80*/  ISETP.NE.AND P2, PT, R106, RZ, PT ;  /* 0x000000ff6a00720c */ /* 0x000fe40003f45270 */
[--C-:B------:R-:W-:Y:S02]  /*ab90*/  SHF.L.U64.HI R111, R98, UR56, R21.reuse ;  /* 0x00000038626f7c19 */ /* 0x100fe40008010215 */
[----:B------:R-:W-:Y:S02]  /*aba0*/  SHF.R.U32.HI R104, RZ, UR15, R21 ;  /* 0x0000000fff687c19 */ /* 0x000fe40008011615 */
[----:B------:R-:W-:Y:S02]  /*abb0*/  LOP3.LUT R95, R107, R120, RZ, 0x3c, !PT ;  /* 0x000000786b5f7212 */ /* 0x000fe400078e3cff */
[----:B------:R-:W-:Y:S02]  /*abc0*/  LOP3.LUT R20, R96, R119, RZ, 0x3c, !PT ;  /* 0x0000007760147212 */ /* 0x000fe400078e3cff */
[----:B------:R-:W-:-:S02]  /*abd0*/  @P0 LOP3.LUT R98, R12, R109, RZ, 0x3c, !PT ;  /* 0x0000006d0c620212 */ /* 0x000fc400078e3cff */
[----:B------:R-:W-:Y:S02]  /*abe0*/  LOP3.LUT R12, R92, R119, RZ, 0x3c, !PT ;  /* 0x000000775c0c7212 */ /* 0x000fe400078e3cff */
[----:B------:R-:W-:Y:S02]  /*abf0*/  @P0 LOP3.LUT R21, R104, R111, RZ, 0x3c, !PT ;  /* 0x0000006f68150212 */ /* 0x000fe400078e3cff */
[----:B------:R-:W-:Y:S02]  /*ac00*/  LOP3.LUT R159, R87, R120, RZ, 0x3c, !PT ;  /* 0x00000078579f7212 */ /* 0x000fe400078e3cff */
[--C-:B------:R-:W-:Y:S02]  /*ac10*/  SHF.L.U64.HI R107, R95, UR70, R20.reuse ;  /* 0x000000465f6b7c19 */ /* 0x100fe40008010214 */
[----:B------:R-:W-:Y:S02]  /*ac20*/  SHF.R.U32.HI R92, RZ, UR65, R20 ;  /* 0x00000041ff5c7c19 */ /* 0x000fe40008011614 */
[----:B------:R-:W-:-:S02]  /*ac30*/  ISETP.NE.AND P3, PT, R116, RZ, PT ;  /* 0x000000ff7400720c */ /* 0x000fc40003f65270 */
[C---:B------:R-:W-:Y:S02]  /*ac40*/  SHF.L.U32 R104, R95.reuse, UR70, RZ ;  /* 0x000000465f687c19 */ /* 0x040fe400080006ff */
[----:B------:R-:W-:Y:S02]  /*ac50*/  SHF.R.U64 R87, R95, UR65, R20 ;  /* 0x000000415f577c19 */ /* 0x000fe40008001214 */
[----:B------:R-:W-:Y:S02]  /*ac60*/  @P1 LOP3.LUT R20, R92, R107, RZ, 0x3c, !PT ;  /* 0x0000006b5c141212 */ /* 0x000fe400078e3cff */
[----:B------:R-:W-:Y:S02]  /*ac70*/  @P1 LOP3.LUT R95, R87, R104, RZ, 0x3c, !PT ;  /* 0x00000068575f1212 */ /* 0x000fe400078e3cff */
[--C-:B------:R-:W-:Y:S02]  /*ac80*/  SHF.L.U64.HI R107, R159, UR52, R12.reuse ;  /* 0x000000349f6b7c19 */ /* 0x100fe4000801020c */
[----:B------:R-:W-:-:S02]  /*ac90*/  SHF.R.U32.HI R92, RZ, UR22, R12 ;  /* 0x00000016ff5c7c19 */ /* 0x000fc4000801160c */
[----:B------:R-:W-:Y:S02]  /*aca0*/  ISETP.NE.AND P4, PT, R118, RZ, PT ;  /* 0x000000ff7600720c */ /* 0x000fe40003f85270 */
[C---:B------:R-:W-:Y:S02]  /*acb0*/  SHF.L.U32 R104, R159.reuse, UR52, RZ ;  /* 0x000000349f687c19 */ /* 0x040fe400080006ff */
[----:B------:R-:W-:Y:S02]  /*acc0*/  SHF.R.U64 R87, R159, UR22, R12 ;  /* 0x000000169f577c19 */ /* 0x000fe4000800120c */
[----:B------:R-:W-:Y:S02]  /*acd0*/  LOP3.LUT R153, R0, R120, RZ, 0x3c, !PT ;  /* 0x0000007800997212 */ /* 0x000fe400078e3cff */
[----:B------:R-:W-:Y:S02]  /*ace0*/  LOP3.LUT R152, R3, R119, RZ, 0x3c, !PT ;  /* 0x0000007703987212 */ /* 0x000fe400078e3cff */
[----:B------:R-:W-:-:S02]  /*acf0*/  @P2 LOP3.LUT R12, R92, R107, RZ, 0x3c, !PT ;  /* 0x0000006b5c0c2212 */ /* 0x000fc400078e3cff */
[----:B------:R-:W-:Y:S02]  /*ad00*/  @P2 LOP3.LUT R159, R87, R104, RZ, 0x3c, !PT ;  /* 0x00000068579f2212 */ /* 0x000fe400078e3cff */
[C---:B------:R-:W-:Y:S02]  /*ad10*/  SHF.L.U32 R107, R153.reuse, UR69, RZ ;  /* 0x00000045996b7c19 */ /* 0x040fe400080006ff */
[--C-:B------:R-:W-:Y:S02]  /*ad20*/  SHF.R.U64 R92, R153, UR61, R152.reuse ;  /* 0x0000003d995c7c19 */ /* 0x100fe40008001298 */
[----:B------:R-:W-:Y:S02]  /*ad30*/  LOP3.LUT R87, R135, R120, RZ, 0x3c, !PT ;  /* 0x0000007887577212 */ /* 0x000fe400078e3cff */
[----:B------:R-:W-:Y:S02]  /*ad40*/  LOP3.LUT R108, R134, R119, RZ, 0x3c, !PT ;  /* 0x00000077866c7212 */ /* 0x000fe400078e3cff */
[----:B------:R-:W-:-:S02]  /*ad50*/  SHF.L.U64.HI R111, R153, UR69, R152 ;  /* 0x00000045996f7c19 */ /* 0x000fc40008010298 */
[----:B------:R-:W-:Y:S02]  /*ad60*/  SHF.R.U32.HI R104, RZ, UR61, R152 ;  /* 0x0000003dff687c19 */ /* 0x000fe40008011698 */
[----:B------:R-:W-:Y:S02]  /*ad70*/  @P3 LOP3.LUT R153, R92, R107, RZ, 0x3c, !PT ;  /* 0x0000006b5c993212 */ /* 0x000fe400078e3cff */
[C---:B------:R-:W-:Y:S02]  /*ad80*/  SHF.L.U32 R107, R87.reuse, UR54, RZ ;  /* 0x00000036576b7c19 */ /* 0x040fe400080006ff */
[C-C-:B------:R-:W-:Y:S02]  /*ad90*/  SHF.R.U64 R92, R87.reuse, UR49, R108.reuse ;  /* 0x00000031575c7c19 */ /* 0x140fe4000800126c */
[----:B------:R-:W-:Y:S02]  /*ada0*/  @P3 LOP3.LUT R152, R104, R111, RZ, 0x3c, !PT ;  /* 0x0000006f68983212 */ /* 0x000fe400078e3cff */
[----:B------:R-:W-:-:S02]  /*adb0*/  SHF.L.U64.HI R111, R87, UR54, R108 ;  /* 0x00000036576f7c19 */ /* 0x000fc4000801026c */
[----:B------:R-:W-:Y:S02]  /*adc0*/  SHF.R.U32.HI R104, RZ, UR49, R108 ;  /* 0x00000031ff687c19 */ /* 0x000fe4000801166c */
[----:B------:R-:W-:Y:S02]  /*add0*/  @P4 LOP3.LUT R87, R92, R107, RZ, 0x3c, !PT ;  /* 0x0000006b5c574212 */ /* 0x000fe400078e3cff */
[----:B------:R-:W-:Y:S02]  /*ade0*/  LOP3.LUT R92, R154, R7, RZ, 0x3c, !PT ;  /* 0x000000079a5c7212 */ /* 0x000fe400078e3cff */
[----:B------:R-:W-:Y:S02]  /*adf0*/  LOP3.LUT R125, R155, R145, RZ, 0x3c, !PT ;  /* 0x000000919b7d7212 */ /* 0x000fe400078e3cff */
[----:B------:R-:W-:Y:S02]  /*ae00*/  @P4 LOP3.LUT R108, R104, R111, RZ, 0x3c, !PT ;  /* 0x0000006f686c4212 */ /* 0x000fe400078e3cff */
[----:B------:R-:W-:-:S02]  /*ae10*/  P2R R110, PR, RZ, 0x8 ;  /* 0x00000008ff6e7803 */ /* 0x000fc40000000000 */
[C---:B------:R-:W-:Y:S02]  /*ae20*/  SHF.L.U32 R111, R92.reuse, UR57, RZ ;  /* 0x000000395c6f7c19 */ /* 0x040fe400080006ff */
[C-C-:B------:R-:W-:Y:S02]  /*ae30*/  SHF.R.U64 R104, R92.reuse, UR6, R125.reuse ;  /* 0x000000065c687c19 */ /* 0x140fe4000800127d */
[--C-:B------:R-:W-:Y:S02]  /*ae40*/  SHF.L.U64.HI R116, R92, UR57, R125.reuse ;  /* 0x000000395c747c19 */ /* 0x100fe4000801027d */
[----:B------:R-:W-:Y:S02]  /*ae50*/  SHF.R.U32.HI R107, RZ, UR6, R125 ;  /* 0x00000006ff6b7c19 */ /* 0x000fe4000801167d */
[----:B------:R-:W-:Y:S02]  /*ae60*/  LOP3.LUT P3, RZ, R76, 0x1, RZ, 0xc0, !PT ;  /* 0x000000014cff7812 */ /* 0x000fe4000786c0ff */
[----:B------:R-:W-:-:S02]  /*ae70*/  LOP3.LUT R105, R105, R7, RZ, 0x3c, !PT ;  /* 0x0000000769697212 */ /* 0x000fc400078e3cff */
[----:B------:R-:W-:Y:S02]  /*ae80*/  LOP3.LUT R94, R94, R145, RZ, 0x3c, !PT ;  /* 0x000000915e5e7212 */ /* 0x000fe400078e3cff */
[----:B------:R-:W-:Y:S02]  /*ae90*/  @P6 LOP3.LUT R92, R104, R111, RZ, 0x3c, !PT ;  /* 0x0000006f685c6212 */ /* 0x000fe400078e3cff */
[----:B------:R-:W-:Y:S02]  /*aea0*/  @P6 LOP3.LUT R125, R107, R116, RZ, 0x3c, !PT ;  /* 0x000000746b7d6212 */ /* 0x000fe400078e3cff */
[----:B------:R-:W-:Y:S02]  /*aeb0*/  P2R R109, PR, RZ, 0x4 ;  /* 0x00000004ff6d7803 */ /* 0x000fe40000000000 */
[C---:B------:R-:W-:Y:S02]  /*aec0*/  SHF.L.U32 R111, R105.reuse, UR12, RZ ;  /* 0x0000000c696f7c19 */ /* 0x040fe400080006ff */
[----:B------:R-:W-:-:S02]  /*aed0*/  SHF.R.U64 R104, R105, UR66, R94 ;  /* 0x0000004269687c19 */ /* 0x000fc4000800125e */
[--C-:B------:R-:W-:Y:S02]  /*aee0*/  SHF.L.U64.HI R116, R105, UR12, R94.reuse ;  /* 0x0000000c69747c19 */ /* 0x100fe4000801025e */
[----:B------:R-:W-:Y:S02]  /*aef0*/  SHF.R.U32.HI R107, RZ, UR66, R94 ;  /* 0x00000042ff6b7c19 */ /* 0x000fe4000801165e */
[----:B------:R-:W-:Y:S02]  /*af00*/  LOP3.LUT R121, R102, R7, RZ, 0x3c, !PT ;  /* 0x0000000766797212 */ /* 0x000fe400078e3cff */
[----:B------:R-:W-:Y:S02]  /*af10*/  LOP3.LUT P2, RZ, R76, 0x2, RZ, 0xc0, !PT ;  /* 0x000000024cff7812 */ /* 0x000fe4000784c0ff */
[----:B------:R-:W-:Y:S02]  /*af20*/  LOP3.LUT R102, R103, R145, RZ, 0x3c, !PT ;  /* 0x0000009167667212 */ /* 0x000fe400078e3cff */
[----:B------:R-:W-:-:S02]  /*af30*/  @P5 LOP3.LUT R105, R104, R111, RZ, 0x3c, !PT ;  /* 0x0000006f68695212 */ /* 0x000fc400078e3cff */
[----:B------:R-:W-:Y:S02]  /*af40*/  @P5 LOP3.LUT R94, R107, R116, RZ, 0x3c, !PT ;  /* 0x000000746b5e5212 */ /* 0x000fe400078e3cff */
[----:B------:R-:W-:Y:S02]  /*af50*/  P2R R106, PR, RZ, 0x2 ;  /* 0x00000002ff6a7803 */ /* 0x000fe40000000000 */
[C---:B------:R-:W-:Y:S02]  /*af60*/  SHF.L.U32 R116, R121.reuse, UR53, RZ ;  /* 0x0000003579747c19 */ /* 0x040fe400080006ff */
[C-C-:B------:R-:W-:Y:S02]  /*af70*/  SHF.R.U64 R103, R121.reuse, UR23, R102.reuse ;  /* 0x0000001779677c19 */ /* 0x140fe40008001266 */
[--C-:B------:R-:W-:Y:S02]  /*af80*/  SHF.L.U64.HI R107, R121, UR53, R102.reuse ;  /* 0x00000035796b7c19 */ /* 0x100fe40008010266 */
[----:B------:R-:W-:-:S02]  /*af90*/  SHF.R.U32.HI R104, RZ, UR23, R102 ;  /* 0x00000017ff687c19 */ /* 0x000fc40008011666 */
[----:B------:R-:W-:Y:S02]  /*afa0*/  LOP3.LUT P1, RZ, R76, 0x4, RZ, 0xc0, !PT ;  /* 0x000000044cff7812 */ /* 0x000fe4000782c0ff */
[----:B------:R-:W-:Y:S02]  /*afb0*/  LOP3.LUT R146, R131, R7, RZ, 0x3c, !PT ;  /* 0x0000000783927212 */ /* 0x000fe400078e3cff */
[----:B------:R-:W-:Y:S02]  /*afc0*/  LOP3.LUT R147, R130, R145, RZ, 0x3c, !PT ;  /* 0x0000009182937212 */ /* 0x000fe400078e3cff */
[----:B------:R-:W-:Y:S02]  /*afd0*/  @P3 LOP3.LUT R121, R103, R116, RZ, 0x3c, !PT ;  /* 0x0000007467793212 */ /* 0x000fe400078e3cff */
        /* <DEDUP_REMOVED lines=11> */
[----:B------:R-:W-:Y:S02]  /*b090*/  LOP3.LUT R7, R97, R117, RZ, 0x3c, !PT ;  /* 0x0000007561077212 */ /* 0x000fe400078e3cff */
[C---:B------:R-:W-:Y:S02]  /*b0a0*/  SHF.L.U32 R104, R144.reuse, UR55, RZ ;  /* 0x0000003790687c19 */ /* 0x040fe400080006ff */
[----:B------:R-:W-:-:S02]  /*b0b0*/  SHF.R.U64 R97, R144, UR58, R145 ;  /* 0x0000003a90617c19 */ /* 0x000fc40008001291 */
[--C-:B------:R-:W-:Y:S02]  /*b0c0*/  SHF.L.U64.HI R116, R144, UR55, R145.reuse ;  /* 0x0000003790747c19 */ /* 0x100fe40008010291 */
[----:B------:R-:W-:Y:S02]  /*b0d0*/  SHF.R.U32.HI R103, RZ, UR58, R145 ;  /* 0x0000003aff677c19 */ /* 0x000fe40008011691 */
[----:B------:R-:W-:Y:S02]  /*b0e0*/  LOP3.LUT R84, R84, R14, RZ, 0x3c, !PT ;  /* 0x0000000e54547212 */ /* 0x000fe400078e3cff */
[----:B------:R-:W-:Y:S02]  /*b0f0*/  @P1 LOP3.LUT R144, R97, R104, RZ, 0x3c, !PT ;  /* 0x0000006861901212 */ /* 0x000fe400078e3cff */
[----:B------:R-:W-:Y:S02]  /*b100*/  @P1 LOP3.LUT R145, R103, R116, RZ, 0x3c, !PT ;  /* 0x0000007467911212 */ /* 0x000fe400078e3cff */
[----:B------:R-:W-:-:S02]  /*b110*/  SHF.L.U32 R104, R7, UR8, RZ ;  /* 0x0000000807687c19 */ /* 0x000fc400080006ff */
[C-C-:B------:R-:W-:Y:S02]  /*b120*/  SHF.R.U64 R97, R7.reuse, UR4, R84.reuse ;  /* 0x0000000407617c19 */ /* 0x140fe40008001254 */
[--C-:B------:R-:W-:Y:S02]  /*b130*/  SHF.L.U64.HI R116, R7, UR8, R84.reuse ;  /* 0x0000000807747c19 */ /* 0x100fe40008010254 */
[----:B------:R-:W-:Y:S02]  /*b140*/  SHF.R.U32.HI R103, RZ, UR4, R84 ;  /* 0x00000004ff677c19 */ /* 0x000fe40008011654 */
[----:B------:R-:W-:Y:S02]  /*b150*/  @P0 LOP3.LUT R7, R97, R104, RZ, 0x3c, !PT ;  /* 0x0000006861070212 */ /* 0x000fe400078e3cff */
[----:B------:R-:W-:Y:S02]  /*b160*/  @P0 LOP3.LUT R84, R103, R116, RZ, 0x3c, !PT ;  /* 0x0000007467540212 */ /* 0x000fe400078e3cff */
[----:B------:R-:W-:-:S02]  /*b170*/  ISETP.NE.AND P0, PT, RZ, UR27, PT ;  /* 0x0000001bff007c0c */ /* 0x000fc4000bf05270 */
[----:B------:R-:W-:Y:S02]  /*b180*/  LOP3.LUT R99, R99, R14, RZ, 0x3c, !PT ;  /* 0x0000000e63637212 */ /* 0x000fe400078e3cff */
[----:B------:R-:W-:Y:S02]  /*b190*/  LOP3.LUT R100, R100, R117, RZ, 0x3c, !PT ;  /* 0x0000007564647212 */ /* 0x000fe400078e3cff */
[--C-:B------:R-:W-:Y:S02]  /*b1a0*/  SHF.R.U32.HI R103, RZ, UR67, R99.reuse ;  /* 0x00000043ff677c19 */ /* 0x100fe40008011663 */
[C-C-:B------:R-:W-:Y:S02]  /*b1b0*/  SHF.L.U64.HI R116, R100.reuse, UR27, R99.reuse ;  /* 0x0000001b64747c19 */ /* 0x140fe40008010263 */
[C---:B------:R-:W-:Y:S02]  /*b1c0*/  SHF.R.U64 R97, R100.reuse, UR67, R99 ;  /* 0x0000004364617c19 */ /* 0x040fe40008001263 */
[----:B------:R-:W-:-:S02]  /*b1d0*/  SHF.L.U32 R104, R100, UR27, RZ ;  /* 0x0000001b64687c19 */ /* 0x000fc400080006ff */
[----:B------:R-:W-:Y:S02]  /*b1e0*/  ISETP.NE.AND P1, PT, RZ, UR10, PT ;  /* 0x0000000aff007c0c */ /* 0x000fe4000bf25270 */
[----:B------:R-:W-:Y:S02]  /*b1f0*/  @P0 LOP3.LUT R99, R103, R116, RZ, 0x3c, !PT ;  /* 0x0000007467630212 */ /* 0x000fe400078e3cff */
[----:B------:R-:W-:Y:S02]  /*b200*/  @P0 LOP3.LUT R100, R97, R104, RZ, 0x3c, !PT ;  /* 0x0000006861640212 */ /* 0x000fe400078e3cff */
[----:B------:R-:W-:Y:S02]  /*b210*/  LOP3.LUT R117, R128, R117, RZ, 0x3c, !PT ;  /* 0x0000007580757212 */ /* 0x000fe400078e3cff */
[----:B------:R-:W-:Y:S02]  /*b220*/  LOP3.LUT R14, R129, R14, RZ, 0x3c, !PT ;  /* 0x0000000e810e7212 */ /* 0x000fe400078e3cff */
[----:B------:R-:W-:-:S02]  /*b230*/  ISETP.NE.AND P0, PT, RZ, UR7, PT ;  /* 0x00000007ff007c0c */ /* 0x000fc4000bf05270 */
[--C-:B------:R-:W-:Y:S02]  /*b240*/  SHF.R.U32.HI R103, RZ, UR59, R14.reuse ;  /* 0x0000003bff677c19 */ /* 0x100fe4000801160e */
[C-C-:B------:R-:W-:Y:S02]  /*b250*/  SHF.L.U64.HI R116, R117.reuse, UR10, R14.reuse ;  /* 0x0000000a75747c19 */ /* 0x140fe4000801020e */
[C---:B------:R-:W-:Y:S02]  /*b260*/  SHF.R.U64 R97, R117.reuse, UR59, R14 ;  /* 0x0000003b75617c19 */ /* 0x040fe4000800120e */
[----:B------:R-:W-:Y:S02]  /*b270*/  SHF.L.U32 R104, R117, UR10, RZ ;  /* 0x0000000a75687c19 */ /* 0x000fe400080006ff */
[----:B------:R-:W-:Y:S02]  /*b280*/  @P1 LOP3.LUT R14, R103, R116, RZ, 0x3c, !PT ;  /* 0x00000074670e1212 */ /* 0x000fe400078e3cff */
[----:B------:R-:W-:-:S02]  /*b290*/  @P1 LOP3.LUT R117, R97, R104, RZ, 0x3c, !PT ;  /* 0x0000006861751212 */ /* 0x000fc400078e3cff */
[--C-:B------:R-:W-:Y:S02]  /*b2a0*/  SHF.R.U32.HI R103, RZ, UR18, R6.reuse ;  /* 0x00000012ff677c19 */ /* 0x100fe40008011606 */
[C-C-:B------:R-:W-:Y:S02]  /*b2b0*/  SHF.L.U64.HI R116, R13.reuse, UR7, R6.reuse ;  /* 0x000000070d747c19 */ /* 0x140fe40008010206 */
[C---:B------:R-:W-:Y:S01]  /*b2c0*/  SHF.R.U64 R97, R13.reuse, UR18, R6 ;  /* 0x000000120d617c19 */ /* 0x040fe20008001206 */
[----:B------:R-:W0:Y:S01]  /*b2d0*/  LDCU.64 UR18, c[0x3][0xf0] ;  /* 0x00c01e00ff1277ac */ /* 0x000e220008000a00 */
[----:B------:R-:W-:Y:S02]  /*b2e0*/  SHF.L.U32 R104, R13, UR7, RZ ;  /* 0x000000070d687c19 */ /* 0x000fe400080006ff */
[----:B------:R-:W-:Y:S02]  /*b2f0*/  ISETP.NE.AND P1, PT, RZ, UR16, PT ;  /* 0x00000010ff007c0c */ /* 0x000fe4000bf25270 */
[----:B------:R-:W-:-:S02]  /*b300*/  @P0 LOP3.LUT R6, R103, R116, RZ, 0x3c, !PT ;  /* 0x0000007467060212 */ /* 0x000fc400078e3cff */
[----:B------:R-:W-:Y:S02]  /*b310*/  @P0 LOP3.LUT R13, R97, R104, RZ, 0x3c, !PT ;  /* 0x00000068610d0212 */ /* 0x000fe400078e3cff */
[----:B------:R-:W-:Y:S02]  /*b320*/  ISETP.NE.AND P0, PT, RZ, UR11, PT ;  /* 0x0000000bff007c0c */ /* 0x000fe4000bf05270 */
[--C-:B------:R-:W-:Y:S02]  /*b330*/  SHF.R.U32.HI R103, RZ, UR20, R91.reuse ;  /* 0x00000014ff677c19 */ /* 0x100fe4000801165b */
[C-C-:B------:R-:W-:Y:S02]  /*b340*/  SHF.L.U64.HI R116, R124.reuse, UR16, R91.reuse ;  /* 0x000000107c747c19 */ /* 0x140fe4000801025b */
[C---:B------:R-:W-:Y:S02]  /*b350*/  SHF.R.U64 R97, R124.reuse, UR20, R91 ;  /* 0x000000147c617c19 */ /* 0x040fe4000800125b */
[----:B------:R-:W-:-:S02]  /*b360*/  SHF.L.U32 R104, R124, UR16, RZ ;  /* 0x000000107c687c19 */ /* 0x000fc400080006ff */
[----:B------:R-:W-:Y:S02]  /*b370*/  ISETP.NE.AND P2, PT, RZ, UR24, PT ;  /* 0x00000018ff007c0c */ /* 0x000fe4000bf45270 */
[----:B------:R-:W-:Y:S02]  /*b380*/  @P1 LOP3.LUT R91, R103, R116, RZ, 0x3c, !PT ;  /* 0x00000074675b1212 */ /* 0x000fe400078e3cff */
[----:B------:R-:W-:Y:S02]  /*b390*/  @P1 LOP3.LUT R124, R97, R104, RZ, 0x3c, !PT ;  /* 0x00000068617c1212 */ /* 0x000fe400078e3cff */
[--C-:B------:R-:W-:Y:S02]  /*b3a0*/  SHF.R.U32.HI R103, RZ, UR60, R88.reuse ;  /* 0x0000003cff677c19 */ /* 0x100fe40008011658 */
[C-C-:B------:R-:W-:Y:S02]  /*b3b0*/  SHF.L.U64.HI R116, R89.reuse, UR11, R88.reuse ;  /* 0x0000000b59747c19 */ /* 0x140fe40008010258 */
[----:B------:R-:W-:-:S02]  /*b3c0*/  SHF.R.U64 R97, R89, UR60, R88 ;  /* 0x0000003c59617c19 */ /* 0x000fc40008001258 */
[----:B------:R-:W-:Y:S02]  /*b3d0*/  SHF.L.U32 R104, R89, UR11, RZ ;  /* 0x0000000b59687c19 */ /* 0x000fe400080006ff */
[----:B------:R-:W-:Y:S02]  /*b3e0*/  LOP3.LUT R90, R90, R138, RZ, 0x3c, !PT ;  /* 0x0000008a5a5a7212 */ /* 0x000fe400078e3cff */
[----:B------:R-:W-:Y:S02]  /*b3f0*/  LOP3.LUT R85, R85, R139, RZ, 0x3c, !PT ;  /* 0x0000008b55557212 */ /* 0x000fe400078e3cff */
[----:B------:R-:W-:Y:S02]  /*b400*/  @P0 LOP3.LUT R88, R103, R116, RZ, 0x3c, !PT ;  /* 0x0000007467580212 */ /* 0x000fe400078e3cff */
[----:B------:R-:W-:Y:S02]  /*b410*/  @P0 LOP3.LUT R89, R97, R104, RZ, 0x3c, !PT ;  /* 0x0000006861590212 */ /* 0x000fe400078e3cff */
[----:B------:R-:W-:-:S02]  /*b420*/  SHF.R.U64 R97, R90, UR68, R85 ;  /* 0x000000445a617c19 */ /* 0x000fc40008001255 */
[--C-:B------:R-:W-:Y:S02]  /*b430*/  SHF.R.U32.HI R103, RZ, UR68, R85.reuse ;  /* 0x00000044ff677c19 */ /* 0x100fe40008011655 */
[C---:B------:R-:W-:Y:S02]  /*b440*/  SHF.L.U64.HI R118, R90.reuse, UR24, R85 ;  /* 0x000000185a767c19 */ /* 0x040fe40008010255 */
[----:B------:R-:W-:Y:S02]  /*b450*/  SHF.L.U32 R116, R90, UR24, RZ ;  /* 0x000000185a747c19 */ /* 0x000fe400080006ff */
[----:B------:R-:W-:Y:S02]  /*b460*/  ISETP.NE.AND P3, PT, RZ, UR17, PT ;  /* 0x00000011ff007c0c */ /* 0x000fe4000bf65270 */
[----:B------:R-:W-:Y:S02]  /*b470*/  @P2 LOP3.LUT R85, R103, R118, RZ, 0x3c, !PT ;  /* 0x0000007667552212 */ /* 0x000fe400078e3cff */
[----:B------:R-:W-:-:S02]  /*b480*/  @P2 LOP3.LUT R90, R97, R116, RZ, 0x3c, !PT ;  /* 0x00000074615a2212 */ /* 0x000fc400078e3cff */
[----:B------:R-:W-:Y:S02]  /*b490*/  LOP3.LUT R104, R83, R138, RZ, 0x3c, !PT ;  /* 0x0000008a53687212 */ /* 0x000fe400078e3cff */
[----:B------:R-:W-:Y:S02]  /*b4a0*/  LOP3.LUT R107, R86, R139, RZ, 0x3c, !PT ;  /* 0x0000008b566b7212 */ /* 0x000fe400078e3cff */
[----:B------:R-:W-:Y:S02]  /*b4b0*/  ISETP.NE.AND P2, PT, RZ, UR14, PT ;  /* 0x0000000eff007c0c */ /* 0x000fe4000bf45270 */
[C---:B------:R-:W-:Y:S02]  /*b4c0*/  SHF.R.U64 R83, R104.reuse, UR21, R107 ;  /* 0x0000001568537c19 */ /* 0x040fe4000800126b */
[----:B------:R-:W-:Y:S02]  /*b4d0*/  SHF.L.U32 R86, R104, UR17, RZ ;  /* 0x0000001168567c19 */ /* 0x000fe400080006ff */
[----:B------:R-:W-:-:S02]  /*b4e0*/  LOP3.LUT P0, RZ, R76, 0x20000, RZ, 0xc0, !PT ;  /* 0x000200004cff7812 */ /* 0x000fc4000780c0ff */
[----:B------:R-:W-:Y:S02]  /*b4f0*/  LOP3.LUT R116, R114, R138, RZ, 0x3c, !PT ;  /* 0x0000008a72747212 */ /* 0x000fe400078e3cff */
[----:B------:R-:W-:Y:S02]  /*b500*/  LOP3.LUT R119, R115, R139, RZ, 0x3c, !PT ;  /* 0x0000008b73777212 */ /* 0x000fe400078e3cff */
[--C-:B------:R-:W-:Y:S02]  /*b510*/  SHF.L.U64.HI R120, R104, UR17, R107.reuse ;  /* 0x0000001168787c19 */ /* 0x100fe4000801026b */
[----:B------:R-:W-:Y:S02]  /*b520*/  @P3 LOP3.LUT R104, R83, R86, RZ, 0x3c, !PT ;  /* 0x0000005653683212 */ /* 0x000fe400078e3cff */
[----:B------:R-:W-:Y:S02]  /*b530*/  SHF.R.U32.HI R103, RZ, UR21, R107 ;  /* 0x00000015ff677c19 */ /* 0x000fe4000801166b */
[----:B------:R-:W-:-:S02]  /*b540*/  SHF.R.U64 R83, R116, UR64, R119 ;  /* 0x0000004074537c19 */ /* 0x000fc40008001277 */
[----:B------:R-:W-:Y:S02]  /*b550*/  SHF.L.U32 R118, R116, UR14, RZ ;  /* 0x0000000e74767c19 */ /* 0x000fe400080006ff */
[----:B------:R-:W-:Y:S02]  /*b560*/  LOP3.LUT P1, RZ, R76, 0x100, RZ, 0xc0, !PT ;  /* 0x000001004cff7812 */ /* 0x000fe4000782c0ff */
[----:B------:R-:W-:Y:S02]  /*b570*/  LOP3.LUT R93, R93, R138, RZ, 0x3c, !PT ;  /* 0x0000008a5d5d7212 */ /* 0x000fe400078e3cff */
[----:B------:R-:W-:Y:S02]  /*b580*/  LOP3.LUT R82, R82, R139, RZ, 0x3c, !PT ;  /* 0x0000008b52527212 */ /* 0x000fe400078e3cff */
[--C-:B------:R-:W-:Y:S02]  /*b590*/  SHF.R.U32.HI R86, RZ, UR64, R119.reuse ;  /* 0x00000040ff567c19 */ /* 0x100fe40008011677 */
[----:B------:R-:W-:-:S02]  /*b5a0*/  SHF.L.U64.HI R97, R116, UR14, R119 ;  /* 0x0000000e74617c19 */ /* 0x000fc40008010277 */
[----:B------:R-:W-:Y:S02]  /*b5b0*/  @P3 LOP3.LUT R107, R103, R120, RZ, 0x3c, !PT ;  /* 0x00000078676b3212 */ /* 0x000fe400078e3cff */
[----:B------:R-:W-:Y:S02]  /*b5c0*/  ISETP.NE.AND P3, PT, R110, RZ, PT ;  /* 0x000000ff6e00720c */ /* 0x000fe40003f65270 */
[----:B------:R-:W-:Y:S02]  /*b5d0*/  @P2 LOP3.LUT R116, R83, R118, RZ, 0x3c, !PT ;  /* 0x0000007653742212 */ /* 0x000fe400078e3cff */
[C---:B------:R-:W-:Y:S02]  /*b5e0*/  SHF.L.U32 R110, R93.reuse, UR13, RZ ;  /* 0x0000000d5d6e7c19 */ /* 0x040fe400080006ff */
[----:B------:R-:W-:Y:S02]  /*b5f0*/  SHF.R.U64 R83, R93, UR5, R82 ;  /* 0x000000055d537c19 */ /* 0x000fe40008001252 */
[----:B------:R-:W-:-:S02]  /*b600*/  LOP3.LUT R138, R11, R138, RZ, 0x3c, !PT ;  /* 0x0000008a0b8a7212 */ /* 0x000fc400078e3cff */
[----:B------:R-:W-:Y:S02]  /*b610*/  LOP3.LUT R139, R10, R139, RZ, 0x3c, !PT ;  /* 0x0000008b0a8b7212 */ /* 0x000fe400078e3cff */
[----:B------:R-:W-:Y:S02]  /*b620*/  @P2 LOP3.LUT R119, R86, R97, RZ, 0x3c, !PT ;  /* 0x0000006156772212 */ /* 0x000fe400078e3cff */
[--C-:B------:R-:W-:Y:S02]  /*b630*/  SHF.L.U64.HI R97, R93, UR13, R82.reuse ;  /* 0x0000000d5d617c19 */ /* 0x100fe40008010252 */
[----:B------:R-:W-:Y:S02]  /*b640*/  SHF.R.U32.HI R86, RZ, UR5, R82 ;  /* 0x00000005ff567c19 */ /* 0x000fe40008011652 */
[----:B------:R-:W-:Y:S02]  /*b650*/  ISETP.NE.AND P2, PT, R109, RZ, PT ;  /* 0x000000ff6d00720c */ /* 0x000fe40003f45270 */
[----:B------:R-:W-:-:S02]  /*b660*/  @P0 LOP3.LUT R93, R83, R110, RZ, 0x3c, !PT ;  /* 0x0000006e535d0212 */ /* 0x000fc400078e3cff */
[C-C-:B------:R-:W-:Y:S02]  /*b670*/  SHF.L.U64.HI R120, R138.reuse, UR31, R139.reuse ;  /* 0x0000001f8a787c19 */ /* 0x140fe4000801028b */
[C---:B------:R-:W-:Y:S02]  /*b680*/  SHF.L.U32 R118, R138.reuse, UR31, RZ ;  /* 0x0000001f8a767c19 */ /* 0x040fe400080006ff */
[--C-:B------:R-:W-:Y:S02]  /*b690*/  SHF.R.U64 R103, R138, UR48, R139.reuse ;  /* 0x000000308a677c19 */ /* 0x100fe4000800128b */
[----:B------:R-:W-:Y:S02]  /*b6a0*/  SHF.R.U32.HI R109, RZ, UR48, R139 ;  /* 0x00000030ff6d7c19 */ /* 0x000fe4000801168b */
[----:B------:R-:W-:Y:S02]  /*b6b0*/  @P0 LOP3.LUT R82, R86, R97, RZ, 0x3c, !PT ;  /* 0x0000006156520212 */ /* 0x000fe400078e3cff */
[----:B------:R-:W-:-:S02]  /*b6c0*/  LOP3.LUT R86, R93, R162, RZ, 0x30, !PT ;  /* 0x000000a25d567212 */ /* 0x000fc400078e30ff */
[----:B------:R-:W-:Y:S02]  /*b6d0*/  @P1 LOP3.LUT R138, R103, R118, RZ, 0x3c, !PT ;  /* 0x00000076678a1212 */ /* 0x000fe400078e3cff */
[----:B------:R-:W-:Y:S02]  /*b6e0*/  @P1 LOP3.LUT R139, R109, R120, RZ, 0x3c, !PT ;  /* 0x000000786d8b1212 */ /* 0x000fe400078e3cff */
[----:B------:R-:W-:Y:S02]  /*b6f0*/  ISETP.NE.AND P1, PT, R106, RZ, PT ;  /* 0x000000ff6a00720c */ /* 0x000fe40003f25270 */
[----:B------:R-:W-:Y:S02]  /*b700*/  ISETP.NE.AND P0, PT, R96, RZ, PT ;  /* 0x000000ff6000720c */ /* 0x000fe40003f05270 */
        /* <DEDUP_REMOVED lines=11> */
[-C--:B------:R-:W-:Y:S02]  /*b7c0*/  LOP3.LUT R83, R82, R15.reuse, RZ, 0x30, !PT ;  /* 0x0000000f52537212 */ /* 0x080fe400078e30ff */
        /* <DEDUP_REMOVED lines=15> */
[-C--:B------:R-:W-:Y:S02]  /*b8c0*/  LOP3.LUT R98, R15, R6.reuse, RZ, 0x3c, !PT ;  /* 0x000000060f627212 */ /* 0x080fe400078e3cff */
        /* <DEDUP_REMOVED lines=32> */
[----:B------:R-:W-:Y:S02]  /*bad0*/  LOP3.LUT R117, R156, R96, R13, 0x96, !PT ;  /* 0x000000609c757212 */ /* 0x000fe400078e960d */
[----:B------:R-:W-:-:S02]  /*bae0*/  LOP3.LUT R6, R157, R109, R107, 0x96, !PT ;  /* 0x0000006d9d067212 */ /* 0x000fc400078e966b */
[----:B------:R-:W-:Y:S02]  /*baf0*/  LOP3.LUT R94, R21, R144, RZ, 0x3c, !PT ;  /* 0x00000090155e7212 */ /* 0x000fe400078e3cff */
[----:B------:R-:W-:Y:S02]  /*bb00*/  LOP3.LUT R82, R105, R88, RZ, 0x3c, !PT ;  /* 0x0000005869527212 */ /* 0x000fe400078e3cff */
[----:B------:R-:W-:Y:S02]  /*bb10*/  LOP3.LUT R106, R106, R145, RZ, 0x3c, !PT ;  /* 0x000000916a6a7212 */ /* 0x000fe400078e3cff */
[----:B------:R-:W-:Y:S02]  /*bb20*/  LOP3.LUT R117, R15, R117, R126, 0x96, !PT ;  /* 0x000000750f757212 */ /* 0x000fe400078e967e */
[----:B------:R-:W-:Y:S02]  /*bb30*/  LOP3.LUT R6, R14, R6, R127, 0x96, !PT ;  /* 0x000000060e067212 */ /* 0x000fe400078e967f */
[----:B------:R-:W-:-:S02]  /*bb40*/  LOP3.LUT R123, R97, R160, R86, 0x96, !PT ;  /* 0x000000a0617b7212 */ /* 0x000fc400078e9656 */
[----:B------:R-:W-:Y:S02]  /*bb50*/  LOP3.LUT R21, R103, R161, R12, 0x96, !PT ;  /* 0x000000a167157212 */ /* 0x000fe400078e960c */
[----:B------:R-:W-:Y:S02]  /*bb60*/  LOP3.LUT R123, R94, R123, R83, 0x96, !PT ;  /* 0x0000007b5e7b7212 */ /* 0x000fe400078e9653 */
[----:B------:R-:W-:Y:S02]  /*bb70*/  LOP3.LUT R122, R106, R21, R82, 0x96, !PT ;  /* 0x000000156a7a7212 */ /* 0x000fe400078e9652 */
[----:B------:R-:W-:Y:S02]  /*bb80*/  SHF.L.W.U32.HI R104, R6, 0x1, R117 ;  /* 0x0000000106687819 */ /* 0x000fe40000010e75 */
[----:B------:R-:W-:Y:S02]  /*bb90*/  SHF.L.W.U32.HI R105, R117, 0x1, R6 ;  /* 0x0000000175697819 */ /* 0x000fe40000010e06 */
[----:B------:R-:W-:-:S02]  /*bba0*/  LOP3.LUT R21, R104, R123, RZ, 0x3c, !PT ;  /* 0x0000007b68157212 */ /* 0x000fc400078e3cff */
[----:B------:R-:W-:Y:S02]  /*bbb0*/  LOP3.LUT R118, R105, R122, RZ, 0x3c, !PT ;  /* 0x0000007a69767212 */ /* 0x000fe400078e3cff */
[----:B------:R-:W-:Y:S02]  /*bbc0*/  LOP3.LUT R120, R164, UR34, RZ, 0x3c, !PT ;  /* 0x00000022a4787c12 */ /* 0x000fe4000f8e3cff */
[----:B------:R-:W-:Y:S02]  /*bbd0*/  LOP3.LUT R110, R165, UR35, RZ, 0x3c, !PT ;  /* 0x00000023a56e7c12 */ /* 0x000fe4000f8e3cff */
[----:B------:R-:W-:Y:S02]  /*bbe0*/  LOP3.LUT R105, R120, R21, RZ, 0x3c, !PT ;  /* 0x0000001578697212 */ /* 0x000fe400078e3cff */
[----:B------:R-:W-:Y:S02]  /*bbf0*/  LOP3.LUT R104, R110, R118, RZ, 0x3c, !PT ;  /* 0x000000766e687212 */ /* 0x000fe400078e3cff */
[----:B------:R-:W-:-:S02]  /*bc00*/  SHF.L.U32 R140, R105, UR56, RZ ;  /* 0x00000038698c7c19 */ /* 0x000fc400080006ff */
[C-C-:B------:R-:W-:Y:S02]  /*bc10*/  SHF.R.U64 R111, R105.reuse, UR15, R104.reuse ;  /* 0x0000000f696f7c19 */ /* 0x140fe40008001268 */
[--C-:B------:R-:W-:Y:S02]  /*bc20*/  SHF.L.U64.HI R137, R105, UR56, R104.reuse ;  /* 0x0000003869897c19 */ /* 0x100fe40008010268 */
[----:B------:R-:W-:Y:S02]  /*bc30*/  @P0 LOP3.LUT R105, R111, R140, RZ, 0x3c, !PT ;  /* 0x0000008c6f690212 */ /* 0x000fe400078e3cff */
[----:B------:R-:W-:Y:S02]  /*bc40*/  SHF.R.U32.HI R111, RZ, UR15, R104 ;  /* 0x0000000fff6f7c19 */ /* 0x000fe40008011668 */
[----:B------:R-:W-:Y:S02]  /*bc50*/  LOP3.LUT R140, R87, R138, RZ, 0x30, !PT ;  /* 0x0000008a578c7212 */ /* 0x000fe400078e30ff */
[----:B------:R-:W-:-:S02]  /*bc60*/  @P0 LOP3.LUT R104, R111, R137, RZ, 0x3c, !PT ;  /* 0x000000896f680212 */ /* 0x000fc400078e3cff */
[----:B------:R-:W-:Y:S02]  /*bc70*/  LOP3.LUT R111, R101, R100, RZ, 0x30, !PT ;  /* 0x00000064656f7212 */ /* 0x000fe400078e30ff */
[----:B------:R-:W-:Y:S02]  /*bc80*/  LOP3.LUT R87, R92, R87, RZ, 0x30, !PT ;  /* 0x000000575c577212 */ /* 0x000fe400078e30ff */
[----:B------:R-:W-:Y:S02]  /*bc90*/  LOP3.LUT R100, R111, R92, RZ, 0x3c, !PT ;  /* 0x0000005c6f647212 */ /* 0x000fe400078e3cff */
[----:B------:R-:W-:Y:S02]  /*bca0*/  LOP3.LUT R138, R87, R138, RZ, 0x3c, !PT ;  /* 0x0000008a578a7212 */ /* 0x000fe400078e3cff */
[----:B------:R-:W-:Y:S02]  /*bcb0*/  LOP3.LUT R87, R93, R21, RZ, 0x3c, !PT ;  /* 0x000000155d577212 */ /* 0x000fe400078e3cff */
[----:B------:R-:W-:-:S02]  /*bcc0*/  LOP3.LUT R92, R98, R118, RZ, 0x3c, !PT ;  /* 0x00000076625c7212 */ /* 0x000fc400078e3cff */
[----:B------:R-:W-:Y:S02]  /*bcd0*/  LOP3.LUT R140, R140, R101, RZ, 0x3c, !PT ;  /* 0x000000658c8c7212 */ /* 0x000fe400078e3cff */
[C---:B------:R-:W-:Y:S02]  /*bce0*/  SHF.L.U32 R111, R87.reuse, UR70, RZ ;  /* 0x00000046576f7c19 */ /* 0x040fe400080006ff */
[C-C-:B------:R-:W-:Y:S02]  /*bcf0*/  SHF.R.U64 R101, R87.reuse, UR65, R92.reuse ;  /* 0x0000004157657c19 */ /* 0x140fe4000800125c */
[--C-:B------:R-:W-:Y:S02]  /*bd00*/  SHF.L.U64.HI R137, R87, UR70, R92.reuse ;  /* 0x0000004657897c19 */ /* 0x100fe4000801025c */
[----:B------:R-:W-:Y:S02]  /*bd10*/  @P1 LOP3.LUT R87, R101, R111, RZ, 0x3c, !PT ;  /* 0x0000006f65571212 */ /* 0x000fe400078e3cff */
[----:B------:R-:W-:-:S02]  /*bd20*/  SHF.R.U32.HI R101, RZ, UR65, R92 ;  /* 0x00000041ff657c19 */ /* 0x000fc4000801165c */
[----:B------:R-:W-:Y:S02]  /*bd30*/  LOP3.LUT R141, R108, R139, RZ, 0x30, !PT ;  /* 0x0000008b6c8d7212 */ /* 0x000fe400078e30ff */
[----:B------:R-:W-:Y:S02]  /*bd40*/  @P1 LOP3.LUT R92, R101, R137, RZ, 0x3c, !PT ;  /* 0x00000089655c1212 */ /* 0x000fe400078e3cff */
[----:B------:R-:W-:Y:S02]  /*bd50*/  LOP3.LUT R95, R121, R95, RZ, 0x30, !PT ;  /* 0x0000005f795f7212 */ /* 0x000fe400078e30ff */
[----:B------:R-:W-:Y:S02]  /*bd60*/  LOP3.LUT R101, R136, R99, RZ, 0x30, !PT ;  /* 0x0000006388657212 */ /* 0x000fe400078e30ff */
[----:B------:R-:W-:Y:S02]  /*bd70*/  LOP3.LUT R141, R141, R136, RZ, 0x3c, !PT ;  /* 0x000000888d8d7212 */ /* 0x000fe400078e3cff */
[----:B------:R-:W-:-:S02]  /*bd80*/  LOP3.LUT R124, R116, R124, RZ, 0x30, !PT ;  /* 0x0000007c747c7212 */ /* 0x000fc400078e30ff */
[----:B------:R-:W-:Y:S02]  /*bd90*/  LOP3.LUT R136, R95, R90, RZ, 0x3c, !PT ;  /* 0x0000005a5f887212 */ /* 0x000fe400078e3cff */
[----:B------:R-:W-:Y:S02]  /*bda0*/  LOP3.LUT R95, R101, R125, RZ, 0x3c, !PT ;  /* 0x0000007d655f7212 */ /* 0x000fe400078e3cff */
[----:B------:R-:W-:Y:S02]  /*bdb0*/  LOP3.LUT R99, R124, R7, RZ, 0x3c, !PT ;  /* 0x000000077c637212 */ /* 0x000fe400078e3cff */
[----:B------:R-:W-:Y:S02]  /*bdc0*/  LOP3.LUT R111, R136, R93, R100, 0x96, !PT ;  /* 0x0000005d886f7212 */ /* 0x000fe400078e9664 */
[----:B------:R-:W-:Y:S02]  /*bdd0*/  LOP3.LUT R100, R100, R21, RZ, 0x3c, !PT ;  /* 0x0000001564647212 */ /* 0x000fe400078e3cff */
[----:B------:R-:W-:-:S02]  /*bde0*/  LOP3.LUT R101, R95, R118, RZ, 0x3c, !PT ;  /* 0x000000765f657212 */ /* 0x000fc400078e3cff */
[----:B------:R-:W-:Y:S02]  /*bdf0*/  LOP3.LUT R111, R120, R111, R99, 0x96, !PT ;  /* 0x0000006f786f7212 */ /* 0x000fe400078e9663 */
[C---:B------:R-:W-:Y:S02]  /*be00*/  SHF.L.U32 R120, R100.reuse, UR52, RZ ;  /* 0x0000003464787c19 */ /* 0x040fe400080006ff */
[C-C-:B------:R-:W-:Y:S02]  /*be10*/  SHF.R.U64 R93, R100.reuse, UR22, R101.reuse ;  /* 0x00000016645d7c19 */ /* 0x140fe40008001265 */
[----:B------:R-:W-:Y:S02]  /*be20*/  SHF.L.U64.HI R124, R100, UR52, R101 ;  /* 0x00000034647c7c19 */ /* 0x000fe40008010265 */
[----:B------:R-:W-:Y:S02]  /*be30*/  LOP3.LUT R20, R102, R20, RZ, 0x30, !PT ;  /* 0x0000001466147212 */ /* 0x000fe400078e30ff */
[----:B------:R-:W-:-:S02]  /*be40*/  @P2 LOP3.LUT R100, R93, R120, RZ, 0x3c, !PT ;  /* 0x000000785d642212 */ /* 0x000fc400078e3cff */
[----:B------:R-:W-:Y:S02]  /*be50*/  SHF.R.U32.HI R93, RZ, UR22, R101 ;  /* 0x00000016ff5d7c19 */ /* 0x000fe40008011665 */
[----:B------:R-:W-:Y:S02]  /*be60*/  LOP3.LUT R137, R20, R85, RZ, 0x3c, !PT ;  /* 0x0000005514897212 */ /* 0x000fe400078e3cff */
[----:B------:R-:W-:Y:S02]  /*be70*/  @P2 LOP3.LUT R101, R93, R124, RZ, 0x3c, !PT ;  /* 0x0000007c5d652212 */ /* 0x000fe400078e3cff */
[-C--:B------:R-:W-:Y:S02]  /*be80*/  LOP3.LUT R93, R99, R21.reuse, RZ, 0x3c, !PT ;  /* 0x00000015635d7212 */ /* 0x080fe400078e3cff */
[----:B------:R-:W-:Y:S02]  /*be90*/  LOP3.LUT R20, R136, R21, RZ, 0x3c, !PT ;  /* 0x0000001588147212 */ /* 0x000fe400078e3cff */
[----:B------:R-:W-:-:S02]  /*bea0*/  LOP3.LUT R21, R137, R118, RZ, 0x3c, !PT ;  /* 0x0000007689157212 */ /* 0x000fc400078e3cff */
[C---:B------:R-:W-:Y:S02]  /*beb0*/  SHF.L.U32 R124, R20.reuse, UR69, RZ ;  /* 0x00000045147c7c19 */ /* 0x040fe400080006ff */
[C-C-:B------:R-:W-:Y:S02]  /*bec0*/  SHF.R.U64 R120, R20.reuse, UR61, R21.reuse ;  /* 0x0000003d14787c19 */ /* 0x140fe40008001215 */
[--C-:B------:R-:W-:Y:S02]  /*bed0*/  SHF.L.U64.HI R99, R20, UR69, R21.reuse ;  /* 0x0000004514637c19 */ /* 0x100fe40008010215 */
[----:B------:R-:W-:Y:S02]  /*bee0*/  @P3 LOP3.LUT R20, R120, R124, RZ, 0x3c, !PT ;  /* 0x0000007c78143212 */ /* 0x000fe400078e3cff */
[----:B------:R-:W-:Y:S02]  /*bef0*/  SHF.R.U32.HI R120, RZ, UR61, R21 ;  /* 0x0000003dff787c19 */ /* 0x000fe40008011615 */
[----:B------:R-:W-:-:S02]  /*bf00*/  SHF.L.U32 R124, R93, UR54, RZ ;  /* 0x000000365d7c7c19 */ /* 0x000fc400080006ff */
[----:B------:R-:W-:Y:S02]  /*bf10*/  @P3 LOP3.LUT R21, R120, R99, RZ, 0x3c, !PT ;  /* 0x0000006378153212 */ /* 0x000fe400078e3cff */
[----:B------:R-:W-:Y:S02]  /*bf20*/  LOP3.LUT R99, R119, R91, RZ, 0x30, !PT ;  /* 0x0000005b77637212 */ /* 0x000fe400078e30ff */
[----:B------:R-:W-:Y:S02]  /*bf30*/  LOP3.LUT R108, R125, R108, RZ, 0x30, !PT ;  /* 0x0000006c7d6c7212 */ /* 0x000fe400078e30ff */
[----:B------:R-:W-:Y:S02]  /*bf40*/  LOP3.LUT R99, R99, R84, RZ, 0x3c, !PT ;  /* 0x0000005463637212 */ /* 0x000fe400078e3cff */
[----:B------:R-:W-:Y:S02]  /*bf50*/  LOP3.LUT R95, R137, R98, R95, 0x96, !PT ;  /* 0x00000062895f7212 */ /* 0x000fe400078e965f */
[----:B------:R-:W-:-:S02]  /*bf60*/  LOP3.LUT R91, R99, R118, RZ, 0x3c, !PT ;  /* 0x00000076635b7212 */ /* 0x000fc400078e3cff */
[----:B------:R-:W-:Y:S02]  /*bf70*/  LOP3.LUT R125, R88, R113, RZ, 0x30, !PT ;  /* 0x00000071587d7212 */ /* 0x000fe400078e30ff */
[C-C-:B------:R-:W-:Y:S02]  /*bf80*/  SHF.R.U64 R120, R93.reuse, UR49, R91.reuse ;  /* 0x000000315d787c19 */ /* 0x140fe4000800125b */
[--C-:B------:R-:W-:Y:S02]  /*bf90*/  SHF.L.U64.HI R118, R93, UR54, R91.reuse ;  /* 0x000000365d767c19 */ /* 0x100fe4000801025b */
[----:B------:R-:W-:Y:S02]  /*bfa0*/  @P4 LOP3.LUT R93, R120, R124, RZ, 0x3c, !PT ;  /* 0x0000007c785d4212 */ /* 0x000fe400078e3cff */
[----:B------:R-:W-:Y:S02]  /*bfb0*/  LOP3.LUT R124, R89, R112, RZ, 0x30, !PT ;  /* 0x00000070597c7212 */ /* 0x000fe400078e30ff */
[----:B------:R-:W-:-:S02]  /*bfc0*/  SHF.R.U32.HI R120, RZ, UR49, R91 ;  /* 0x00000031ff787c19 */ /* 0x000fc4000801165b */
[----:B------:R-:W-:Y:S02]  /*bfd0*/  LOP3.LUT R124, R124, R121, RZ, 0x3c, !PT ;  /* 0x000000797c7c7212 */ /* 0x000fe400078e3cff */
[----:B------:R-:W-:Y:S02]  /*bfe0*/  @P4 LOP3.LUT R91, R120, R118, RZ, 0x3c, !PT ;  /* 0x00000076785b4212 */ /* 0x000fe400078e3cff */
[----:B------:R-:W-:Y:S02]  /*bff0*/  LOP3.LUT R121, R144, R153, RZ, 0x30, !PT ;  /* 0x0000009990797212 */ /* 0x000fe400078e30ff */
[----:B------:R-:W-:Y:S02]  /*c000*/  LOP3.LUT R118, R145, R152, RZ, 0x30, !PT ;  /* 0x0000009891767212 */ /* 0x000fe400078e30ff */
[----:B------:R-:W-:Y:S02]  /*c010*/  LOP3.LUT R116, R121, R116, RZ, 0x3c, !PT ;  /* 0x0000007479747212 */ /* 0x000fe400078e3cff */
[----:B------:R-:W-:-:S02]  /*c020*/  LOP3.LUT R110, R110, R95, R99, 0x96, !PT ;  /* 0x0000005f6e6e7212 */ /* 0x000fc400078e9663 */
[----:B------:R-:W-:Y:S02]  /*c030*/  LOP3.LUT R125, R125, R102, RZ, 0x3c, !PT ;  /* 0x000000667d7d7212 */ /* 0x000fe400078e3cff */
[----:B------:R-:W-:Y:S02]  /*c040*/  LOP3.LUT R118, R118, R119, RZ, 0x3c, !PT ;  /* 0x0000007776767212 */ /* 0x000fe400078e3cff */
[----:B------:R-:W-:Y:S02]  /*c050*/  LOP3.LUT R95, R140, R5, R158, 0x96, !PT ;  /* 0x000000058c5f7212 */ /* 0x000fe400078e969e */
[----:B------:R-:W-:Y:S02]  /*c060*/  LOP3.LUT R121, R141, R4, R159, 0x96, !PT ;  /* 0x000000048d797212 */ /* 0x000fe400078e969f */
[----:B------:R-:W-:Y:S02]  /*c070*/  LOP3.LUT R120, R116, R95, R124, 0x96, !PT ;  /* 0x0000005f74787212 */ /* 0x000fe400078e967c */
[----:B------:R-:W-:-:S02]  /*c080*/  LOP3.LUT R121, R118, R121, R125, 0x96, !PT ;  /* 0x0000007976797212 */ /* 0x000fc400078e967d */
[----:B------:R-:W-:Y:S02]  /*c090*/  LOP3.LUT R139, R108, R139, RZ, 0x3c, !PT ;  /* 0x0000008b6c8b7212 */ /* 0x000fe400078e3cff */
[----:B------:R-:W-:Y:S02]  /*c0a0*/  SHF.L.W.U32.HI R98, R121, 0x1, R120 ;  /* 0x0000000179627819 */ /* 0x000fe40000010e78 */
[----:B------:R-:W-:Y:S02]  /*c0b0*/  SHF.L.W.U32.HI R95, R120, 0x1, R121 ;  /* 0x00000001785f7819 */ /* 0x000fe40000010e79 */
        /* <DEDUP_REMOVED lines=8> */
[----:B------:R-:W-:Y:S01]  /*c140*/  SHF.R.U32.HI R102, RZ, UR6, R96 ;  /* 0x00000006ff667c19 */ /* 0x000fe20008011660 */
[----:B------:R-:W1:Y:S01]  /*c150*/  LDCU UR6, c[0x3][0x104] ;  /* 0x00c02080ff0677ac */ /* 0x000e620008000800 */
[----:B------:R-:W-:-:S02]  /*c160*/  LOP3.LUT R13, R13, R99, RZ, 0x3c, !PT ;  /* 0x000000630d0d7212 */ /* 0x000fc400078e3cff */
[----:B------:R-:W-:Y:S02]  /*c170*/  @P6 LOP3.LUT R96, R102, R119, RZ, 0x3c, !PT ;  /* 0x0000007766606212 */ /* 0x000fe400078e3cff */
[----:B------:R-:W-:Y:S02]  /*c180*/  LOP3.LUT R102, R107, R98, RZ, 0x3c, !PT ;  /* 0x000000626b667212 */ /* 0x000fe400078e3cff */
[C---:B------:R-:W-:Y:S02]  /*c190*/  SHF.L.U32 R108, R13.reuse, UR12, RZ ;  /* 0x0000000c0d6c7c19 */ /* 0x040fe400080006ff */
[C-C-:B------:R-:W-:Y:S02]  /*c1a0*/  SHF.R.U64 R107, R13.reuse, UR66, R102.reuse ;  /* 0x000000420d6b7c19 */ /* 0x140fe40008001266 */
[----:B------:R-:W-:Y:S01]  /*c1b0*/  SHF.L.U64.HI R109, R13, UR12, R102 ;  /* 0x0000000c0d6d7c19 */ /* 0x000fe20008010266 */
[----:B------:R-:W2:Y:S01]  /*c1c0*/  LDCU.64 UR12, c[0x3][0x118] ;  /* 0x00c02300ff0c77ac */ /* 0x000ea20008000a00 */
[----:B------:R-:W-:-:S02]  /*c1d0*/  @P5 LOP3.LUT R13, R107, R108, RZ, 0x3c, !PT ;  /* 0x0000006c6b0d5212 */ /* 0x000fc400078e3cff */
[----:B------:R-:W-:Y:S02]  /*c1e0*/  SHF.R.U32.HI R107, RZ, UR66, R102 ;  /* 0x00000042ff6b7c19 */ /* 0x000fe40008011666 */
[----:B------:R-:W-:Y:S02]  /*c1f0*/  LOP3.LUT R89, R90, R89, RZ, 0x30, !PT ;  /* 0x000000595a597212 */ /* 0x000fe400078e30ff */
[----:B------:R-:W-:Y:S02]  /*c200*/  @P5 LOP3.LUT R102, R107, R109, RZ, 0x3c, !PT ;  /* 0x0000006d6b665212 */ /* 0x000fe400078e3cff */
[----:B------:R-:W-:Y:S02]  /*c210*/  LOP3.LUT R88, R85, R88, RZ, 0x30, !PT ;  /* 0x0000005855587212 */ /* 0x000fe400078e30ff */
[----:B------:R-:W-:Y:S02]  /*c220*/  LOP3.LUT R108, R7, R144, RZ, 0x30, !PT ;  /* 0x00000090076c7212 */ /* 0x000fe400078e30ff */
[----:B------:R-:W-:-:S02]  /*c230*/  LOP3.LUT R107, R84, R145, RZ, 0x30, !PT ;  /* 0x00000091546b7212 */ /* 0x000fc400078e30ff */
[----:B------:R-:W-:Y:S02]  /*c240*/  LOP3.LUT R112, R89, R112, RZ, 0x3c, !PT ;  /* 0x0000007059707212 */ /* 0x000fe400078e3cff */
[----:B------:R-:W-:Y:S01]  /*c250*/  LOP3.LUT R113, R88, R113, RZ, 0x3c, !PT ;  /* 0x0000007158717212 */ /* 0x000fe200078e3cff */
[----:B--2---:R-:W-:Y:S01]  /*c260*/  UIADD3 UR12, UPT, UPT, -UR12, 0x40, URZ ;  /* 0x000000400c0c7890 */ /* 0x004fe2000fffe1ff */
[----:B------:R-:W-:Y:S01]  /*c270*/  LOP3.LUT R108, R108, R153, RZ, 0x3c, !PT ;  /* 0x000000996c6c7212 */ /* 0x000fe200078e3cff */
[----:B------:R-:W-:Y:S01]  /*c280*/  UIADD3 UR13, UPT, UPT, -UR13, 0x40, URZ ;  /* 0x000000400d0d7890 */ /* 0x000fe2000fffe1ff */
[----:B------:R-:W-:Y:S02]  /*c290*/  LOP3.LUT R107, R107, R152, RZ, 0x3c, !PT ;  /* 0x000000986b6b7212 */ /* 0x000fe400078e3cff */
[----:B------:R-:W-:Y:S02]  /*c2a0*/  LOP3.LUT R109, R138, R162, R146, 0x96, !PT ;  /* 0x000000a28a6d7212 */ /* 0x000fe400078e9692 */
[----:B------:R-:W-:-:S02]  /*c2b0*/  LOP3.LUT R90, R139, R163, R147, 0x96, !PT ;  /* 0x000000a38b5a7212 */ /* 0x000fc400078e9693 */
[----:B------:R-:W-:Y:S02]  /*c2c0*/  LOP3.LUT R109, R108, R109, R112, 0x96, !PT ;  /* 0x0000006d6c6d7212 */ /* 0x000fe400078e9670 */
[----:B------:R-:W-:Y:S02]  /*c2d0*/  LOP3.LUT R90, R107, R90, R113, 0x96, !PT ;  /* 0x0000005a6b5a7212 */ /* 0x000fe400078e9671 */
[----:B------:R-:W-:Y:S02]  /*c2e0*/  LOP3.LUT P3, RZ, R76, 0x1, RZ, 0xc0, !PT ;  /* 0x000000014cff7812 */ /* 0x000fe4000786c0ff */
[----:B------:R-:W-:Y:S02]  /*c2f0*/  SHF.L.W.U32.HI R119, R109, 0x1, R90 ;  /* 0x000000016d777819 */ /* 0x000fe40000010e5a */
[----:B------:R-:W-:Y:S02]  /*c300*/  LOP3.LUT R88, R156, R99, RZ, 0x3c, !PT ;  /* 0x000000639c587212 */ /* 0x000fe400078e3cff */
[----:B------:R-:W-:-:S02]  /*c310*/  LOP3.LUT R119, R119, R6, RZ, 0x3c, !PT ;  /* 0x0000000677777212 */ /* 0x000fc400078e3cff */
[----:B------:R-:W-:Y:S02]  /*c320*/  SHF.L.W.U32.HI R6, R90, 0x1, R109 ;  /* 0x000000015a067819 */ /* 0x000fe40000010e6d */
[----:B------:R-:W-:Y:S02]  /*c330*/  LOP3.LUT R89, R157, R98, RZ, 0x3c, !PT ;  /* 0x000000629d597212 */ /* 0x000fe400078e3cff */
[----:B------:R-:W-:Y:S02]  /*c340*/  LOP3.LUT R117, R6, R117, RZ, 0x3c, !PT ;  /* 0x0000007506757212 */ /* 0x000fe400078e3cff */
[C---:B------:R-:W-:Y:S02]  /*c350*/  SHF.L.U32 R7, R88.reuse, UR53, RZ ;  /* 0x0000003558077c19 */ /* 0x040fe400080006ff */
[----:B------:R-:W-:Y:S02]  /*c360*/  SHF.R.U64 R6, R88, UR23, R89 ;  /* 0x0000001758067c19 */ /* 0x000fe40008001259 */
[----:B------:R-:W-:-:S02]  /*c370*/  LOP3.LUT P2, RZ, R76, 0x2, RZ, 0xc0, !PT ;  /* 0x000000024cff7812 */ /* 0x000fc4000784c0ff */
[--C-:B------:R-:W-:Y:S02]  /*c380*/  SHF.L.U64.HI R85, R88, UR53, R89.reuse ;  /* 0x0000003558557c19 */ /* 0x100fe40008010259 */
[----:B------:R-:W-:Y:S02]  /*c390*/  @P3 LOP3.LUT R88, R6, R7, RZ, 0x3c, !PT ;  /* 0x0000000706583212 */ /* 0x000fe400078e3cff */
[----:B------:R-:W-:Y:S02]  /*c3a0*/  SHF.R.U32.HI R6, RZ, UR23, R89 ;  /* 0x00000017ff067c19 */ /* 0x000fe40008011659 */
[-C--:B------:R-:W-:Y:S02]  /*c3b0*/  LOP3.LUT R15, R15, R99.reuse, RZ, 0x3c, !PT ;  /* 0x000000630f0f7212 */ /* 0x080fe400078e3cff */
[----:B------:R-:W-:Y:S02]  /*c3c0*/  LOP3.LUT R14, R14, R98, RZ, 0x3c, !PT ;  /* 0x000000620e0e7212 */ /* 0x000fe400078e3cff */
[----:B------:R-:W-:-:S02]  /*c3d0*/  LOP3.LUT R99, R126, R99, RZ, 0x3c, !PT ;  /* 0x000000637e637212 */ /* 0x000fc400078e3cff */
[----:B------:R-:W-:Y:S02]  /*c3e0*/  LOP3.LUT R98, R127, R98, RZ, 0x3c, !PT ;  /* 0x000000627f627212 */ /* 0x000fe400078e3cff */
[----:B------:R-:W-:Y:S02]  /*c3f0*/  @P3 LOP3.LUT R89, R6, R85, RZ, 0x3c, !PT ;  /* 0x0000005506593212 */ /* 0x000fe400078e3cff */
[C---:B------:R-:W-:Y:S02]  /*c400*/  SHF.L.U32 R7, R99.reuse, UR28, RZ ;  /* 0x0000001c63077c19 */ /* 0x040fe400080006ff */
[C-C-:B------:R-:W-:Y:S02]  /*c410*/  SHF.R.U64 R6, R99.reuse, UR45, R98.reuse ;  /* 0x0000002d63067c19 */ /* 0x140fe40008001262 */
[----:B------:R-:W-:Y:S02]  /*c420*/  LOP3.LUT P1, RZ, R76, 0x4, RZ, 0xc0, !PT ;  /* 0x000000044cff7812 */ /* 0x000fe4000782c0ff */
[----:B------:R-:W-:-:S02]  /*c430*/  SHF.L.U64.HI R85, R99, UR28, R98 ;  /* 0x0000001c63557c19 */ /* 0x000fc40008010262 */
[----:B------:R-:W-:Y:S02]  /*c440*/  @P2 LOP3.LUT R99, R6, R7, RZ, 0x3c, !PT ;  /* 0x0000000706632212 */ /* 0x000fe400078e3cff */
[----:B------:R-:W-:Y:S02]  /*c450*/  SHF.R.U32.HI R6, RZ, UR45, R98 ;  /* 0x0000002dff067c19 */ /* 0x000fe40008011662 */
[C---:B------:R-:W-:Y:S02]  /*c460*/  SHF.L.U32 R7, R15.reuse, UR55, RZ ;  /* 0x000000370f077c19 */ /* 0x040fe400080006ff */
[----:B------:R-:W-:Y:S02]  /*c470*/  @P2 LOP3.LUT R98, R6, R85, RZ, 0x3c, !PT ;  /* 0x0000005506622212 */ /* 0x000fe400078e3cff */
[C-C-:B------:R-:W-:Y:S02]  /*c480*/  SHF.R.U64 R6, R15.reuse, UR58, R14.reuse ;  /* 0x0000003a0f067c19 */ /* 0x140fe4000800120e */
[----:B------:R-:W-:-:S02]  /*c490*/  SHF.L.U64.HI R85, R15, UR55, R14 ;  /* 0x000000370f557c19 */ /* 0x000fc4000801020e */
[----:B------:R-:W-:Y:S02]  /*c4a0*/  @P1 LOP3.LUT R15, R6, R7, RZ, 0x3c, !PT ;  /* 0x00000007060f1212 */ /* 0x000fe400078e3cff */
[----:B------:R-:W-:Y:S02]  /*c4b0*/  LOP3.LUT P0, RZ, R76, 0x8, RZ, 0xc0, !PT ;  /* 0x000000084cff7812 */ /* 0x000fe4000780c0ff */
[----:B------:R-:W-:Y:S02]  /*c4c0*/  SHF.R.U32.HI R6, RZ, UR58, R14 ;  /* 0x0000003aff067c19 */ /* 0x000fe4000801160e */
[----:B------:R-:W-:Y:S02]  /*c4d0*/  LOP3.LUT R84, R5, R117, RZ, 0x3c, !PT ;  /* 0x0000007505547212 */ /* 0x000fe400078e3cff */
[----:B------:R-:W-:Y:S01]  /*c4e0*/  @P1 LOP3.LUT R14, R6, R85, RZ, 0x3c, !PT ;  /* 0x00000055060e1212 */ /* 0x000fe200078e3cff */
[----:B------:R-:W-:Y:S01]  /*c4f0*/  IMAD.MOV.U32 R6, RZ, RZ, R0 ;  /* 0x000000ffff067224 */ /* 0x000fe200078e0000 */
[----:B------:R-:W-:-:S02]  /*c500*/  LOP3.LUT R85, R4, R119, RZ, 0x3c, !PT ;  /* 0x0000007704557212 */ /* 0x000fc400078e3cff */
[C---:B------:R-:W-:Y:S02]  /*c510*/  SHF.L.U32 R5, R84.reuse, UR8, RZ ;  /* 0x0000000854057c19 */ /* 0x040fe400080006ff */
[C-C-:B------:R-:W-:Y:S02]  /*c520*/  SHF.R.U64 R4, R84.reuse, UR4, R85.reuse ;  /* 0x0000000454047c19 */ /* 0x140fe40008001255 */
[----:B------:R-:W-:Y:S01]  /*c530*/  SHF.L.U64.HI R7, R84, UR8, R85 ;  /* 0x0000000854077c19 */ /* 0x000fe20008010255 */
[----:B------:R-:W2:Y:S01]  /*c540*/  LDCU.64 UR8, c[0x3][0xe0] ;  /* 0x00c01c00ff0877ac */ /* 0x000ea20008000a00 */
[----:B------:R-:W-:Y:S01]  /*c550*/  @P0 LOP3.LUT R84, R4, R5, RZ, 0x3c, !PT ;  /* 0x0000000504540212 */ /* 0x000fe200078e3cff */
[----:B------:R-:W-:Y:S01]  /*c560*/  IMAD.MOV.U32 R5, RZ, RZ, R115 ;  /* 0x000000ffff057224 */ /* 0x000fe200078e0073 */
[----:B------:R-:W-:Y:S01]  /*c570*/  SHF.R.U32.HI R4, RZ, UR4, R85 ;  /* 0x00000004ff047c19 */ /* 0x000fe20008011655 */
[----:B------:R-:W3:Y:S01]  /*c580*/  LDCU UR4, c[0x3][0xdc] ;  /* 0x00c01b80ff0477ac */ /* 0x000ee20008000800 */
[----:B------:R-:W-:-:S02]  /*c590*/  ISETP.NE.AND P2, PT, RZ, UR27, PT ;  /* 0x0000001bff007c0c */ /* 0x000fc4000bf45270 */
[----:B------:R-:W-:Y:S01]  /*c5a0*/  @P0 LOP3.LUT R85, R4, R7, RZ, 0x3c, !PT ;  /* 0x0000000704550212 */ /* 0x000fe200078e3cff */
[----:B------:R-:W-:Y:S01]  /*c5b0*/  IMAD.MOV.U32 R7, RZ, RZ, R3 ;  /* 0x000000ffff077224 */ /* 0x000fe200078e0003 */
[----:B------:R-:W-:Y:S01]  /*c5c0*/  LOP3.LUT R0, R158, R117, RZ, 0x3c, !PT ;  /* 0x000000759e007212 */ /* 0x000fe200078e3cff */
[----:B------:R-:W-:Y:S01]  /*c5d0*/  IMAD.MOV.U32 R4, RZ, RZ, R114 ;  /* 0x000000ffff047224 */ /* 0x000fe200078e0072 */
[----:B------:R-:W-:Y:S02]  /*c5e0*/  LOP3.LUT R3, R159, R119, RZ, 0x3c, !PT ;  /* 0x000000779f037212 */ /* 0x000fe400078e3cff */
[----:B------:R-:W-:Y:S02]  /*c5f0*/  SHF.L.U32 R115, R0, UR27, RZ ;  /* 0x0000001b00737c19 */ /* 0x000fe400080006ff */
[----:B------:R4:W-:Y:S01]  /*c600*/  STL.128 [R1+0x40c0], R4 ;  /* 0x0040c00401007387 */ /* 0x0009e20000100c00 */
[C---:B------:R-:W-:Y:S02]  /*c610*/  LOP3.LUT P1, RZ, R76.reuse, 0x10, RZ, 0xc0, !PT ;  /* 0x000000104cff7812 */ /* 0x040fe4000782c0ff */
[----:B------:R-:W-:Y:S01]  /*c620*/  LOP3.LUT P0, RZ, R76, 0x20, RZ, 0xc0, !PT ;  /* 0x000000204cff7812 */ /* 0x000fe2000780c0ff */
[----:B--2---:R-:W-:Y:S01]  /*c630*/  UIADD3 UR8, UPT, UPT, -UR8, 0x40, URZ ;  /* 0x0000004008087890 */ /* 0x004fe2000fffe1ff */
[----:B------:R-:W-:Y:S01]  /*c640*/  LOP3.LUT R116, R116, R117, RZ, 0x3c, !PT ;  /* 0x0000007574747212 */ /* 0x000fe200078e3cff */
[----:B------:R-:W-:Y:S01]  /*c650*/  UIADD3 UR9, UPT, UPT, -UR9, 0x40, URZ ;  /* 0x0000004009097890 */ /* 0x000fe2000fffe1ff */
[----:B------:R-:W-:Y:S01]  /*c660*/  LOP3.LUT R118, R118, R119, RZ, 0x3c, !PT ;  /* 0x0000007776767212 */ /* 0x000fe200078e3cff */
[----:B---3--:R-:W-:Y:S01]  /*c670*/  UIADD3 UR4, UPT, UPT, -UR4, 0x40, URZ ;  /* 0x0000004004047890 */ /* 0x008fe2000fffe1ff */
[----:B------:R-:W-:-:S02]  /*c680*/  LOP3.LUT P6, RZ, R76, 0x2000, RZ, 0xc0, !PT ;  /* 0x000020004cff7812 */ /* 0x000fc400078cc0ff */
[C---:B------:R-:W-:Y:S02]  /*c690*/  LOP3.LUT P3, RZ, R76.reuse, 0x8000, RZ, 0xc0, !PT ;  /* 0x000080004cff7812 */ /* 0x040fe4000786c0ff */
[----:B------:R-:W-:Y:S02]  /*c6a0*/  LOP3.LUT P4, RZ, R76, 0x4000, RZ, 0xc0, !PT ;  /* 0x000040004cff7812 */ /* 0x000fe4000788c0ff */
[C-C-:B------:R-:W-:Y:S01]  /*c6b0*/  SHF.R.U64 R114, R0.reuse, UR4, R3.reuse ;  /* 0x0000000400727c19 */ /* 0x140fe20008001203 */
[----:B----4-:R-:W-:Y:S01]  /*c6c0*/  IMAD.MOV.U32 R6, RZ, RZ, R8 ;  /* 0x000000ffff067224 */ /* 0x010fe200078e0008 */
[--C-:B------:R-:W-:Y:S02]  /*c6d0*/  SHF.L.U64.HI R5, R0, UR27, R3.reuse ;  /* 0x0000001b00057c19 */ /* 0x100fe40008010203 */
[----:B------:R-:W-:Y:S02]  /*c6e0*/  @P2 LOP3.LUT R0, R114, R115, RZ, 0x3c, !PT ;  /* 0x0000007372002212 */ /* 0x000fe400078e3cff */
[----:B------:R-:W-:Y:S01]  /*c6f0*/  SHF.R.U32.HI R114, RZ, UR4, R3 ;  /* 0x00000004ff727c19 */ /* 0x000fe20008011603 */
[----:B------:R-:W2:Y:S01]  /*c700*/  LDCU.64 UR4, c[0x3][0xf0] ;  /* 0x00c01e00ff0477ac */ /* 0x000ea20008000a00 */
[----:B------:R-:W-:-:S02]  /*c710*/  LOP3.LUT R115, R141, R119, RZ, 0x3c, !PT ;  /* 0x000000778d737212 */ /* 0x000fc400078e3cff */
[----:B------:R-:W-:Y:S02]  /*c720*/  @P2 LOP3.LUT R3, R114, R5, RZ, 0x3c, !PT ;  /* 0x0000000572032212 */ /* 0x000fe400078e3cff */
[-C--:B------:R-:W-:Y:S02]  /*c730*/  LOP3.LUT R114, R140, R117.reuse, RZ, 0x3c, !PT ;  /* 0x000000758c727212 */ /* 0x080fe400078e3cff */
[----:B------:R-:W-:Y:S02]  /*c740*/  LOP3.LUT R117, R124, R117, RZ, 0x3c, !PT ;  /* 0x000000757c757212 */ /* 0x000fe400078e3cff */
[C---:B0-----:R-:W-:Y:S02]  /*c750*/  SHF.L.U32 R5, R114.reuse, UR18, RZ ;  /* 0x0000001272057c19 */ /* 0x041fe400080006ff */
[----:B------:R-:W-:Y:S02]  /*c760*/  SHF.L.U64.HI R7, R114, UR18, R115 ;  /* 0x0000001272077c19 */ /* 0x000fe40008010273 */
[----:B------:R-:W-:-:S02]  /*c770*/  LOP3.LUT R119, R125, R119, RZ, 0x3c, !PT ;  /* 0x000000777d777212 */ /* 0x000fc400078e3cff */
[----:B------:R-:W-:Y:S01]  /*c780*/  ISETP.NE.AND P2, PT, RZ, UR16, PT ;  /* 0x00000010ff007c0c */ /* 0x000fe2000bf45270 */
[----:B--2---:R-:W-:Y:S02]  /*c790*/  UIADD3 UR4, UPT, UPT, -UR4, 0x40, URZ ;  /* 0x0000004004047890 */ /* 0x004fe4000fffe1ff */
[----:B------:R-:W-:-:S04]  /*c7a0*/  UIADD3 UR5, UPT, UPT, -UR5, 0x40, URZ ;  /* 0x0000004005057890 */ /* 0x000fc8000fffe1ff */
[----:B------:R-:W-:-:S04]  /*c7b0*/  SHF.R.U64 R4, R114, UR4, R115 ;  /* 0x0000000472047c19 */ /* 0x000fc80008001273 */
[----:B------:R-:W-:Y:S02]  /*c7c0*/  @P1 LOP3.LUT R114, R4, R5, RZ, 0x3c, !PT ;  /* 0x0000000504721212 */ /* 0x000fe400078e3cff */
[----:B------:R-:W-:Y:S01]  /*c7d0*/  SHF.R.U32.HI R4, RZ, UR4, R115 ;  /* 0x00000004ff047c19 */ /* 0x000fe20008011673 */
[----:B------:R-:W0:Y:S01]  /*c7e0*/  LDCU UR4, c[0x3][0x104] ;  /* 0x00c02080ff0477ac */ /* 0x000e220008000800 */
[C---:B-1----:R-:W-:Y:S02]  /*c7f0*/  SHF.L.U32 R5, R117.reuse, UR6, RZ ;  /* 0x0000000675057c19 */ /* 0x042fe400080006ff */
[----:B------:R-:W-:Y:S02]  /*c800*/  @P1 LOP3.LUT R115, R4, R7, RZ, 0x3c, !PT ;  /* 0x0000000704731212 */ /* 0x000fe400078e3cff */
[----:B------:R-:W-:Y:S02]  /*c810*/  SHF.L.U64.HI R7, R117, UR6, R119 ;  /* 0x0000000675077c19 */ /* 0x000fe40008010277 */
[----:B------:R-:W-:Y:S01]  /*c820*/  LOP3.LUT P1, RZ, R76, 0x40, RZ, 0xc0, !PT ;  /* 0x000000404cff7812 */ /* 0x000fe2000782c0ff */
[----:B0-----:R-:W-:-:S06]  /*c830*/  UIADD3 UR4, UPT, UPT, -UR4, 0x40, URZ ;  /* 0x0000004004047890 */ /* 0x001fcc000fffe1ff */
[----:B------:R-:W-:-:S04]  /*c840*/  SHF.R.U64 R4, R117, UR4, R119 ;  /* 0x0000000475047c19 */ /* 0x000fc80008001277 */
[----:B------:R-:W-:Y:S02]  /*c850*/  @P0 LOP3.LUT R117, R4, R5, RZ, 0x3c, !PT ;  /* 0x0000000504750212 */ /* 0x000fe400078e3cff */
[----:B------:R-:W-:Y:S01]  /*c860*/  SHF.R.U32.HI R4, RZ, UR4, R119 ;  /* 0x00000004ff047c19 */ /* 0x000fe20008011677 */
[----:B------:R-:W0:Y:S01]  /*c870*/  LDCU UR4, c[0x3][0xcc] ;  /* 0x00c01980ff0477ac */ /* 0x000e220008000800 */
[----:B------:R-:W-:Y:S02]  /*c880*/  SHF.L.U32 R5, R116, UR10, RZ ;  /* 0x0000000a74057c19 */ /* 0x000fe400080006ff */
[----:B------:R-:W-:Y:S02]  /*c890*/  @P0 LOP3.LUT R119, R4, R7, RZ, 0x3c, !PT ;  /* 0x0000000704770212 */ /* 0x000fe400078e3cff */
[----:B------:R-:W-:Y:S02]  /*c8a0*/  ISETP.NE.AND P0, PT, RZ, UR10, PT ;  /* 0x0000000aff007c0c */ /* 0x000fe4000bf05270 */
[----:B------:R-:W-:-:S02]  /*c8b0*/  SHF.R.U64 R4, R116, UR12, R118 ;  /* 0x0000000c74047c19 */ /* 0x000fc40008001276 */
[----:B------:R-:W-:-:S09]  /*c8c0*/  SHF.L.U64.HI R7, R116, UR10, R118 ;  /* 0x0000000a74077c19 */ /* 0x000fd20008010276 */
[----:B------:R-:W-:Y:S01]  /*c8d0*/  @P0 LOP3.LUT R116, R4, R5, RZ, 0x3c, !PT ;  /* 0x0000000504740212 */ /* 0x000fe200078e3cff */
[----:B0-----:R-:W-:Y:S01]  /*c8e0*/  UIADD3 UR4, UPT, UPT, -UR4, 0x40, URZ ;  /* 0x0000004004047890 */ /* 0x001fe2000fffe1ff */
[----:B------:R-:W-:-:S04]  /*c8f0*/  SHF.R.U32.HI R4, RZ, UR12, R118 ;  /* 0x0000000cff047c19 */ /* 0x000fc80008011676 */
[----:B------:R-:W-:Y:S02]  /*c900*/  @P0 LOP3.LUT R118, R4, R7, RZ, 0x3c, !PT ;  /* 0x0000000704760212 */ /* 0x000fe400078e3cff */
[----:B------:R-:W-:Y:S02]  /*c910*/  SHF.L.W.U32.HI R4, R123, 0x1, R122 ;  /* 0x000000017b047819 */ /* 0x000fe40000010e7a */
[----:B------:R-:W-:Y:S02]  /*c920*/  SHF.L.W.U32.HI R123, R122, 0x1, R123 ;  /* 0x000000017a7b7819 */ /* 0x000fe40000010e7b */
[----:B------:R-:W-:Y:S02]  /*c930*/  ISETP.NE.AND P0, PT, RZ, UR7, PT ;  /* 0x00000007ff007c0c */ /* 0x000fe4000bf05270 */
[----:B------:R-:W-:Y:S02]  /*c940*/  LOP3.LUT R120, R123, R120, RZ, 0x3c, !PT ;  /* 0x000000787b787212 */ /* 0x000fe400078e3cff */
[----:B------:R-:W-:-:S02]  /*c950*/  LOP3.LUT R121, R4, R121, RZ, 0x3c, !PT ;  /* 0x0000007904797212 */ /* 0x000fc400078e3cff */
[-C--:B------:R-:W-:Y:S02]  /*c960*/  LOP3.LUT R122, R162, R120.reuse, RZ, 0x3c, !PT ;  /* 0x00000078a27a7212 */ /* 0x080fe400078e3cff */
[----:B------:R-:W-:Y:S02]  /*c970*/  LOP3.LUT R123, R163, R121, RZ, 0x3c, !PT ;  /* 0x00000079a37b7212 */ /* 0x000fe400078e3cff */
[C---:B------:R-:W-:Y:S02]  /*c980*/  SHF.L.U32 R5, R122.reuse, UR7, RZ ;  /* 0x000000077a057c19 */ /* 0x040fe400080006ff */
[C-C-:B------:R-:W-:Y:S02]  /*c990*/  SHF.R.U64 R4, R122.reuse, UR4, R123.reuse ;  /* 0x000000047a047c19 */ /* 0x140fe4000800127b */
[--C-:B------:R-:W-:Y:S01]  /*c9a0*/  SHF.L.U64.HI R7, R122, UR7, R123.reuse ;  /* 0x000000077a077c19 */ /* 0x100fe2000801027b */
[----:B------:R-:W0:Y:S01]  /*c9b0*/  LDCU.64 UR6, c[0x3][0x108] ;  /* 0x00c02100ff0677ac */ /* 0x000e220008000a00 */
[----:B------:R-:W-:Y:S01]  /*c9c0*/  @P0 LOP3.LUT R122, R4, R5, RZ, 0x3c, !PT ;  /* 0x00000005047a0212 */ /* 0x000fe200078e3cff */
[----:B------:R-:W-:Y:S01]  /*c9d0*/  IMAD.MOV.U32 R5, RZ, RZ, R130 ;  /* 0x000000ffff057224 */ /* 0x000fe200078e0082 */
[----:B------:R-:W-:Y:S01]  /*c9e0*/  SHF.R.U32.HI R4, RZ, UR4, R123 ;  /* 0x00000004ff047c19 */ /* 0x000fe2000801167b */
[----:B------:R-:W1:Y:S01]  /*c9f0*/  LDCU UR4, c[0x3][0xd0] ;  /* 0x00c01a00ff0477ac */ /* 0x000e620008000800 */
[----:B------:R-:W-:-:S02]  /*ca00*/  LOP3.LUT R8, R146, R120, RZ, 0x3c, !PT ;  /* 0x0000007892087212 */ /* 0x000fc400078e3cff */
[----:B------:R-:W-:Y:S01]  /*ca10*/  @P0 LOP3.LUT R123, R4, R7, RZ, 0x3c, !PT ;  /* 0x00000007047b0212 */ /* 0x000fe200078e3cff */
[----:B------:R-:W-:Y:S01]  /*ca20*/  IMAD.MOV.U32 R7, RZ, RZ, R9 ;  /* 0x000000ffff077224 */ /* 0x000fe200078e0009 */
[-C--:B------:R-:W-:Y:S01]  /*ca30*/  LOP3.LUT R9, R147, R121.reuse, RZ, 0x3c, !PT ;  /* 0x0000007993097212 */ /* 0x080fe200078e3cff */
[----:B------:R-:W-:Y:S01]  /*ca40*/  IMAD.MOV.U32 R4, RZ, RZ, R131 ;  /* 0x000000ffff047224 */ /* 0x000fe200078e0083 */
[C---:B------:R-:W-:Y:S02]  /*ca50*/  SHF.L.U32 R131, R8.reuse, UR16, RZ ;  /* 0x0000001008837c19 */ /* 0x040fe400080006ff */
[--C-:B------:R-:W-:Y:S02]  /*ca60*/  SHF.R.U64 R130, R8, UR8, R9.reuse ;  /* 0x0000000808827c19 */ /* 0x100fe40008001209 */
[----:B------:R2:W-:Y:S01]  /*ca70*/  STL.128 [R1+0x40d0], R4 ;  /* 0x0040d00401007387 */ /* 0x0005e20000100c00 */
[----:B------:R-:W-:Y:S01]  /*ca80*/  LOP3.LUT P0, RZ, R76, 0x80, RZ, 0xc0, !PT ;  /* 0x000000804cff7812 */ /* 0x000fe2000780c0ff */
[----:B0-----:R-:W-:Y:S01]  /*ca90*/  UIADD3 UR6, UPT, UPT, -UR6, 0x40, URZ ;  /* 0x0000004006067890 */ /* 0x001fe2000fffe1ff */
[----:B------:R-:W-:Y:S01]  /*caa0*/  LOP3.LUT R108, R108, R120, RZ, 0x3c, !PT ;  /* 0x000000786c6c7212 */ /* 0x000fe200078e3cff */
[----:B------:R-:W-:Y:S01]  /*cab0*/  UIADD3 UR7, UPT, UPT, -UR7, 0x40, URZ ;  /* 0x0000004007077890 */ /* 0x000fe2000fffe1ff */
[----:B------:R-:W-:Y:S01]  /*cac0*/  LOP3.LUT R107, R107, R121, RZ, 0x3c, !PT ;  /* 0x000000796b6b7212 */ /* 0x000fe200078e3cff */
[----:B-1----:R-:W-:Y:S01]  /*cad0*/  UIADD3 UR4, UPT, UPT, -UR4, 0x40, URZ ;  /* 0x0000004004047890 */ /* 0x002fe2000fffe1ff */
[----:B--2---:R-:W-:Y:S01]  /*cae0*/  SHF.L.U64.HI R5, R8, UR16, R9 ;  /* 0x0000001008057c19 */ /* 0x004fe20008010209 */
[----:B------:R-:W-:Y:S01]  /*caf0*/  IMAD.MOV.U32 R6, RZ, RZ, R11 ;  /* 0x000000ffff067224 */ /* 0x000fe200078e000b */
[----:B------:R-:W-:-:S02]  /*cb00*/  @P2 LOP3.LUT R8, R130, R131, RZ, 0x3c, !PT ;  /* 0x0000008382082212 */ /* 0x000fc400078e3cff */
[----:B------:R-:W-:Y:S01]  /*cb10*/  SHF.R.U32.HI R130, RZ, UR8, R9 ;  /* 0x00000008ff827c19 */ /* 0x000fe20008011609 */
[----:B------:R-:W0:Y:S01]  /*cb20*/  LDCU UR8, c[0x3][0x120] ;  /* 0x00c02400ff0877ac */ /* 0x000e220008000800 */
[----:B------:R-:W-:Y:S02]  /*cb30*/  LOP3.LUT R131, R139, R121, RZ, 0x3c, !PT ;  /* 0x000000798b837212 */ /* 0x000fe400078e3cff */
[----:B------:R-:W-:Y:S02]  /*cb40*/  @P2 LOP3.LUT R9, R130, R5, RZ, 0x3c, !PT ;  /* 0x0000000582092212 */ /* 0x000fe400078e3cff */
[----:B------:R-:W-:Y:S02]  /*cb50*/  LOP3.LUT R130, R138, R120, RZ, 0x3c, !PT ;  /* 0x000000788a827212 */ /* 0x000fe400078e3cff */
[----:B------:R-:W-:Y:S02]  /*cb60*/  LOP3.LUT R11, R113, R121, RZ, 0x3c, !PT ;  /* 0x00000079710b7212 */ /* 0x000fe400078e3cff */
[----:B------:R-:W-:-:S02]  /*cb70*/  SHF.L.U32 R5, R130, UR19, RZ ;  /* 0x0000001382057c19 */ /* 0x000fc400080006ff */
[C-C-:B------:R-:W-:Y:S01]  /*cb80*/  SHF.L.U64.HI R7, R130.reuse, UR19, R131.reuse ;  /* 0x0000001382077c19 */ /* 0x140fe20008010283 */
[----:B------:R-:W1:Y:S01]  /*cb90*/  LDCU.64 UR18, c[0x3][0x108] ;  /* 0x00c02100ff1277ac */ /* 0x000e620008000a00 */
[--C-:B------:R-:W-:Y:S02]  /*cba0*/  SHF.R.U64 R4, R130, UR5, R131.reuse ;  /* 0x0000000582047c19 */ /* 0x100fe40008001283 */
[----:B------:R-:W-:Y:S02]  /*cbb0*/  SHF.L.U32 R121, R108, UR11, RZ ;  /* 0x0000000b6c797c19 */ /* 0x000fe400080006ff */
[----:B------:R-:W-:Y:S01]  /*cbc0*/  @P1 LOP3.LUT R130, R4, R5, RZ, 0x3c, !PT ;  /* 0x0000000504821212 */ /* 0x000fe200078e3cff */
[----:B------:R-:W-:Y:S01]  /*cbd0*/  IMAD.MOV.U32 R5, RZ, RZ, R142 ;  /* 0x000000ffff057224 */ /* 0x000fe200078e008e */
[----:B------:R-:W-:Y:S01]  /*cbe0*/  SHF.R.U32.HI R4, RZ, UR5, R131 ;  /* 0x00000005ff047c19 */ /* 0x000fe20008011683 */
[----:B------:R-:W2:Y:S01]  /*cbf0*/  LDCU UR5, c[0x3][0xf8] ;  /* 0x00c01f00ff0577ac */ /* 0x000ea20008000800 */
[----:B------:R-:W-:-:S02]  /*cc00*/  LOP3.LUT P2, RZ, R76, 0x10000, RZ, 0xc0, !PT ;  /* 0x000100004cff7812 */ /* 0x000fc4000784c0ff */
[----:B------:R-:W-:Y:S01]  /*cc10*/  @P1 LOP3.LUT R131, R4, R7, RZ, 0x3c, !PT ;  /* 0x0000000704831212 */ /* 0x000fe200078e3cff */
[----:B------:R-:W-:Y:S01]  /*cc20*/  IMAD.MOV.U32 R7, RZ, RZ, R10 ;  /* 0x000000ffff077224 */ /* 0x000fe200078e000a */
[----:B------:R-:W-:Y:S01]  /*cc30*/  LOP3.LUT R10, R112, R120, RZ, 0x3c, !PT ;  /* 0x00000078700a7212 */ /* 0x000fe200078e3cff */
[----:B------:R-:W-:Y:S01]  /*cc40*/  IMAD.MOV.U32 R4, RZ, RZ, R143 ;  /* 0x000000ffff047224 */ /* 0x000fe200078e008f */
[----:B------:R-:W-:Y:S02]  /*cc50*/  LOP3.LUT P1, RZ, R76, 0x100, RZ, 0xc0, !PT ;  /* 0x000001004cff7812 */ /* 0x000fe4000782c0ff */
[C-C-:B------:R-:W-:Y:S02]  /*cc60*/  SHF.R.U64 R142, R10.reuse, UR6, R11.reuse ;  /* 0x000000060a8e7c19 */ /* 0x140fe4000800120b */
[----:B-1----:R-:W-:Y:S01]  /*cc70*/  SHF.L.U32 R143, R10, UR18, RZ ;  /* 0x000000120a8f7c19 */ /* 0x002fe200080006ff */
[----:B------:R1:W-:Y:S01]  /*cc80*/  STL.128 [R1+0x40e0], R4 ;  /* 0x0040e00401007387 */ /* 0x0003e20000100c00 */
[----:B------:R-:W-:Y:S01]  /*cc90*/  LOP3.LUT R120, R114, R13, RZ, 0x30, !PT ;  /* 0x0000000d72787212 */ /* 0x000fe200078e30ff */
[----:B--2---:R-:W-:Y:S01]  /*cca0*/  UIADD3 UR5, UPT, UPT, -UR5, 0x40, URZ ;  /* 0x0000004005057890 */ /* 0x004fe2000fffe1ff */
[----:B-1----:R-:W-:Y:S01]  /*ccb0*/  SHF.L.U64.HI R5, R10, UR18, R11 ;  /* 0x000000120a057c19 */ /* 0x002fe2000801020b */
[----:B------:R-:W-:Y:S01]  /*ccc0*/  IMAD.MOV.U32 R4, RZ, RZ, R135 ;  /* 0x000000ffff047224 */ /* 0x000fe200078e0087 */
[----:B------:R-:W-:Y:S01]  /*ccd0*/  @P0 LOP3.LUT R10, R142, R143, RZ, 0x3c, !PT ;  /* 0x0000008f8e0a0212 */ /* 0x000fe200078e3cff */
[----:B------:R-:W-:Y:S01]  /*cce0*/  IMAD.MOV.U32 R6, RZ, RZ, R132 ;  /* 0x000000ffff067224 */ /* 0x000fe200078e0084 */
[----:B------:R-:W-:Y:S01]  /*ccf0*/  SHF.R.U32.HI R142, RZ, UR6, R11 ;  /* 0x00000006ff8e7c19 */ /* 0x000fe2000801160b */
[----:B------:R-:W-:Y:S01]  /*cd00*/  IMAD.MOV.U32 R7, RZ, RZ, R133 ;  /* 0x000000ffff077224 */ /* 0x000fe200078e0085 */
[----:B------:R-:W1:Y:S02]  /*cd10*/  LDCU UR6, c[0x3][0x120] ;  /* 0x00c02400ff0677ac */ /* 0x000e640008000800 */
[----:B------:R-:W-:Y:S01]  /*cd20*/  @P0 LOP3.LUT R11, R142, R5, RZ, 0x3c, !PT ;  /* 0x000000058e0b0212 */ /* 0x000fe200078e3cff */
[----:B------:R-:W-:Y:S01]  /*cd30*/  IMAD.MOV.U32 R5, RZ, RZ, R134 ;  /* 0x000000ffff057224 */ /* 0x000fe200078e0086 */
[----:B------:R-:W-:-:S04]  /*cd40*/  LOP3.LUT P0, RZ, R76, 0x20000, RZ, 0xc0, !PT ;  /* 0x000200004cff7812 */ /* 0x000fc8000780c0ff */
[----:B------:R2:W-:Y:S01]  /*cd50*/  STL.128 [R1+0x40f0], R4 ;  /* 0x0040f00401007387 */ /* 0x0005e20000100c00 */
[----:B-1----:R-:W-:Y:S01]  /*cd60*/  UIADD3 UR6, UPT, UPT, -UR6, 0x40, URZ ;  /* 0x0000004006067890 */ /* 0x002fe2000fffe1ff */
[----:B--2---:R-:W-:Y:S02]  /*cd70*/  IMAD.MOV.U32 R4, RZ, RZ, R128 ;  /* 0x000000ffff047224 */ /* 0x004fe400078e0080 */
[----:B------:R-:W-:Y:S02]  /*cd80*/  IMAD.MOV.U32 R5, RZ, RZ, R129 ;  /* 0x000000ffff057224 */ /* 0x000fe400078e0081 */
[----:B------:R-:W-:Y:S02]  /*cd90*/  IMAD.MOV.U32 R6, RZ, RZ, R153 ;  /* 0x000000ffff067224 */ /* 0x000fe400078e0099 */
[----:B------:R-:W-:-:S05]  /*cda0*/  IMAD.MOV.U32 R7, RZ, RZ, R152 ;  /* 0x000000ffff077224 */ /* 0x000fca00078e0098 */
[----:B------:R1:W-:Y:S04]  /*cdb0*/  STL.128 [R1+0x4100], R4 ;  /* 0x0041000401007387 */ /* 0x0003e80000100c00 */
[----:B------:R-:W-:Y:S04]  /*cdc0*/  STL.64 [R1+0x4058], R154 ;  /* 0x0040589a01007387 */ /* 0x000fe80000100a00 */
[----:B------:R-:W-:Y:S01]  /*cdd0*/  STL.64 [R1+0x4110], R144 ;  /* 0x0041109001007387 */ /* 0x000fe20000100a00 */
[----:B-1----:R-:W-:Y:S02]  /*cde0*/  IMAD.MOV.U32 R4, RZ, RZ, R146 ;  /* 0x000000ffff047224 */ /* 0x002fe400078e0092 */
[----:B------:R-:W-:-:S02]  /*cdf0*/  IMAD.MOV.U32 R5, RZ, RZ, R147 ;  /* 0x000000ffff057224 */ /* 0x000fc400078e0093 */
[----:B------:R-:W-:Y:S02]  /*ce00*/  IMAD.MOV.U32 R6, RZ, RZ, R86 ;  /* 0x000000ffff067224 */ /* 0x000fe400078e0056 */
[----:B------:R-:W-:-:S05]  /*ce10*/  IMAD.MOV.U32 R7, RZ, RZ, R12 ;  /* 0x000000ffff077224 */ /* 0x000fca00078e000c */
[----:B------:R1:W-:Y:S02]  /*ce20*/  STL.128 [R1+0x4090], R4 ;  /* 0x0040900401007387 */ /* 0x0003e40000100c00 */
[----:B-1----:R-:W-:Y:S02]  /*ce30*/  IMAD.MOV.U32 R4, RZ, RZ, R140 ;  /* 0x000000ffff047224 */ /* 0x002fe400078e008c */
[----:B------:R-:W-:Y:S02]  /*ce40*/  IMAD.MOV.U32 R5, RZ, RZ, R141 ;  /* 0x000000ffff057224 */ /* 0x000fe400078e008d */
        /* <DEDUP_REMOVED lines=11> */
[----:B------:R-:W-:Y:S01]  /*cf00*/  IMAD.MOV.U32 R7, RZ, RZ, R125 ;  /* 0x000000ffff077224 */ /* 0x000fe200078e007d */
[----:B------:R-:W-:-:S04]  /*cf10*/  SHF.L.U64.HI R125, R108, UR11, R107 ;  /* 0x0000000b6c7d7c19 */ /* 0x000fc8000801026b */
[----:B------:R1:W-:Y:S02]  /*cf20*/  STL.128 [R1+0x40d0], R4 ;  /* 0x0040d00401007387 */ /* 0x0003e40000100c00 */
[----:B-1----:R-:W-:Y:S01]  /*cf30*/  IMAD.MOV.U32 R4, RZ, RZ, R112 ;  /* 0x000000ffff047224 */ /* 0x002fe200078e0070 */
[----:B------:R-:W-:Y:S01]  /*cf40*/  SHF.L.W.U32.HI R112, R110, 0x1, R111 ;  /* 0x000000016e707819 */ /* 0x000fe20000010e6f */
[----:B------:R-:W-:Y:S01]  /*cf50*/  IMAD.MOV.U32 R5, RZ, RZ, R113 ;  /* 0x000000ffff057224 */ /* 0x000fe200078e0071 */
[----:B------:R-:W-:Y:S01]  /*cf60*/  SHF.L.W.U32.HI R111, R111, 0x1, R110 ;  /* 0x000000016f6f7819 */ /* 0x000fe20000010e6e */
[----:B------:R-:W-:Y:S01]  /*cf70*/  IMAD.MOV.U32 R6, RZ, RZ, R83 ;  /* 0x000000ffff067224 */ /* 0x000fe200078e0053 */
[----:B------:R-:W-:Y:S01]  /*cf80*/  LOP3.LUT R109, R112, R109, RZ, 0x3c, !PT ;  /* 0x0000006d706d7212 */ /* 0x000fe200078e3cff */
[----:B------:R-:W-:Y:S01]  /*cf90*/  IMAD.MOV.U32 R7, RZ, RZ, R82 ;  /* 0x000000ffff077224 */ /* 0x000fe200078e0052 */
[----:B------:R-:W-:Y:S02]  /*cfa0*/  LOP3.LUT R111, R111, R90, RZ, 0x3c, !PT ;  /* 0x0000005a6f6f7212 */ /* 0x000fe400078e3cff */
[----:B------:R-:W-:-:S02]  /*cfb0*/  LOP3.LUT R97, R97, R109, RZ, 0x3c, !PT ;  /* 0x0000006d61617212 */ /* 0x000fc400078e3cff */
[----:B------:R1:W-:Y:S01]  /*cfc0*/  STL.128 [R1+0x40e0], R4 ;  /* 0x0040e00401007387 */ /* 0x0003e20000100c00 */
[-C--:B------:R-:W-:Y:S02]  /*cfd0*/  LOP3.LUT R90, R12, R111.reuse, RZ, 0x3c, !PT ;  /* 0x0000006f0c5a7212 */ /* 0x080fe400078e3cff */
[----:B------:R-:W-:Y:S01]  /*cfe0*/  LOP3.LUT R12, R103, R111, RZ, 0x3c, !PT ;  /* 0x0000006f670c7212 */ /* 0x000fe200078e3cff */
[----:B------:R-:W-:Y:S01]  /*cff0*/  STL.64 [R1+0x4050], R164 ;  /* 0x004050a401007387 */ /* 0x000fe20000100a00 */
[-C--:B------:R-:W-:Y:S02]  /*d000*/  LOP3.LUT R83, R83, R109.reuse, RZ, 0x3c, !PT ;  /* 0x0000006d53537212 */ /* 0x080fe400078e3cff */
[----:B------:R-:W-:Y:S01]  /*d010*/  LOP3.LUT R127, R94, R109, RZ, 0x3c, !PT ;  /* 0x0000006d5e7f7212 */ /* 0x000fe200078e3cff */
[----:B------:R-:W-:Y:S01]  /*d020*/  STL.64 [R1+0x40a8], R156 ;  /* 0x0040a89c01007387 */ /* 0x000fe20000100a00 */
[----:B------:R-:W-:Y:S02]  /*d030*/  SHF.L.U32 R103, R97, UR14, RZ ;  /* 0x0000000e61677c19 */ /* 0x000fe400080006ff */
[----:B------:R-:W-:Y:S01]  /*d040*/  LOP3.LUT R110, R106, R111, RZ, 0x3c, !PT ;  /* 0x0000006f6a6e7212 */ /* 0x000fe200078e3cff */
[----:B------:R-:W-:Y:S01]  /*d050*/  STL.64 [R1+0x4088], R158 ;  /* 0x0040889e01007387 */ /* 0x000fe20000100a00 */
[----:B------:R-:W-:-:S02]  /*d060*/  SHF.R.U32.HI R94, RZ, UR13, R107 ;  /* 0x0000000dff5e7c19 */ /* 0x000fc4000801166b */
[----:B-1----:R-:W-:Y:S01]  /*d070*/  SHF.R.U64 R4, R108, UR13, R107 ;  /* 0x0000000d6c047c19 */ /* 0x002fe2000800126b */
[----:B------:R-:W-:Y:S01]  /*d080*/  STL.64 [R1+0x4068], R162 ;  /* 0x004068a201007387 */ /* 0x000fe20000100a00 */
[----:B------:R-:W-:Y:S02]  /*d090*/  LOP3.LUT R7, R86, R109, RZ, 0x3c, !PT ;  /* 0x0000006d56077212 */ /* 0x000fe400078e3cff */
[----:B------:R-:W-:Y:S01]  /*d0a0*/  @P6 LOP3.LUT R108, R4, R121, RZ, 0x3c, !PT ;  /* 0x00000079046c6212 */ /* 0x000fe200078e3cff */
[----:B------:R1:W-:Y:S01]  /*d0b0*/  STL.64 [R1+0x4070], R160 ;  /* 0x004070a001007387 */ /* 0x0003e20000100a00 */
[C---:B------:R-:W-:Y:S02]  /*d0c0*/  SHF.L.U32 R5, R7.reuse, UR17, RZ ;  /* 0x0000001107057c19 */ /* 0x040fe400080006ff */
[----:B------:R-:W-:Y:S02]  /*d0d0*/  SHF.R.U64 R4, R7, UR9, R90 ;  /* 0x0000000907047c19 */ /* 0x000fe4000800125a */
[----:B------:R-:W-:-:S02]  /*d0e0*/  LOP3.LUT R6, R160, R109, RZ, 0x3c, !PT ;  /* 0x0000006da0067212 */ /* 0x000fc400078e3cff */
[----:B------:R-:W-:Y:S02]  /*d0f0*/  SHF.L.U64.HI R109, R7, UR17, R90 ;  /* 0x00000011076d7c19 */ /* 0x000fe4000801025a */
[----:B------:R-:W-:Y:S02]  /*d100*/  @P3 LOP3.LUT R7, R4, R5, RZ, 0x3c, !PT ;  /* 0x0000000504073212 */ /* 0x000fe400078e3cff */
[--C-:B------:R-:W-:Y:S02]  /*d110*/  SHF.R.U64 R4, R97, UR5, R12.reuse ;  /* 0x0000000561047c19 */ /* 0x100fe4000800120c */
[-C--:B------:R-:W-:Y:S02]  /*d120*/  LOP3.LUT R86, R82, R111.reuse, RZ, 0x3c, !PT ;  /* 0x0000006f52567212 */ /* 0x080fe400078e3cff */
[----:B-1----:R-:W-:Y:S02]  /*d130*/  LOP3.LUT R161, R161, R111, RZ, 0x3c, !PT ;  /* 0x0000006fa1a17212 */ /* 0x002fe400078e3cff */
[----:B------:R-:W-:-:S02]  /*d140*/  SHF.L.U64.HI R82, R97, UR14, R12 ;  /* 0x0000000e61527c19 */ /* 0x000fc4000801020c */
[----:B------:R-:W-:Y:S02]  /*d150*/  SHF.R.U32.HI R5, RZ, UR5, R12 ;  /* 0x00000005ff057c19 */ /* 0x000fe4000801160c */
[----:B------:R-:W-:Y:S02]  /*d160*/  @P2 LOP3.LUT R97, R4, R103, RZ, 0x3c, !PT ;  /* 0x0000006704612212 */ /* 0x000fe400078e3cff */
[C---:B0-----:R-:W-:Y:S02]  /*d170*/  SHF.L.U32 R103, R127.reuse, UR8, RZ ;  /* 0x000000087f677c19 */ /* 0x041fe400080006ff */
[----:B------:R-:W-:Y:S02]  /*d180*/  SHF.R.U64 R4, R127, UR6, R110 ;  /* 0x000000067f047c19 */ /* 0x000fe4000800126e */
[----:B------:R-:W-:Y:S02]  /*d190*/  @P6 LOP3.LUT R107, R94, R125, RZ, 0x3c, !PT ;  /* 0x0000007d5e6b6212 */ /* 0x000fe400078e3cff */
[----:B------:R-:W-:-:S02]  /*d1a0*/  SHF.L.U32 R111, R6, UR24, RZ ;  /* 0x00000018066f7c19 */ /* 0x000fc400080006ff */
[C-C-:B------:R-:W-:Y:S02]  /*d1b0*/  SHF.R.U64 R94, R6.reuse, UR4, R161.reuse ;  /* 0x00000004065e7c19 */ /* 0x140fe400080012a1 */
[----:B------:R-:W-:Y:S02]  /*d1c0*/  @P2 LOP3.LUT R12, R5, R82, RZ, 0x3c, !PT ;  /* 0x00000052050c2212 */ /* 0x000fe400078e3cff */
[--C-:B------:R-:W-:Y:S02]  /*d1d0*/  SHF.L.U64.HI R82, R127, UR8, R110.reuse ;  /* 0x000000087f527c19 */ /* 0x100fe4000801026e */
[----:B------:R-:W-:Y:S02]  /*d1e0*/  SHF.R.U32.HI R5, RZ, UR6, R110 ;  /* 0x00000006ff057c19 */ /* 0x000fe4000801166e */
[--C-:B------:R-:W-:Y:S02]  /*d1f0*/  SHF.L.U64.HI R113, R6, UR24, R161.reuse ;  /* 0x0000001806717c19 */ /* 0x100fe400080102a1 */
[----:B------:R-:W-:Y:S01]  /*d200*/  SHF.R.U32.HI R106, RZ, UR4, R161 ;  /* 0x00000004ff6a7c19 */ /* 0x000fe200080116a1 */
[----:B------:R-:W0:Y:S01]  /*d210*/  LDCU.64 UR4, c[0x3][0x10] ;  /* 0x00c00200ff0477ac */ /* 0x000e220008000a00 */
[----:B------:R-:W-:-:S02]  /*d220*/  @P0 LOP3.LUT R127, R4, R103, RZ, 0x3c, !PT ;  /* 0x00000067047f0212 */ /* 0x000fc400078e3cff */
[----:B------:R-:W-:Y:S02]  /*d230*/  @P4 LOP3.LUT R6, R94, R111, RZ, 0x3c, !PT ;  /* 0x0000006f5e064212 */ /* 0x000fe400078e3cff */
[----:B------:R-:W-:Y:S01]  /*d240*/  SHF.R.U32.HI R94, RZ, UR9, R90 ;  /* 0x00000009ff5e7c19 */ /* 0x000fe2000801165a */
[----:B------:R-:W1:Y:S01]  /*d250*/  LDCU.64 UR8, c[0x3][0x200] ;  /* 0x00c04000ff0877ac */ /* 0x000e620008000a00 */
[----:B------:R-:W-:Y:S02]  /*d260*/  @P0 LOP3.LUT R110, R5, R82, RZ, 0x3c, !PT ;  /* 0x00000052056e0212 */ /* 0x000fe400078e3cff */
[----:B------:R-:W-:Y:S02]  /*d270*/  @P4 LOP3.LUT R161, R106, R113, RZ, 0x3c, !PT ;  /* 0x000000716aa14212 */ /* 0x000fe400078e3cff */
[----:B------:R-:W-:Y:S02]  /*d280*/  LOP3.LUT R5, R105, R127, RZ, 0x30, !PT ;  /* 0x0000007f69057212 */ /* 0x000fe400078e30ff */
[----:B------:R-:W-:-:S02]  /*d290*/  SHF.L.U64.HI R111, R83, UR19, R86 ;  /* 0x00000013536f7c19 */ /* 0x000fc40008010256 */
[--C-:B------:R-:W-:Y:S02]  /*d2a0*/  SHF.R.U32.HI R106, RZ, UR7, R86.reuse ;  /* 0x00000007ff6a7c19 */ /* 0x100fe40008011656 */
[----:B------:R-:W-:Y:S02]  /*d2b0*/  @P3 LOP3.LUT R90, R94, R109, RZ, 0x3c, !PT ;  /* 0x0000006d5e5a3212 */ /* 0x000fe400078e3cff */
[C---:B------:R-:W-:Y:S02]  /*d2c0*/  SHF.L.U32 R109, R83.reuse, UR19, RZ ;  /* 0x00000013536d7c19 */ /* 0x040fe400080006ff */
[----:B------:R-:W-:Y:S02]  /*d2d0*/  SHF.R.U64 R94, R83, UR7, R86 ;  /* 0x00000007535e7c19 */ /* 0x000fe40008001256 */
[----:B------:R-:W-:Y:S02]  /*d2e0*/  LOP3.LUT R4, R10, R114, RZ, 0x30, !PT ;  /* 0x000000720a047212 */ /* 0x000fe400078e30ff */
[----:B------:R-:W-:-:S02]  /*d2f0*/  LOP3.LUT R103, R127, R10, RZ, 0x30, !PT ;  /* 0x0000000a7f677212 */ /* 0x000fc400078e30ff */
[----:B------:R-:W-:Y:S02]  /*d300*/  LOP3.LUT R82, R5, R10, RZ, 0x3c, !PT ;  /* 0x0000000a05527212 */ /* 0x000fe400078e3cff */
[----:B------:R-:W-:Y:S02]  /*d310*/  @P1 LOP3.LUT R86, R106, R111, RZ, 0x3c, !PT ;  /* 0x0000006f6a561212 */ /* 0x000fe400078e3cff */
[----:B------:R-:W-:Y:S02]  /*d320*/  LOP3.LUT R113, R102, R104, RZ, 0x30, !PT ;  /* 0x0000006866717212 */ /* 0x000fe400078e30ff */
[----:B------:R-:W-:Y:S02]  /*d330*/  LOP3.LUT R10, R104, R110, RZ, 0x30, !PT ;  /* 0x0000006e680a7212 */ /* 0x000fe400078e30ff */
[----:B------:R-:W-:Y:S02]  /*d340*/  LOP3.LUT R111, R100, R7, RZ, 0x30, !PT ;  /* 0x00000007646f7212 */ /* 0x000fe400078e30ff */
[----:B------:R-:W-:-:S02]  /*d350*/  @P1 LOP3.LUT R83, R94, R109, RZ, 0x3c, !PT ;  /* 0x0000006d5e531212 */ /* 0x000fc400078e3cff */
[----:B------:R-:W-:Y:S02]  /*d360*/  LOP3.LUT R114, R103, R114, RZ, 0x3c, !PT ;  /* 0x0000007267727212 */ /* 0x000fe400078e3cff */
[----:B------:R-:W-:Y:S02]  /*d370*/  LOP3.LUT R5, R11, R115, RZ, 0x30, !PT ;  /* 0x000000730b057212 */ /* 0x000fe400078e30ff */
[-C--:B------:R-:W-:Y:S02]  /*d380*/  LOP3.LUT R94, R110, R11.reuse, RZ, 0x30, !PT ;  /* 0x0000000b6e5e7212 */ /* 0x080fe400078e30ff */
[----:B------:R-:W-:Y:S02]  /*d390*/  LOP3.LUT R103, R10, R11, RZ, 0x3c, !PT ;  /* 0x0000000b0a677212 */ /* 0x000fe400078e3cff */
[----:B------:R-:W-:Y:S02]  /*d3a0*/  LOP3.LUT R113, R113, R110, RZ, 0x3c, !PT ;  /* 0x0000006e71717212 */ /* 0x000fe400078e3cff */
        /* <DEDUP_REMOVED lines=44> */
[-C--:B------:R-:W-:Y:S02]  /*d670*/  LOP3.LUT R7, R108, R117.reuse, RZ, 0x30, !PT ;  /* 0x000000756c077212 */ /* 0x080fe400078e30ff */
        /* <DEDUP_REMOVED lines=30> */
[-C--:B------:R-:W-:Y:S01]  /*d860*/  LOP3.LUT R107, R10, R85.reuse, RZ, 0x3c, !PT ;  /* 0x000000550a6b7212 */ /* 0x080fe200078e3cff */
[----:B------:R-:W-:Y:S01]  /*d870*/  IMAD.MOV.U32 R10, RZ, RZ, R82 ;  /* 0x000000ffff0a7224 */ /* 0x000fe200078e0052 */
[----:B------:R-:W-:Y:S01]  /*d880*/  LOP3.LUT R0, R11, R84, RZ, 0x3c, !PT ;  /* 0x000000540b007212 */ /* 0x000fe200078e3cff */
[----:B------:R-:W-:Y:S01]  /*d890*/  IMAD.MOV.U32 R11, RZ, RZ, R103 ;  /* 0x000000ffff0b7224 */ /* 0x000fe200078e0067 */
[----:B------:R-:W-:Y:S02]  /*d8a0*/  LOP3.LUT R85, R9, R85, RZ, 0x30, !PT ;  /* 0x0000005509557212 */ /* 0x000fe400078e30ff */
[----:B------:R-:W-:Y:S01]  /*d8b0*/  LOP3.LUT R118, R118, R9, RZ, 0x3c, !PT ;  /* 0x0000000976767212 */ /* 0x000fe200078e3cff */
[----:B------:R-:W-:Y:S01]  /*d8c0*/  IMAD.MOV.U32 R9, RZ, RZ, R115 ;  /* 0x000000ffff097224 */ /* 0x000fe200078e0073 */
[----:B------:R-:W-:Y:S01]  /*d8d0*/  LOP3.LUT R21, R8, R21, RZ, 0x3c, !PT ;  /* 0x0000001508157212 */ /* 0x000fe200078e3cff */
[----:B------:R-:W-:Y:S01]  /*d8e0*/  IMAD.MOV.U32 R8, RZ, RZ, R114 ;  /* 0x000000ffff087224 */ /* 0x000fe200078e0072 */
[----:B------:R-:W-:-:S02]  /*d8f0*/  LOP3.LUT R106, R106, R127, RZ, 0x3c, !PT ;  /* 0x0000007f6a6a7212 */ /* 0x000fc400078e3cff */
[----:B------:R-:W-:Y:S02]  /*d900*/  LOP3.LUT R84, R7, R12, RZ, 0x3c, !PT ;  /* 0x0000000c07547212 */ /* 0x000fe400078e3cff */
[----:B------:R2:W-:Y:S01]  /*d910*/  STL.128 [R1+0x4060], R8 ;  /* 0x0040600801007387 */ /* 0x0005e20000100c00 */
[----:B0-----:R-:W-:Y:S02]  /*d920*/  LOP3.LUT R12, R105, UR4, R120, 0x96, !PT ;  /* 0x00000004690c7c12 */ /* 0x001fe4000f8e9678 */
[----:B------:R-:W-:Y:S01]  /*d930*/  LOP3.LUT R13, R104, UR5, R13, 0x96, !PT ;  /* 0x00000005680d7c12 */ /* 0x000fe2000f8e960d */
[----:B------:R-:W0:Y:S01]  /*d940*/  LDCU.128 UR4, c[0x3][0x1f0] ;  /* 0x00c03e00ff0477ac */ /* 0x000e220008000c00 */
[----:B------:R-:W-:Y:S02]  /*d950*/  LOP3.LUT R90, R90, R119, RZ, 0x3c, !PT ;  /* 0x000000775a5a7212 */ /* 0x000fe400078e3cff */
[----:B------:R-:W-:Y:S02]  /*d960*/  LOP3.LUT R6, R6, R15, RZ, 0x3c, !PT ;  /* 0x0000000f06067212 */ /* 0x000fe400078e3cff */
[----:B------:R-:W-:-:S02]  /*d970*/  LOP3.LUT R7, R85, R14, RZ, 0x3c, !PT ;  /* 0x0000000e55077212 */ /* 0x000fc400078e3cff */
[----:B-1----:R-:W-:Y:S01]  /*d980*/  ISETP.NE.U32.AND P2, PT, R114, UR8, PT ;  /* 0x0000000872007c0c */ /* 0x002fe2000bf45070 */
[----:B--2---:R-:W-:Y:S02]  /*d990*/  IMAD.MOV.U32 R8, RZ, RZ, R106 ;  /* 0x000000ffff087224 */ /* 0x004fe400078e006a */
[----:B------:R-:W-:Y:S02]  /*d9a0*/  IMAD.MOV.U32 R9, RZ, RZ, R113 ;  /* 0x000000ffff097224 */ /* 0x000fe400078e0071 */
[----:B------:R-:W-:Y:S02]  /*d9b0*/  IMAD.MOV.U32 R10, RZ, RZ, R111 ;  /* 0x000000ffff0a7224 */ /* 0x000fe400078e006f */
[----:B------:R-:W-:Y:S01]  /*d9c0*/  IMAD.MOV.U32 R11, RZ, RZ, R122 ;  /* 0x000000ffff0b7224 */ /* 0x000fe200078e007a */
[----:B0-----:R-:W-:Y:S02]  /*d9d0*/  ISETP.NE.U32.AND P0, PT, R4, UR6, PT ;  /* 0x0000000604007c0c */ /* 0x001fe4000bf05070 */
[----:B------:R-:W-:-:S02]  /*d9e0*/  ISETP.NE.U32.AND P1, PT, R12, UR4, PT ;  /* 0x000000040c007c0c */ /* 0x000fc4000bf25070 */
[----:B------:R0:W-:Y:S01]  /*d9f0*/  STL.128 [R1+0x4070], R8 ;  /* 0x0040700801007387 */ /* 0x0001e20000100c00 */
[----:B------:R-:W-:-:S04]  /*da00*/  ISETP.NE.AND.EX P0, PT, R5, UR7, PT, P0 ;  /* 0x0000000705007c0c */ /* 0x000fc8000bf05300 */
[----:B------:R-:W-:-:S04]  /*da10*/  ISETP.NE.OR.EX P0, PT, R13, UR5, P0, P1 ;  /* 0x000000050d007c0c */ /* 0x000fc80008705710 */
[----:B------:R-:W-:Y:S01]  /*da20*/  ISETP.NE.OR.EX P0, PT, R115, UR9, P0, P2 ;  /* 0x0000000973007c0c */ /* 0x000fe20008705720 */
        /* <DEDUP_REMOVED lines=44> */
[----:B------:R0:W-:Y:S04]  /*dcf0*/  STL.128 [R1+0x4100], R8 ;  /* 0x0041000801007387 */ /* 0x0001e80000100c00 */
[----:B------:R0:W-:Y:S04]  /*dd00*/  STL.64 [R1+0x4110], R6 ;  /* 0x0041100601007387 */ /* 0x0001e80000100a00 */
[----:B------:R0:W-:Y:S04]  /*dd10*/  STL.64 [R1+0x4058], R4 ;  /* 0x0040580401007387 */ /* 0x0001e80000100a00 */
[----:B------:R0:W-:Y:S01]  /*dd20*/  STL.64 [R1+0x4050], R12 ;  /* 0x0040500c01007387 */ /* 0x0001e20000100a00 */
[----:B------:R-:W-:Y:S05]  /*dd30*/  @P0 BRA `(.L_x_93) ;  /* 0x0000001000a80947 */ /* 0x000fea0003800000 */
[----:B------:R-:W0:Y:S02]  /*dd40*/  LDCU.64 UR4, c[0x3][0x208] ;  /* 0x00c04100ff0477ac */ /* 0x000e240008000a00 */
[----:B0-----:R-:W-:Y:S02]  /*dd50*/  LOP3.LUT R4, R82, UR4, RZ, 0x3c, !PT ;  /* 0x0000000452047c12 */ /* 0x001fe4000f8e3cff */
[----:B------:R-:W-:Y:S02]  /*dd60*/  LOP3.LUT R5, R103, UR5, RZ, 0x3c, !PT ;  /* 0x0000000567057c12 */ /* 0x000fe4000f8e3cff */
[----:B------:R-:W-:-:S03]  /*dd70*/  ISETP.NE.AND P0, PT, R4, RZ, PT ;  /* 0x000000ff0400720c */ /* 0x000fc60003f05270 */
[----:B------:R1:W-:Y:S10]  /*dd80*/  STL.64 [R1+0x4068], R4 ;  /* 0x0040680401007387 */ /* 0x0003f40000100a00 */
[----:B------:R-:W-:Y:S05]  /*dd90*/  @P0 BRA `(.L_x_93) ;  /* 0x0000001000900947 */ /* 0x000fea0003800000 */
[----:B------:R-:W-:Y:S01]  /*dda0*/  MOV R82, 0x0 ;  /* 0x0000000000527802 */ /* 0x000fe20000000f00 */
[----:B------:R0:W-:Y:S01]  /*ddb0*/  STL.64 [R1+0x4118], R72 ;  /* 0x0041184801007387 */ /* 0x0001e20000100a00 */
[----:B------:R-:W1:Y:S01]  /*ddc0*/  LDCU.64 UR4, c[0x4][0x20] ;  /* 0x01000400ff0477ac */ /* 0x000e620008000a00 */
[----:B------:R-:W-:Y:S01]  /*ddd0*/  IMAD.U32 R83, RZ, RZ, UR38 ;  /* 0x00000026ff537e24 */ /* 0x000fe2000f8e00ff */
[----:B------:R0:W2:Y:S04]  /*dde0*/  LDC.64 R8, c[0x4][R82] ;  /* 0x0100000052087b82 */ /* 0x0000a80000000a00 */
[----:B------:R-:W-:-:S05]  /*ddf0*/  IADD3 R83, P0, PT, R83, 0x4118, RZ ;  /* 0x0000411853537810 */ /* 0x000fca0007f1e0ff */
[----:B------:R-:W-:Y:S02]  /*de00*/  IMAD.X R84, RZ, RZ, UR39, P0 ;  /* 0x00000027ff547e24 */ /* 0x000fe400080e06ff */
[----:B------:R-:W-:Y:S02]  /*de10*/  IMAD.MOV.U32 R6, RZ, RZ, R83 ;  /* 0x000000ffff067224 */ /* 0x000fe400078e0053 */
[----:B------:R-:W-:Y:S02]  /*de20*/  IMAD.MOV.U32 R7, RZ, RZ, R84 ;  /* 0x000000ffff077224 */ /* 0x000fe400078e0054 */
[----:B-1----:R-:W-:Y:S02]  /*de30*/  IMAD.U32 R4, RZ, RZ, UR4 ;  /* 0x00000004ff047e24 */ /* 0x002fe4000f8e00ff */
[----:B0-----:R-:W-:-:S07]  /*de40*/  IMAD.U32 R5, RZ, RZ, UR5 ;  /* 0x00000005ff057e24 */ /* 0x001fce000f8e00ff */
[----:B------:R-:W-:-:S07]  /*de50*/  LEPC R20, `(.L_x_94) ;  /* 0x000000001014794e */ /* 0x000fce0000000000 */
[----:B--2---:R-:W-:Y:S05]  /*de60*/  CALL.ABS.NOINC R8 ;  /* 0x0000000008007343 */ /* 0x004fea0003c00000 */
.L_x_94:
[----:B------:R-:W0:Y:S01]  /*de70*/  LDC.64 R8, c[0x0][0x3a0] ;  /* 0x0000e800ff087b82 */ /* 0x000e220000000a00 */
[----:B------:R-:W1:Y:S01]  /*de80*/  LDCU.64 UR4, c[0x4][0x28] ;  /* 0x01000500ff0477ac */ /* 0x000e620008000a00 */
[----:B------:R-:W-:-:S06]  /*de90*/  CS2R R6, SRZ ;  /* 0x0000000000067805 */ /* 0x000fcc000001ff00 */
[----:B------:R2:W3:Y:S01]  /*dea0*/  LDC.64 R10, c[0x4][R82] ;  /* 0x01000000520a7b82 */ /* 0x0004e20000000a00 */
[----:B-1----:R-:W-:Y:S02]  /*deb0*/  IMAD.U32 R4, RZ, RZ, UR4 ;  /* 0x00000004ff047e24 */ /* 0x002fe4000f8e00ff */
[----:B------:R-:W-:Y:S01]  /*dec0*/  IMAD.U32 R5, RZ, RZ, UR5 ;  /* 0x00000005ff057e24 */ /* 0x000fe2000f8e00ff */
[----:B0-----:R2:W-:Y:S04]  /*ded0*/  STG.E.64 desc[UR36][R8.64+0x8], R70 ;  /* 0x0000084608007986 */ /* 0x0015e8000c101b24 */
[----:B------:R2:W-:Y:S04]  /*dee0*/  STG.E.64 desc[UR36][R8.64+0x10], R68 ;  /* 0x0000104408007986 */ /* 0x0005e8000c101b24 */
[----:B------:R2:W-:Y:S04]  /*def0*/  STG.E.64 desc[UR36][R8.64], R72 ;  /* 0x0000004808007986 */ /* 0x0005e8000c101b24 */
[----:B---3--:R2:W-:Y:S02]  /*df00*/  STG.E.64 desc[UR36][R8.64+0x18], R22 ;  /* 0x0000181608007986 */ /* 0x0085e4000c101b24 */
[----:B------:R-:W-:-:S07]  /*df10*/  LEPC R20, `(.L_x_95) ;  /* 0x000000001014794e */ /* 0x000fce0000000000 */
[----:B--2---:R-:W-:Y:S05]  /*df20*/  CALL.ABS.NOINC R10 ;  /* 0x000000000a007343 */ /* 0x004fea0003c00000 */
.L_x_95:
[----:B------:R0:W-:Y:S01]  /*df30*/  STL.64 [R1+0x4118], R16 ;  /* 0x0041181001007387 */ /* 0x0001e20000100a00 */
[----:B------:R0:W1:Y:S01]  /*df40*/  LDC.64 R8, c[0x4][R82] ;  /* 0x0100000052087b82 */ /* 0x0000620000000a00 */
[----:B------:R-:W2:Y:S01]  /*df50*/  LDCU.64 UR4, c[0x4][0x30] ;  /* 0x01000600ff0477ac */ /* 0x000ea20008000a00 */
[----:B------:R-:W-:Y:S02]  /*df60*/  IMAD.MOV.U32 R6, RZ, RZ, R83 ;  /* 0x000000ffff067224 */ /* 0x000fe400078e0053 */
[----:B------:R-:W-:Y:S02]  /*df70*/  IMAD.MOV.U32 R7, RZ, RZ, R84 ;  /* 0x000000ffff077224 */ /* 0x000fe400078e0054 */
[----:B--2---:R-:W-:Y:S02]  /*df80*/  IMAD.U32 R4, RZ, RZ, UR4 ;  /* 0x00000004ff047e24 */ /* 0x004fe4000f8e00ff */
[----:B0-----:R-:W-:-:S07]  /*df90*/  IMAD.U32 R5, RZ, RZ, UR5 ;  /* 0x00000005ff057e24 */ /* 0x001fce000f8e00ff */
[----:B------:R-:W-:-:S07]  /*dfa0*/  LEPC R20, `(.L_x_96) ;  /* 0x000000001014794e */ /* 0x000fce0000000000 */
[----:B-1----:R-:W-:Y:S05]  /*dfb0*/  CALL.ABS.NOINC R8 ;  /* 0x0000000008007343 */ /* 0x002fea0003c00000 */
.L_x_96:
[----:B------:R0:W1:Y:S01]  /*dfc0*/  LDC.64 R8, c[0x4][R82] ;  /* 0x0100000052087b82 */ /* 0x0000620000000a00 */
[----:B------:R-:W2:Y:S01]  /*dfd0*/  LDCU.64 UR4, c[0x4][0x38] ;  /* 0x01000700ff0477ac */ /* 0x000ea20008000a00 */
[----:B------:R-:W-:Y:S01]  /*dfe0*/  CS2R R6, SRZ ;  /* 0x0000000000067805 */ /* 0x000fe2000001ff00 */
[----:B--2---:R-:W-:Y:S02]  /*dff0*/  IMAD.U32 R4, RZ, RZ, UR4 ;  /* 0x00000004ff047e24 */ /* 0x004fe4000f8e00ff */
[----:B0-----:R-:W-:-:S07]  /*e000*/  IMAD.U32 R5, RZ, RZ, UR5 ;  /* 0x00000005ff057e24 */ /* 0x001fce000f8e00ff */
[----:B------:R-:W-:-:S07]  /*e010*/  LEPC R20, `(.L_x_97) ;  /* 0x000000001014794e */ /* 0x000fce0000000000 */
[----:B-1----:R-:W-:Y:S05]  /*e020*/  CALL.ABS.NOINC R8 ;  /* 0x0000000008007343 */ /* 0x002fea0003c00000 */
.L_x_97:
        /* <DEDUP_REMOVED lines=9> */
.L_x_98:
        /* <DEDUP_REMOVED lines=9> */
.L_x_99:
        /* <DEDUP_REMOVED lines=9> */
.L_x_100:
        /* <DEDUP_REMOVED lines=9> */
.L_x_101:
        /* <DEDUP_REMOVED lines=9> */
.L_x_102:
[----:B------:R0:W1:Y:S01]  /*e300*/  LDC.64 R8, c[0x4][R82] ;  /* 0x0100000052087b82 */ /* 0x0000620000000a00 */
[----:B------:R-:W2:Y:S01]  /*e310*/  LDCU.64 UR4, c[0x4][0x38] ;  /* 0x01000700ff0477ac */ /* 0x000ea20008000a00 */
[----:B------:R-:W-:Y:S01]  /*e320*/  CS2R R6, SRZ ;  /* 0x0000000000067805 */ /* 0x000fe2000001ff00 */
[----:B--2---:R-:W-:Y:S02]  /*e330*/  IMAD.U32 R4, RZ, RZ, UR4 ;  /* 0x00000004ff047e24 */ /* 0x004fe4000f8e00ff */
[----:B0-----:R-:W-:-:S07]  /*e340*/  IMAD.U32 R5, RZ, RZ, UR5 ;  /* 0x00000005ff057e24 */ /* 0x001fce000f8e00ff */
[----:B------:R-:W-:-:S07]  /*e350*/  LEPC R20, `(.L_x_103) ;  /* 0x000000001014794e */ /* 0x000fce0000000000 */
[----:B-1----:R-:W-:Y:S05]  /*e360*/  CALL.ABS.NOINC R8 ;  /* 0x0000000008007343 */ /* 0x002fea0003c00000 */
.L_x_103:
        /* <DEDUP_REMOVED lines=9> */
.L_x_104:
        /* <DEDUP_REMOVED lines=9> */
.L_x_105:
        /* <DEDUP_REMOVED lines=9> */
.L_x_106:
        /* <DEDUP_REMOVED lines=9> */
.L_x_107:
        /* <DEDUP_REMOVED lines=9> */
.L_x_108:
[----:B------:R0:W1:Y:S01]  /*e640*/  LDC.64 R8, c[0x4][R82] ;  /* 0x0100000052087b82 */ /* 0x0000620000000a00 */
[----:B------:R-:W2:Y:S01]  /*e650*/  LDCU.64 UR4, c[0x4][0x38] ;  /* 0x01000700ff0477ac */ /* 0x000ea20008000a00 */
[----:B------:R-:W-:Y:S01]  /*e660*/  CS2R R6, SRZ ;  /* 0x0000000000067805 */ /* 0x000fe2000001ff00 */
[----:B--2---:R-:W-:Y:S02]  /*e670*/  IMAD.U32 R4, RZ, RZ, UR4 ;  /* 0x00000004ff047e24 */ /* 0x004fe4000f8e00ff */
[----:B0-----:R-:W-:-:S07]  /*e680*/  IMAD.U32 R5, RZ, RZ, UR5 ;  /* 0x00000005ff057e24 */ /* 0x001fce000f8e00ff */
[----:B------:R-:W-:-:S07]  /*e690*/  LEPC R20, `(.L_x_109) ;  /* 0x000000001014794e */ /* 0x000fce0000000000 */
[----:B-1----:R-:W-:Y:S05]  /*e6a0*/  CALL.ABS.NOINC R8 ;  /* 0x0000000008007343 */ /* 0x002fea0003c00000 */
.L_x_109:
        /* <DEDUP_REMOVED lines=9> */
.L_x_110:
        /* <DEDUP_REMOVED lines=9> */
.L_x_111:
        /* <DEDUP_REMOVED lines=9> */
.L_x_112:
        /* <DEDUP_REMOVED lines=9> */
.L_x_113:
        /* <DEDUP_REMOVED lines=9> */
.L_x_114:
[----:B------:R0:W1:Y:S01]  /*e980*/  LDC.64 R8, c[0x4][R82] ;  /* 0x0100000052087b82 */ /* 0x0000620000000a00 */
[----:B------:R-:W2:Y:S01]  /*e990*/  LDCU.64 UR4, c[0x4][0x38] ;  /* 0x01000700ff0477ac */ /* 0x000ea20008000a00 */
[----:B------:R-:W-:Y:S01]  /*e9a0*/  CS2R R6, SRZ ;  /* 0x0000000000067805 */ /* 0x000fe2000001ff00 */
[----:B--2---:R-:W-:Y:S02]  /*e9b0*/  IMAD.U32 R4, RZ, RZ, UR4 ;  /* 0x00000004ff047e24 */ /* 0x004fe4000f8e00ff */
[----:B0-----:R-:W-:-:S07]  /*e9c0*/  IMAD.U32 R5, RZ, RZ, UR5 ;  /* 0x00000005ff057e24 */ /* 0x001fce000f8e00ff */
[----:B------:R-:W-:-:S07]  /*e9d0*/  LEPC R20, `(.L_x_115) ;  /* 0x000000001014794e */ /* 0x000fce0000000000 */
[----:B-1----:R-:W-:Y:S05]  /*e9e0*/  CALL.ABS.NOINC R8 ;  /* 0x0000000008007343 */ /* 0x002fea0003c00000 */
.L_x_115:
        /* <DEDUP_REMOVED lines=9> */
.L_x_116:
        /* <DEDUP_REMOVED lines=9> */
.L_x_117:
        /* <DEDUP_REMOVED lines=9> */
.L_x_118:
        /* <DEDUP_REMOVED lines=9> */
.L_x_119:
        /* <DEDUP_REMOVED lines=9> */
.L_x_120:
[----:B------:R0:W1:Y:S01]  /*ecc0*/  LDC.64 R8, c[0x4][R82] ;  /* 0x0100000052087b82 */ /* 0x0000620000000a00 */
[----:B------:R-:W2:Y:S01]  /*ecd0*/  LDCU.64 UR4, c[0x4][0x38] ;  /* 0x01000700ff0477ac */ /* 0x000ea20008000a00 */
[----:B------:R-:W-:Y:S01]  /*ece0*/  CS2R R6, SRZ ;  /* 0x0000000000067805 */ /* 0x000fe2000001ff00 */
[----:B--2---:R-:W-:Y:S02]  /*ecf0*/  IMAD.U32 R4, RZ, RZ, UR4 ;  /* 0x00000004ff047e24 */ /* 0x004fe4000f8e00ff */
[----:B0-----:R-:W-:-:S07]  /*ed00*/  IMAD.U32 R5, RZ, RZ, UR5 ;  /* 0x00000005ff057e24 */ /* 0x001fce000f8e00ff */
[----:B------:R-:W-:-:S07]  /*ed10*/  LEPC R20, `(.L_x_121) ;  /* 0x000000001014794e */ /* 0x000fce0000000000 */
[----:B-1----:R-:W-:Y:S05]  /*ed20*/  CALL.ABS.NOINC R8 ;  /* 0x0000000008007343 */ /* 0x002fea0003c00000 */
.L_x_121:
        /* <DEDUP_REMOVED lines=9> */
.L_x_122:
        /* <DEDUP_REMOVED lines=9> */
.L_x_123:
        /* <DEDUP_REMOVED lines=9> */
.L_x_124:
        /* <DEDUP_REMOVED lines=9> */
.L_x_125:
[----:B------:R-:W0:Y:S01]  /*ef70*/  LDC.64 R82, c[0x4][R82] ;  /* 0x0100000052527b82 */ /* 0x000e220000000a00 */
[----:B------:R-:W1:Y:S01]  /*ef80*/  LDCU.64 UR4, c[0x4][0x38] ;  /* 0x01000700ff0477ac */ /* 0x000e620008000a00 */
[----:B------:R-:W-:Y:S01]  /*ef90*/  CS2R R6, SRZ ;  /* 0x0000000000067805 */ /* 0x000fe2000001ff00 */
[----:B-1----:R-:W-:Y:S02]  /*efa0*/  IMAD.U32 R4, RZ, RZ, UR4 ;  /* 0x00000004ff047e24 */ /* 0x002fe4000f8e00ff */
[----:B------:R-:W-:-:S07]  /*efb0*/  IMAD.U32 R5, RZ, RZ, UR5 ;  /* 0x00000005ff057e24 */ /* 0x000fce000f8e00ff */
[----:B------:R-:W-:-:S07]  /*efc0*/  LEPC R20, `(.L_x_93) ;  /* 0x000000001014794e */ /* 0x000fce0000000000 */
[----:B0-----:R-:W-:Y:S05]  /*efd0*/  CALL.ABS.NOINC R82 ;  /* 0x0000000052007343 */ /* 0x001fea0003c00000 */
.L_x_93:
[----:B------:R-:W-:Y:S05]  /*efe0*/  BSYNC.RECONVERGENT B6 ;  /* 0x0000000000067941 */ /* 0x000fea0003800200 */
.L_x_92:
[----:B------:R-:W-:-:S05]  /*eff0*/  IADD3 R80, P0, PT, R80, 0x1, RZ ;  /* 0x0000000150507810 */ /* 0x000fca0007f1e0ff */
[----:B------:R-:W-:Y:S01]  /*f000*/  IMAD.X R81, RZ, RZ, R81, P0 ;  /* 0x000000ffff517224 */ /* 0x000fe200000e0651 */
[----:B------:R-:W-:-:S04]  /*f010*/  ISETP.GT.U32.AND P0, PT, R77, R80, PT ;  /* 0x000000504d00720c */ /* 0x000fc80003f04070 */
[----:B------:R-:W-:-:S13]  /*f020*/  ISETP.GT.AND.EX P0, PT, R78, R81, PT, P0 ;  /* 0x000000514e00720c */ /* 0x000fda0003f04300 */
[----:B------:R-:W-:Y:S05]  /*f030*/  @P0 BRA `(.L_x_126) ;  /* 0xffffff88001c0947 */ /* 0x000fea000383ffff */
.L_x_87:
[----:B------:R-:W-:Y:S05]  /*f040*/  BSYNC.RECONVERGENT B7 ;  /* 0x0000000000077941 */ /* 0x000fea0003800200 */
.L_x_86:
[----:B------:R-:W-:-:S13]  /*f050*/  LOP3.LUT P0, RZ, R76, 0x40000, RZ, 0xc0, !PT ;  /* 0x000400004cff7812 */ /* 0x000fda000780c0ff */
[----:B------:R-:W-:Y:S05]  /*f060*/  @P0 BRA `(.L_x_127) ;  /* 0xffffff1c00a80947 */ /* 0x000fea000383ffff */
[----:B------:R-:W-:Y:S05]  /*f070*/  EXIT ;  /* 0x000000000000794d */ /* 0x000fea0003800000 */
.L_x_128:
[----:B------:R-:W-:-:S00]  /*f080*/  BRA `(.L_x_128) ;  /* 0xfffffffc00fc7947 */ /* 0x000fc0000383ffff */
[----:B------:R-:W-:-:S00]  /*f090*/  NOP ;  /* 0x0000000000007918 */ /* 0x000fc00000000000 */
        /* <DEDUP_REMOVED lines=14> */
.L_x_129:


//--------------------- .nv.global.init           --------------------------
	.section	.nv.global.init,"aw",@progbits
.nv.global.init:
	.type		$str$7,@object
	.size		$str$7,($str$6 - $str$7)
$str$7:
        /*0000*/ 	.byte	0x0a, 0x00
	.type		$str$6,@object
	.size		$str$6,($str$5 - $str$6)
$str$6:
        /*0002*/ 	.byte	0x25, 0x6c, 0x6c, 0x78, 0x20, 0x00
	.type		$str$5,@object
	.size		$str$5,($str$4 - $str$5)
$str$5:
        /*0008*/ 	.byte	0x54, 0x68, 0x65, 0x20, 0x6d, 0x65, 0x73, 0x73, 0x61, 0x67, 0x65, 0x64, 0x20, 0x73, 0x74, 0x61
        /*0018*/ 	.byte	0x74, 0x65, 0x20, 0x3a, 0x00
	.type		$str$4,@object
	.size		$str$4,(.L_7 - $str$4)
$str$4:
        /*001d*/ 	.byte	0x46, 0x69, 0x6e, 0x64, 0x20, 0x50, 0x72, 0x65, 0x69, 0x6d, 0x61, 0x67, 0x65, 0x21, 0x21, 0x21
        /*002d*/ 	.byte	0x20, 0x76, 0x61, 0x6c, 0x20, 0x69, 0x73, 0x20, 0x25, 0x6c, 0x75, 0x2e, 0x0a, 0x00
.L_7:


//--------------------- .nv.shared.reserved.0     --------------------------
	.section	.nv.shared.reserved.0,"aw",@nobits
	.weak		__nv_reservedSMEM_offset_0_alias
	.size		__nv_reservedSMEM_offset_0_alias, 0, 64
	.other		__nv_reservedSMEM_offset_0_alias,@"STO_CUDA_RESERVED_SHARED STV_DEFAULT"
__nv_reservedSMEM_offset_0_alias:
	.zero		0
	.zero		64


//--------------------- .nv.global                --------------------------
	.section	.nv.global,"aw",@nobits
	.align	8
.nv.global:
	.type		d_var_all,@object
	.size		d_var_all,(d_square_mat - d_var_all)
d_var_all:
	.zero		20480
	.type		d_square_mat,@object
	.size		d_square_mat,(d_linear_mat - d_square_mat)
d_square_mat:
	.zero		24448
	.type		d_linear_mat,@object
	.size		d_linear_mat,(.L_4 - d_linear_mat)
d_linear_mat:
	.zero		73344
.L_4:


//--------------------- .nv.constant0._Z11solveLinearPKmS0_PlS1_S1_ --------------------------
	.section	.nv.constant0._Z11solveLinearPKmS0_PlS1_S1_,"a",@progbits
	.sectionflags	@""
	.align	4
.nv.constant0._Z11solveLinearPKmS0_PlS1_S1_:
	.zero		936


//--------------------- SYMBOLS --------------------------

	.type		.nv.reservedSmem.offset0,@object
	.size		.nv.reservedSmem.offset0,0x4
	.type		vprintf,@function
